	.target	sm_80

	.elftype	@"ET_EXEC"


//--------------------- .note.nv.tkinfo           --------------------------
	.section	.note.nv.tkinfo,"",@"SHT_NOTE"
	.sectionflags	@"SHF_NOTE_NV_TKINFO"
	.tkinfo
        /*0018*/ 	.word	0x00000002
        /*0030*/ 	.string	""
        /*0030*/ 	.string	"ptxas"
        /*0030*/ 	.string	"Cuda compilation tools, release 13.0, V13.0.88"
        /*0030*/ 	.string	"Build cuda_13.0.r13.0/compiler.36424714_0"
        /*0030*/ 	.string	"-arch sm_80 -m 64 "



//--------------------- .note.nv.cuinfo           --------------------------
	.section	.note.nv.cuinfo,"",@"SHT_NOTE"
	.sectionflags	@"SHF_NOTE_NV_CUINFO"
        /*0018*/ 	.short	0x0002
        /*001a*/ 	.short	0x0050
        /*001c*/ 	.short	0x0082
	.zero		2


//--------------------- .nv.info                  --------------------------
	.section	.nv.info,"",@"SHT_CUDA_INFO"
	.align	4


	//----- nvinfo : EIATTR_REGCOUNT
	.align		4
        /*0000*/ 	.byte	0x04, 0x2f
        /*0002*/ 	.short	(.L_37 - .L_36)
	.align		4
.L_36:
        /*0004*/ 	.word	index@(_ZN2at6native28amp_update_scale_cuda_kernelEPfPiPKfddi)
        /*0008*/ 	.word	0x0000000c


	//----- nvinfo : EIATTR_FRAME_SIZE
	.align		4
.L_37:
        /*000c*/ 	.byte	0x04, 0x11
        /*000e*/ 	.short	(.L_39 - .L_38)
	.align		4
.L_38:
        /*0010*/ 	.word	index@(_ZN2at6native28amp_update_scale_cuda_kernelEPfPiPKfddi)
        /*0014*/ 	.word	0x00000000


	//----- nvinfo : EIATTR_REGCOUNT
	.align		4
.L_39:
        /*0018*/ 	.byte	0x04, 0x2f
        /*001a*/ 	.short	(.L_41 - .L_40)
	.align		4
.L_40:
        /*001c*/ 	.word	index@(_ZN2at6native29vectorized_elementwise_kernelILi8EZZZNS0_46_GLOBAL__N__5fd40885_13_AmpKernels_cu_3810c27339_amp_non_finite_check_and_unscale_cuda_ERNS_6TensorES4_RKS3_ENKUlvE_clEvENKUlvE_clEvEUldE_St5arrayIPcLm2EEEEviT0_T1_)
        /*0020*/ 	.word	0x00000004


	//----- nvinfo : EIATTR_FRAME_SIZE
	.align		4
.L_41:
        /*0024*/ 	.byte	0x04, 0x11
        /*0026*/ 	.short	(.L_43 - .L_42)
	.align		4
.L_42:
        /*0028*/ 	.word	index@(_ZN2at6native29vectorized_elementwise_kernelILi8EZZZNS0_46_GLOBAL__N__5fd40885_13_AmpKernels_cu_3810c27339_amp_non_finite_check_and_unscale_cuda_ERNS_6TensorES4_RKS3_ENKUlvE_clEvENKUlvE_clEvEUldE_St5arrayIPcLm2EEEEviT0_T1_)
        /*002c*/ 	.word	0x00000000


	//----- nvinfo : EIATTR_REGCOUNT
	.align		4
.L_43:
        /*0030*/ 	.byte	0x04, 0x2f
        /*0032*/ 	.short	(.L_45 - .L_44)
	.align		4
.L_44:
        /*0034*/ 	.word	index@(_ZN2at6native29vectorized_elementwise_kernelILi4EZZZNS0_46_GLOBAL__N__5fd40885_13_AmpKernels_cu_3810c27339_amp_non_finite_check_and_unscale_cuda_ERNS_6TensorES4_RKS3_ENKUlvE_clEvENKUlvE_clEvEUldE_St5arrayIPcLm2EEEEviT0_T1_)
        /*0038*/ 	.word	0x00000020


	//----- nvinfo : EIATTR_FRAME_SIZE
	.align		4
.L_45:
        /*003c*/ 	.byte	0x04, 0x11
        /*003e*/ 	.short	(.L_47 - .L_46)
	.align		4
.L_46:
        /*0040*/ 	.word	index@(_ZN2at6native29vectorized_elementwise_kernelILi4EZZZNS0_46_GLOBAL__N__5fd40885_13_AmpKernels_cu_3810c27339_amp_non_finite_check_and_unscale_cuda_ERNS_6TensorES4_RKS3_ENKUlvE_clEvENKUlvE_clEvEUldE_St5arrayIPcLm2EEEEviT0_T1_)
        /*0044*/ 	.word	0x00000000


	//----- nvinfo : EIATTR_REGCOUNT
	.align		4
.L_47:
        /*0048*/ 	.byte	0x04, 0x2f
        /*004a*/ 	.short	(.L_49 - .L_48)
	.align		4
.L_48:
        /*004c*/ 	.word	index@(_ZN2at6native29vectorized_elementwise_kernelILi2EZZZNS0_46_GLOBAL__N__5fd40885_13_AmpKernels_cu_3810c27339_amp_non_finite_check_and_unscale_cuda_ERNS_6TensorES4_RKS3_ENKUlvE_clEvENKUlvE_clEvEUldE_St5arrayIPcLm2EEEEviT0_T1_)
        /*0050*/ 	.word	0x00000020


	//----- nvinfo : EIATTR_FRAME_SIZE
	.align		4
.L_49:
        /*0054*/ 	.byte	0x04, 0x11
        /*0056*/ 	.short	(.L_51 - .L_50)
	.align		4
.L_50:
        /*0058*/ 	.word	index@(_ZN2at6native29vectorized_elementwise_kernelILi2EZZZNS0_46_GLOBAL__N__5fd40885_13_AmpKernels_cu_3810c27339_amp_non_finite_check_and_unscale_cuda_ERNS_6TensorES4_RKS3_ENKUlvE_clEvENKUlvE_clEvEUldE_St5arrayIPcLm2EEEEviT0_T1_)
        /*005c*/ 	.word	0x00000000


	//----- nvinfo : EIATTR_REGCOUNT
	.align		4
.L_51:
        /*0060*/ 	.byte	0x04, 0x2f
        /*0062*/ 	.short	(.L_53 - .L_52)
	.align		4
.L_52:
        /*0064*/ 	.word	index@(_ZN2at6native27unrolled_elementwise_kernelIZZZNS0_46_GLOBAL__N__5fd40885_13_AmpKernels_cu_3810c27339_amp_non_finite_check_and_unscale_cuda_ERNS_6TensorES4_RKS3_ENKUlvE_clEvENKUlvE_clEvEUldE_St5arrayIPcLm2EELi4E23TrivialOffsetCalculatorILi1EjESE_NS0_6memory15LoadWithoutCastENSF_16StoreWithoutCastEEEviT_T0_T2_T3_T4_T5_)
        /*0068*/ 	.word	0x0000001c


	//----- nvinfo : EIATTR_FRAME_SIZE
	.align		4
.L_53:
        /*006c*/ 	.byte	0x04, 0x11
        /*006e*/ 	.short	(.L_55 - .L_54)
	.align		4
.L_54:
        /*0070*/ 	.word	index@(_ZN2at6native27unrolled_elementwise_kernelIZZZNS0_46_GLOBAL__N__5fd40885_13_AmpKernels_cu_3810c27339_amp_non_finite_check_and_unscale_cuda_ERNS_6TensorES4_RKS3_ENKUlvE_clEvENKUlvE_clEvEUldE_St5arrayIPcLm2EELi4E23TrivialOffsetCalculatorILi1EjESE_NS0_6memory15LoadWithoutCastENSF_16StoreWithoutCastEEEviT_T0_T2_T3_T4_T5_)
        /*0074*/ 	.word	0x00000000


	//----- nvinfo : EIATTR_REGCOUNT
	.align		4
.L_55:
        /*0078*/ 	.byte	0x04, 0x2f
        /*007a*/ 	.short	(.L_57 - .L_56)
	.align		4
.L_56:
        /*007c*/ 	.word	index@(_ZN2at6native18elementwise_kernelILi128ELi2EZNS0_22gpu_kernel_impl_nocastIZZZNS0_46_GLOBAL__N__5fd40885_13_AmpKernels_cu_3810c27339_amp_non_finite_check_and_unscale_cuda_ERNS_6TensorES5_RKS4_ENKUlvE_clEvENKUlvE_clEvEUldE_EEvRNS_18TensorIteratorBaseERKT_EUliE_EEviT1_)
        /*0080*/ 	.word	0x00000012


	//----- nvinfo : EIATTR_FRAME_SIZE
	.align		4
.L_57:
        /*0084*/ 	.byte	0x04, 0x11
        /*0086*/ 	.short	(.L_59 - .L_58)
	.align		4
.L_58:
        /*0088*/ 	.word	index@(_ZN2at6native18elementwise_kernelILi128ELi2EZNS0_22gpu_kernel_impl_nocastIZZZNS0_46_GLOBAL__N__5fd40885_13_AmpKernels_cu_3810c27339_amp_non_finite_check_and_unscale_cuda_ERNS_6TensorES5_RKS4_ENKUlvE_clEvENKUlvE_clEvEUldE_EEvRNS_18TensorIteratorBaseERKT_EUliE_EEviT1_)
        /*008c*/ 	.word	0x00000000


	//----- nvinfo : EIATTR_REGCOUNT
	.align		4
.L_59:
        /*0090*/ 	.byte	0x04, 0x2f
        /*0092*/ 	.short	(.L_61 - .L_60)
	.align		4
.L_60:
        /*0094*/ 	.word	index@(_ZN2at6native27unrolled_elementwise_kernelIZZZNS0_46_GLOBAL__N__5fd40885_13_AmpKernels_cu_3810c27339_amp_non_finite_check_and_unscale_cuda_ERNS_6TensorES4_RKS3_ENKUlvE_clEvENKUlvE_clEvEUldE_St5arrayIPcLm2EELi4E23TrivialOffsetCalculatorILi1EjESE_NS0_6memory12LoadWithCastILi1EEENSF_13StoreWithCastILi1EEEEEviT_T0_T2_T3_T4_T5_)
        /*0098*/ 	.word	0x00000022


	//----- nvinfo : EIATTR_FRAME_SIZE
	.align		4
.L_61:
        /*009c*/ 	.byte	0x04, 0x11
        /*009e*/ 	.short	(.L_63 - .L_62)
	.align		4
.L_62:
        /*00a0*/ 	.word	index@(_ZN2at6native27unrolled_elementwise_kernelIZZZNS0_46_GLOBAL__N__5fd40885_13_AmpKernels_cu_3810c27339_amp_non_finite_check_and_unscale_cuda_ERNS_6TensorES4_RKS3_ENKUlvE_clEvENKUlvE_clEvEUldE_St5arrayIPcLm2EELi4E23TrivialOffsetCalculatorILi1EjESE_NS0_6memory12LoadWithCastILi1EEENSF_13StoreWithCastILi1EEEEEviT_T0_T2_T3_T4_T5_)
        /*00a4*/ 	.word	0x00000000


	//----- nvinfo : EIATTR_REGCOUNT
	.align		4
.L_63:
        /*00a8*/ 	.byte	0x04, 0x2f
        /*00aa*/ 	.short	(.L_65 - .L_64)
	.align		4
.L_64:
        /*00ac*/ 	.word	index@(_ZN2at6native18elementwise_kernelILi128ELi4EZNS0_15gpu_kernel_implIZZZNS0_46_GLOBAL__N__5fd40885_13_AmpKernels_cu_3810c27339_amp_non_finite_check_and_unscale_cuda_ERNS_6TensorES5_RKS4_ENKUlvE_clEvENKUlvE_clEvEUldE_EEvRNS_18TensorIteratorBaseERKT_EUliE_EEviT1_)
        /*00b0*/ 	.word	0x0000001a


	//----- nvinfo : EIATTR_FRAME_SIZE
	.align		4
.L_65:
        /*00b4*/ 	.byte	0x04, 0x11
        /*00b6*/ 	.short	(.L_67 - .L_66)
	.align		4
.L_66:
        /*00b8*/ 	.word	index@(_ZN2at6native18elementwise_kernelILi128ELi4EZNS0_15gpu_kernel_implIZZZNS0_46_GLOBAL__N__5fd40885_13_AmpKernels_cu_3810c27339_amp_non_finite_check_and_unscale_cuda_ERNS_6TensorES5_RKS4_ENKUlvE_clEvENKUlvE_clEvEUldE_EEvRNS_18TensorIteratorBaseERKT_EUliE_EEviT1_)
        /*00bc*/ 	.word	0x00000000


	//----- nvinfo : EIATTR_REGCOUNT
	.align		4
.L_67:
        /*00c0*/ 	.byte	0x04, 0x2f
        /*00c2*/ 	.short	(.L_69 - .L_68)
	.align		4
.L_68:
        /*00c4*/ 	.word	index@(_ZN2at6native29vectorized_elementwise_kernelILi8EZZZNS0_46_GLOBAL__N__5fd40885_13_AmpKernels_cu_3810c27339_amp_non_finite_check_and_unscale_cuda_ERNS_6TensorES4_RKS3_ENKUlvE_clEvENKUlvE0_clEvEUlfE_St5arrayIPcLm2EEEEviT0_T1_)
        /*00c8*/ 	.word	0x00000004


	//----- nvinfo : EIATTR_FRAME_SIZE
	.align		4
.L_69:
        /*00cc*/ 	.byte	0x04, 0x11
        /*00ce*/ 	.short	(.L_71 - .L_70)
	.align		4
.L_70:
        /*00d0*/ 	.word	index@(_ZN2at6native29vectorized_elementwise_kernelILi8EZZZNS0_46_GLOBAL__N__5fd40885_13_AmpKernels_cu_3810c27339_amp_non_finite_check_and_unscale_cuda_ERNS_6TensorES4_RKS3_ENKUlvE_clEvENKUlvE0_clEvEUlfE_St5arrayIPcLm2EEEEviT0_T1_)
        /*00d4*/ 	.word	0x00000000


	//----- nvinfo : EIATTR_REGCOUNT
	.align		4
.L_71:
        /*00d8*/ 	.byte	0x04, 0x2f
        /*00da*/ 	.short	(.L_73 - .L_72)
	.align		4
.L_72:
        /*00dc*/ 	.word	index@(_ZN2at6native29vectorized_elementwise_kernelILi4EZZZNS0_46_GLOBAL__N__5fd40885_13_AmpKernels_cu_3810c27339_amp_non_finite_check_and_unscale_cuda_ERNS_6TensorES4_RKS3_ENKUlvE_clEvENKUlvE0_clEvEUlfE_St5arrayIPcLm2EEEEviT0_T1_)
        /*00e0*/ 	.word	0x0000001a


	//----- nvinfo : EIATTR_FRAME_SIZE
	.align		4
.L_73:
        /*00e4*/ 	.byte	0x04, 0x11
        /*00e6*/ 	.short	(.L_75 - .L_74)
	.align		4
.L_74:
        /*00e8*/ 	.word	index@(_ZN2at6native29vectorized_elementwise_kernelILi4EZZZNS0_46_GLOBAL__N__5fd40885_13_AmpKernels_cu_3810c27339_amp_non_finite_check_and_unscale_cuda_ERNS_6TensorES4_RKS3_ENKUlvE_clEvENKUlvE0_clEvEUlfE_St5arrayIPcLm2EEEEviT0_T1_)
        /*00ec*/ 	.word	0x00000000


	//----- nvinfo : EIATTR_REGCOUNT
	.align		4
.L_75:
        /*00f0*/ 	.byte	0x04, 0x2f
        /*00f2*/ 	.short	(.L_77 - .L_76)
	.align		4
.L_76:
        /*00f4*/ 	.word	index@(_ZN2at6native29vectorized_elementwise_kernelILi2EZZZNS0_46_GLOBAL__N__5fd40885_13_AmpKernels_cu_3810c27339_amp_non_finite_check_and_unscale_cuda_ERNS_6TensorES4_RKS3_ENKUlvE_clEvENKUlvE0_clEvEUlfE_St5arrayIPcLm2EEEEviT0_T1_)
        /*00f8*/ 	.word	0x0000001a


	//----- nvinfo : EIATTR_FRAME_SIZE
	.align		4
.L_77:
        /*00fc*/ 	.byte	0x04, 0x11
        /*00fe*/ 	.short	(.L_79 - .L_78)
	.align		4
.L_78:
        /*0100*/ 	.word	index@(_ZN2at6native29vectorized_elementwise_kernelILi2EZZZNS0_46_GLOBAL__N__5fd40885_13_AmpKernels_cu_3810c27339_amp_non_finite_check_and_unscale_cuda_ERNS_6TensorES4_RKS3_ENKUlvE_clEvENKUlvE0_clEvEUlfE_St5arrayIPcLm2EEEEviT0_T1_)
        /*0104*/ 	.word	0x00000000


	//----- nvinfo : EIATTR_REGCOUNT
	.align		4
.L_79:
        /*0108*/ 	.byte	0x04, 0x2f
        /*010a*/ 	.short	(.L_81 - .L_80)
	.align		4
.L_80:
        /*010c*/ 	.word	index@(_ZN2at6native27unrolled_elementwise_kernelIZZZNS0_46_GLOBAL__N__5fd40885_13_AmpKernels_cu_3810c27339_amp_non_finite_check_and_unscale_cuda_ERNS_6TensorES4_RKS3_ENKUlvE_clEvENKUlvE0_clEvEUlfE_St5arrayIPcLm2EELi4E23TrivialOffsetCalculatorILi1EjESE_NS0_6memory15LoadWithoutCastENSF_16StoreWithoutCastEEEviT_T0_T2_T3_T4_T5_)
        /*0110*/ 	.word	0x0000001a


	//----- nvinfo : EIATTR_FRAME_SIZE
	.align		4
.L_81:
        /*0114*/ 	.byte	0x04, 0x11
        /*0116*/ 	.short	(.L_83 - .L_82)
	.align		4
.L_82:
        /*0118*/ 	.word	index@(_ZN2at6native27unrolled_elementwise_kernelIZZZNS0_46_GLOBAL__N__5fd40885_13_AmpKernels_cu_3810c27339_amp_non_finite_check_and_unscale_cuda_ERNS_6TensorES4_RKS3_ENKUlvE_clEvENKUlvE0_clEvEUlfE_St5arrayIPcLm2EELi4E23TrivialOffsetCalculatorILi1EjESE_NS0_6memory15LoadWithoutCastENSF_16StoreWithoutCastEEEviT_T0_T2_T3_T4_T5_)
        /*011c*/ 	.word	0x00000000


	//----- nvinfo : EIATTR_REGCOUNT
	.align		4
.L_83:
        /*0120*/ 	.byte	0x04, 0x2f
        /*0122*/ 	.short	(.L_85 - .L_84)
	.align		4
.L_84:
        /*0124*/ 	.word	index@(_ZN2at6native18elementwise_kernelILi128ELi2EZNS0_22gpu_kernel_impl_nocastIZZZNS0_46_GLOBAL__N__5fd40885_13_AmpKernels_cu_3810c27339_amp_non_finite_check_and_unscale_cuda_ERNS_6TensorES5_RKS4_ENKUlvE_clEvENKUlvE0_clEvEUlfE_EEvRNS_18TensorIteratorBaseERKT_EUliE_EEviT1_)
        /*0128*/ 	.word	0x00000010


	//----- nvinfo : EIATTR_FRAME_SIZE
	.align		4
.L_85:
        /*012c*/ 	.byte	0x04, 0x11
        /*012e*/ 	.short	(.L_87 - .L_86)
	.align		4
.L_86:
        /*0130*/ 	.word	index@(_ZN2at6native18elementwise_kernelILi128ELi2EZNS0_22gpu_kernel_impl_nocastIZZZNS0_46_GLOBAL__N__5fd40885_13_AmpKernels_cu_3810c27339_amp_non_finite_check_and_unscale_cuda_ERNS_6TensorES5_RKS4_ENKUlvE_clEvENKUlvE0_clEvEUlfE_EEvRNS_18TensorIteratorBaseERKT_EUliE_EEviT1_)
        /*0134*/ 	.word	0x00000000


	//----- nvinfo : EIATTR_REGCOUNT
	.align		4
.L_87:
        /*0138*/ 	.byte	0x04, 0x2f
        /*013a*/ 	.short	(.L_89 - .L_88)
	.align		4
.L_88:
        /*013c*/ 	.word	index@(_ZN2at6native27unrolled_elementwise_kernelIZZZNS0_46_GLOBAL__N__5fd40885_13_AmpKernels_cu_3810c27339_amp_non_finite_check_and_unscale_cuda_ERNS_6TensorES4_RKS3_ENKUlvE_clEvENKUlvE0_clEvEUlfE_St5arrayIPcLm2EELi4E23TrivialOffsetCalculatorILi1EjESE_NS0_6memory12LoadWithCastILi1EEENSF_13StoreWithCastILi1EEEEEviT_T0_T2_T3_T4_T5_)
        /*0140*/ 	.word	0x0000001c


	//----- nvinfo : EIATTR_FRAME_SIZE
	.align		4
.L_89:
        /*0144*/ 	.byte	0x04, 0x11
        /*0146*/ 	.short	(.L_91 - .L_90)
	.align		4
.L_90:
        /*0148*/ 	.word	index@(_ZN2at6native27unrolled_elementwise_kernelIZZZNS0_46_GLOBAL__N__5fd40885_13_AmpKernels_cu_3810c27339_amp_non_finite_check_and_unscale_cuda_ERNS_6TensorES4_RKS3_ENKUlvE_clEvENKUlvE0_clEvEUlfE_St5arrayIPcLm2EELi4E23TrivialOffsetCalculatorILi1EjESE_NS0_6memory12LoadWithCastILi1EEENSF_13StoreWithCastILi1EEEEEviT_T0_T2_T3_T4_T5_)
        /*014c*/ 	.word	0x00000000


	//----- nvinfo : EIATTR_REGCOUNT
	.align		4
.L_91:
        /*0150*/ 	.byte	0x04, 0x2f
        /*0152*/ 	.short	(.L_93 - .L_92)
	.align		4
.L_92:
        /*0154*/ 	.word	index@(_ZN2at6native18elementwise_kernelILi128ELi4EZNS0_15gpu_kernel_implIZZZNS0_46_GLOBAL__N__5fd40885_13_AmpKernels_cu_3810c27339_amp_non_finite_check_and_unscale_cuda_ERNS_6TensorES5_RKS4_ENKUlvE_clEvENKUlvE0_clEvEUlfE_EEvRNS_18TensorIteratorBaseERKT_EUliE_EEviT1_)
        /*0158*/ 	.word	0x0000001a


	//----- nvinfo : EIATTR_FRAME_SIZE
	.align		4
.L_93:
        /*015c*/ 	.byte	0x04, 0x11
        /*015e*/ 	.short	(.L_95 - .L_94)
	.align		4
.L_94:
        /*0160*/ 	.word	index@(_ZN2at6native18elementwise_kernelILi128ELi4EZNS0_15gpu_kernel_implIZZZNS0_46_GLOBAL__N__5fd40885_13_AmpKernels_cu_3810c27339_amp_non_finite_check_and_unscale_cuda_ERNS_6TensorES5_RKS4_ENKUlvE_clEvENKUlvE0_clEvEUlfE_EEvRNS_18TensorIteratorBaseERKT_EUliE_EEviT1_)
        /*0164*/ 	.word	0x00000000


	//----- nvinfo : EIATTR_REGCOUNT
	.align		4
.L_95:
        /*0168*/ 	.byte	0x04, 0x2f
        /*016a*/ 	.short	(.L_97 - .L_96)
	.align		4
.L_96:
        /*016c*/ 	.word	index@(_ZN2at6native29vectorized_elementwise_kernelILi8EZZZNS0_46_GLOBAL__N__5fd40885_13_AmpKernels_cu_3810c27339_amp_non_finite_check_and_unscale_cuda_ERNS_6TensorES4_RKS3_ENKUlvE_clEvENKUlvE1_clEvEUlN3c104HalfEE_St5arrayIPcLm2EEEEviT0_T1_)
        /*0170*/ 	.word	0x00000004


	//----- nvinfo : EIATTR_FRAME_SIZE
	.align		4
.L_97:
        /*0174*/ 	.byte	0x04, 0x11
        /*0176*/ 	.short	(.L_99 - .L_98)
	.align		4
.L_98:
        /*0178*/ 	.word	index@(_ZN2at6native29vectorized_elementwise_kernelILi8EZZZNS0_46_GLOBAL__N__5fd40885_13_AmpKernels_cu_3810c27339_amp_non_finite_check_and_unscale_cuda_ERNS_6TensorES4_RKS3_ENKUlvE_clEvENKUlvE1_clEvEUlN3c104HalfEE_St5arrayIPcLm2EEEEviT0_T1_)
        /*017c*/ 	.word	0x00000000


	//----- nvinfo : EIATTR_REGCOUNT
	.align		4
.L_99:
        /*0180*/ 	.byte	0x04, 0x2f
        /*0182*/ 	.short	(.L_101 - .L_100)
	.align		4
.L_100:
        /*0184*/ 	.word	index@(_ZN2at6native29vectorized_elementwise_kernelILi4EZZZNS0_46_GLOBAL__N__5fd40885_13_AmpKernels_cu_3810c27339_amp_non_finite_check_and_unscale_cuda_ERNS_6TensorES4_RKS3_ENKUlvE_clEvENKUlvE1_clEvEUlN3c104HalfEE_St5arrayIPcLm2EEEEviT0_T1_)
        /*0188*/ 	.word	0x0000001e


	//----- nvinfo : EIATTR_FRAME_SIZE
	.align		4
.L_101:
        /*018c*/ 	.byte	0x04, 0x11
        /*018e*/ 	.short	(.L_103 - .L_102)
	.align		4
.L_102:
        /*0190*/ 	.word	index@(_ZN2at6native29vectorized_elementwise_kernelILi4EZZZNS0_46_GLOBAL__N__5fd40885_13_AmpKernels_cu_3810c27339_amp_non_finite_check_and_unscale_cuda_ERNS_6TensorES4_RKS3_ENKUlvE_clEvENKUlvE1_clEvEUlN3c104HalfEE_St5arrayIPcLm2EEEEviT0_T1_)
        /*0194*/ 	.word	0x00000000


	//----- nvinfo : EIATTR_REGCOUNT
	.align		4
.L_103:
        /*0198*/ 	.byte	0x04, 0x2f
        /*019a*/ 	.short	(.L_105 - .L_104)
	.align		4
.L_104:
        /*019c*/ 	.word	index@(_ZN2at6native29vectorized_elementwise_kernelILi2EZZZNS0_46_GLOBAL__N__5fd40885_13_AmpKernels_cu_3810c27339_amp_non_finite_check_and_unscale_cuda_ERNS_6TensorES4_RKS3_ENKUlvE_clEvENKUlvE1_clEvEUlN3c104HalfEE_St5arrayIPcLm2EEEEviT0_T1_)
        /*01a0*/ 	.word	0x0000001e


	//----- nvinfo : EIATTR_FRAME_SIZE
	.align		4
.L_105:
        /*01a4*/ 	.byte	0x04, 0x11
        /*01a6*/ 	.short	(.L_107 - .L_106)
	.align		4
.L_106:
        /*01a8*/ 	.word	index@(_ZN2at6native29vectorized_elementwise_kernelILi2EZZZNS0_46_GLOBAL__N__5fd40885_13_AmpKernels_cu_3810c27339_amp_non_finite_check_and_unscale_cuda_ERNS_6TensorES4_RKS3_ENKUlvE_clEvENKUlvE1_clEvEUlN3c104HalfEE_St5arrayIPcLm2EEEEviT0_T1_)
        /*01ac*/ 	.word	0x00000000


	//----- nvinfo : EIATTR_REGCOUNT
	.align		4
.L_107:
        /*01b0*/ 	.byte	0x04, 0x2f
        /*01b2*/ 	.short	(.L_109 - .L_108)
	.align		4
.L_108:
        /*01b4*/ 	.word	index@(_ZN2at6native27unrolled_elementwise_kernelIZZZNS0_46_GLOBAL__N__5fd40885_13_AmpKernels_cu_3810c27339_amp_non_finite_check_and_unscale_cuda_ERNS_6TensorES4_RKS3_ENKUlvE_clEvENKUlvE1_clEvEUlN3c104HalfEE_St5arrayIPcLm2EELi4E23TrivialOffsetCalculatorILi1EjESG_NS0_6memory15LoadWithoutCastENSH_16StoreWithoutCastEEEviT_T0_T2_T3_T4_T5_)
        /*01b8*/ 	.word	0x0000001a


	//----- nvinfo : EIATTR_FRAME_SIZE
	.align		4
.L_109:
        /*01bc*/ 	.byte	0x04, 0x11
        /*01be*/ 	.short	(.L_111 - .L_110)
	.align		4
.L_110:
        /*01c0*/ 	.word	index@(_ZN2at6native27unrolled_elementwise_kernelIZZZNS0_46_GLOBAL__N__5fd40885_13_AmpKernels_cu_3810c27339_amp_non_finite_check_and_unscale_cuda_ERNS_6TensorES4_RKS3_ENKUlvE_clEvENKUlvE1_clEvEUlN3c104HalfEE_St5arrayIPcLm2EELi4E23TrivialOffsetCalculatorILi1EjESG_NS0_6memory15LoadWithoutCastENSH_16StoreWithoutCastEEEviT_T0_T2_T3_T4_T5_)
        /*01c4*/ 	.word	0x00000000


	//----- nvinfo : EIATTR_REGCOUNT
	.align		4
.L_111:
        /*01c8*/ 	.byte	0x04, 0x2f
        /*01ca*/ 	.short	(.L_113 - .L_112)
	.align		4
.L_112:
        /*01cc*/ 	.word	index@(_ZN2at6native18elementwise_kernelILi128ELi4EZNS0_22gpu_kernel_impl_nocastIZZZNS0_46_GLOBAL__N__5fd40885_13_AmpKernels_cu_3810c27339_amp_non_finite_check_and_unscale_cuda_ERNS_6TensorES5_RKS4_ENKUlvE_clEvENKUlvE1_clEvEUlN3c104HalfEE_EEvRNS_18TensorIteratorBaseERKT_EUliE_EEviT1_)
        /*01d0*/ 	.word	0x0000000e


	//----- nvinfo : EIATTR_FRAME_SIZE
	.align		4
.L_113:
        /*01d4*/ 	.byte	0x04, 0x11
        /*01d6*/ 	.short	(.L_115 - .L_114)
	.align		4
.L_114:
        /*01d8*/ 	.word	index@(_ZN2at6native18elementwise_kernelILi128ELi4EZNS0_22gpu_kernel_impl_nocastIZZZNS0_46_GLOBAL__N__5fd40885_13_AmpKernels_cu_3810c27339_amp_non_finite_check_and_unscale_cuda_ERNS_6TensorES5_RKS4_ENKUlvE_clEvENKUlvE1_clEvEUlN3c104HalfEE_EEvRNS_18TensorIteratorBaseERKT_EUliE_EEviT1_)
        /*01dc*/ 	.word	0x00000000


	//----- nvinfo : EIATTR_REGCOUNT
	.align		4
.L_115:
        /*01e0*/ 	.byte	0x04, 0x2f
        /*01e2*/ 	.short	(.L_117 - .L_116)
	.align		4
.L_116:
        /*01e4*/ 	.word	index@(_ZN2at6native27unrolled_elementwise_kernelIZZZNS0_46_GLOBAL__N__5fd40885_13_AmpKernels_cu_3810c27339_amp_non_finite_check_and_unscale_cuda_ERNS_6TensorES4_RKS3_ENKUlvE_clEvENKUlvE1_clEvEUlN3c104HalfEE_St5arrayIPcLm2EELi4E23TrivialOffsetCalculatorILi1EjESG_NS0_6memory12LoadWithCastILi1EEENSH_13StoreWithCastILi1EEEEEviT_T0_T2_T3_T4_T5_)
        /*01e8*/ 	.word	0x0000001d


	//----- nvinfo : EIATTR_FRAME_SIZE
	.align		4
.L_117:
        /*01ec*/ 	.byte	0x04, 0x11
        /*01ee*/ 	.short	(.L_119 - .L_118)
	.align		4
.L_118:
        /*01f0*/ 	.word	index@(_ZN2at6native27unrolled_elementwise_kernelIZZZNS0_46_GLOBAL__N__5fd40885_13_AmpKernels_cu_3810c27339_amp_non_finite_check_and_unscale_cuda_ERNS_6TensorES4_RKS3_ENKUlvE_clEvENKUlvE1_clEvEUlN3c104HalfEE_St5arrayIPcLm2EELi4E23TrivialOffsetCalculatorILi1EjESG_NS0_6memory12LoadWithCastILi1EEENSH_13StoreWithCastILi1EEEEEviT_T0_T2_T3_T4_T5_)
        /*01f4*/ 	.word	0x00000000


	//----- nvinfo : EIATTR_REGCOUNT
	.align		4
.L_119:
        /*01f8*/ 	.byte	0x04, 0x2f
        /*01fa*/ 	.short	(.L_121 - .L_120)
	.align		4
.L_120:
        /*01fc*/ 	.word	index@(_ZN2at6native18elementwise_kernelILi128ELi4EZNS0_15gpu_kernel_implIZZZNS0_46_GLOBAL__N__5fd40885_13_AmpKernels_cu_3810c27339_amp_non_finite_check_and_unscale_cuda_ERNS_6TensorES5_RKS4_ENKUlvE_clEvENKUlvE1_clEvEUlN3c104HalfEE_EEvRNS_18TensorIteratorBaseERKT_EUliE_EEviT1_)
        /*0200*/ 	.word	0x0000001a


	//----- nvinfo : EIATTR_FRAME_SIZE
	.align		4
.L_121:
        /*0204*/ 	.byte	0x04, 0x11
        /*0206*/ 	.short	(.L_123 - .L_122)
	.align		4
.L_122:
        /*0208*/ 	.word	index@(_ZN2at6native18elementwise_kernelILi128ELi4EZNS0_15gpu_kernel_implIZZZNS0_46_GLOBAL__N__5fd40885_13_AmpKernels_cu_3810c27339_amp_non_finite_check_and_unscale_cuda_ERNS_6TensorES5_RKS4_ENKUlvE_clEvENKUlvE1_clEvEUlN3c104HalfEE_EEvRNS_18TensorIteratorBaseERKT_EUliE_EEviT1_)
        /*020c*/ 	.word	0x00000000


	//----- nvinfo : EIATTR_REGCOUNT
	.align		4
.L_123:
        /*0210*/ 	.byte	0x04, 0x2f
        /*0212*/ 	.short	(.L_125 - .L_124)
	.align		4
.L_124:
        /*0214*/ 	.word	index@(_ZN2at6native46_GLOBAL__N__5fd40885_13_AmpKernels_cu_3810c27325multi_tensor_apply_kernelINS1_18TensorListMetadataILi1EEENS1_14UnaryOpFunctorIdLi1ELi1ELi0EEEJZZZNS0_47_amp_foreach_non_finite_check_and_unscale_cuda_EN3c108ArrayRefINS_6TensorEEERS9_RKS9_ENKUlvE_clEvENKUlvE_clEvEUldE_EEEvT_T0_DpT1_)
        /*0218*/ 	.word	0x00000020


	//----- nvinfo : EIATTR_FRAME_SIZE
	.align		4
.L_125:
        /*021c*/ 	.byte	0x04, 0x11
        /*021e*/ 	.short	(.L_127 - .L_126)
	.align		4
.L_126:
        /*0220*/ 	.word	index@(_ZN2at6native46_GLOBAL__N__5fd40885_13_AmpKernels_cu_3810c27325multi_tensor_apply_kernelINS1_18TensorListMetadataILi1EEENS1_14UnaryOpFunctorIdLi1ELi1ELi0EEEJZZZNS0_47_amp_foreach_non_finite_check_and_unscale_cuda_EN3c108ArrayRefINS_6TensorEEERS9_RKS9_ENKUlvE_clEvENKUlvE_clEvEUldE_EEEvT_T0_DpT1_)
        /*0224*/ 	.word	0x00000000


	//----- nvinfo : EIATTR_REGCOUNT
	.align		4
.L_127:
        /*0228*/ 	.byte	0x04, 0x2f
        /*022a*/ 	.short	(.L_129 - .L_128)
	.align		4
.L_128:
        /*022c*/ 	.word	index@(_ZN2at6native46_GLOBAL__N__5fd40885_13_AmpKernels_cu_3810c27325multi_tensor_apply_kernelINS1_18TensorListMetadataILi1EEENS1_14UnaryOpFunctorIfLi1ELi1ELi0EEEJZZZNS0_47_amp_foreach_non_finite_check_and_unscale_cuda_EN3c108ArrayRefINS_6TensorEEERS9_RKS9_ENKUlvE_clEvENKUlvE0_clEvEUlfE_EEEvT_T0_DpT1_)
        /*0230*/ 	.word	0x00000020


	//----- nvinfo : EIATTR_FRAME_SIZE
	.align		4
.L_129:
        /*0234*/ 	.byte	0x04, 0x11
        /*0236*/ 	.short	(.L_131 - .L_130)
	.align		4
.L_130:
        /*0238*/ 	.word	index@(_ZN2at6native46_GLOBAL__N__5fd40885_13_AmpKernels_cu_3810c27325multi_tensor_apply_kernelINS1_18TensorListMetadataILi1EEENS1_14UnaryOpFunctorIfLi1ELi1ELi0EEEJZZZNS0_47_amp_foreach_non_finite_check_and_unscale_cuda_EN3c108ArrayRefINS_6TensorEEERS9_RKS9_ENKUlvE_clEvENKUlvE0_clEvEUlfE_EEEvT_T0_DpT1_)
        /*023c*/ 	.word	0x00000000


	//----- nvinfo : EIATTR_REGCOUNT
	.align		4
.L_131:
        /*0240*/ 	.byte	0x04, 0x2f
        /*0242*/ 	.short	(.L_133 - .L_132)
	.align		4
.L_132:
        /*0244*/ 	.word	index@(_ZN2at6native46_GLOBAL__N__5fd40885_13_AmpKernels_cu_3810c27325multi_tensor_apply_kernelINS1_18TensorListMetadataILi1EEENS1_14UnaryOpFunctorIN3c104HalfELi1ELi1ELi0EEEJZZZNS0_47_amp_foreach_non_finite_check_and_unscale_cuda_ENS6_8ArrayRefINS_6TensorEEERSA_RKSA_ENKUlvE_clEvENKUlvE1_clEvEUlfE_EEEvT_T0_DpT1_)
        /*0248*/ 	.word	0x00000020


	//----- nvinfo : EIATTR_FRAME_SIZE
	.align		4
.L_133:
        /*024c*/ 	.byte	0x04, 0x11
        /*024e*/ 	.short	(.L_135 - .L_134)
	.align		4
.L_134:
        /*0250*/ 	.word	index@(_ZN2at6native46_GLOBAL__N__5fd40885_13_AmpKernels_cu_3810c27325multi_tensor_apply_kernelINS1_18TensorListMetadataILi1EEENS1_14UnaryOpFunctorIN3c104HalfELi1ELi1ELi0EEEJZZZNS0_47_amp_foreach_non_finite_check_and_unscale_cuda_ENS6_8ArrayRefINS_6TensorEEERSA_RKSA_ENKUlvE_clEvENKUlvE1_clEvEUlfE_EEEvT_T0_DpT1_)
        /*0254*/ 	.word	0x00000000


	//----- nvinfo : EIATTR_MIN_STACK_SIZE
	.align		4
.L_135:
        /*0258*/ 	.byte	0x04, 0x12
        /*025a*/ 	.short	(.L_137 - .L_136)
	.align		4
.L_136:
        /*025c*/ 	.word	index@(_ZN2at6native46_GLOBAL__N__5fd40885_13_AmpKernels_cu_3810c27325multi_tensor_apply_kernelINS1_18TensorListMetadataILi1EEENS1_14UnaryOpFunctorIN3c104HalfELi1ELi1ELi0EEEJZZZNS0_47_amp_foreach_non_finite_check_and_unscale_cuda_ENS6_8ArrayRefINS_6TensorEEERSA_RKSA_ENKUlvE_clEvENKUlvE1_clEvEUlfE_EEEvT_T0_DpT1_)
        /*0260*/ 	.word	0x00000000


	//----- nvinfo : EIATTR_MIN_STACK_SIZE
	.align		4
.L_137:
        /*0264*/ 	.byte	0x04, 0x12
        /*0266*/ 	.short	(.L_139 - .L_138)
	.align		4
.L_138:
        /*0268*/ 	.word	index@(_ZN2at6native46_GLOBAL__N__5fd40885_13_AmpKernels_cu_3810c27325multi_tensor_apply_kernelINS1_18TensorListMetadataILi1EEENS1_14UnaryOpFunctorIfLi1ELi1ELi0EEEJZZZNS0_47_amp_foreach_non_finite_check_and_unscale_cuda_EN3c108ArrayRefINS_6TensorEEERS9_RKS9_ENKUlvE_clEvENKUlvE0_clEvEUlfE_EEEvT_T0_DpT1_)
        /*026c*/ 	.word	0x00000000


	//----- nvinfo : EIATTR_MIN_STACK_SIZE
	.align		4
.L_139:
        /*0270*/ 	.byte	0x04, 0x12
        /*0272*/ 	.short	(.L_141 - .L_140)
	.align		4
.L_140:
        /*0274*/ 	.word	index@(_ZN2at6native46_GLOBAL__N__5fd40885_13_AmpKernels_cu_3810c27325multi_tensor_apply_kernelINS1_18TensorListMetadataILi1EEENS1_14UnaryOpFunctorIdLi1ELi1ELi0EEEJZZZNS0_47_amp_foreach_non_finite_check_and_unscale_cuda_EN3c108ArrayRefINS_6TensorEEERS9_RKS9_ENKUlvE_clEvENKUlvE_clEvEUldE_EEEvT_T0_DpT1_)
        /*0278*/ 	.word	0x00000000


	//----- nvinfo : EIATTR_MIN_STACK_SIZE
	.align		4
.L_141:
        /*027c*/ 	.byte	0x04, 0x12
        /*027e*/ 	.short	(.L_143 - .L_142)
	.align		4
.L_142:
        /*0280*/ 	.word	index@(_ZN2at6native18elementwise_kernelILi128ELi4EZNS0_15gpu_kernel_implIZZZNS0_46_GLOBAL__N__5fd40885_13_AmpKernels_cu_3810c27339_amp_non_finite_check_and_unscale_cuda_ERNS_6TensorES5_RKS4_ENKUlvE_clEvENKUlvE1_clEvEUlN3c104HalfEE_EEvRNS_18TensorIteratorBaseERKT_EUliE_EEviT1_)
        /*0284*/ 	.word	0x00000000


	//----- nvinfo : EIATTR_MIN_STACK_SIZE
	.align		4
.L_143:
        /*0288*/ 	.byte	0x04, 0x12
        /*028a*/ 	.short	(.L_145 - .L_144)
	.align		4
.L_144:
        /*028c*/ 	.word	index@(_ZN2at6native27unrolled_elementwise_kernelIZZZNS0_46_GLOBAL__N__5fd40885_13_AmpKernels_cu_3810c27339_amp_non_finite_check_and_unscale_cuda_ERNS_6TensorES4_RKS3_ENKUlvE_clEvENKUlvE1_clEvEUlN3c104HalfEE_St5arrayIPcLm2EELi4E23TrivialOffsetCalculatorILi1EjESG_NS0_6memory12LoadWithCastILi1EEENSH_13StoreWithCastILi1EEEEEviT_T0_T2_T3_T4_T5_)
        /*0290*/ 	.word	0x00000000


	//----- nvinfo : EIATTR_MIN_STACK_SIZE
	.align		4
.L_145:
        /*0294*/ 	.byte	0x04, 0x12
        /*0296*/ 	.short	(.L_147 - .L_146)
	.align		4
.L_146:
        /*0298*/ 	.word	index@(_ZN2at6native18elementwise_kernelILi128ELi4EZNS0_22gpu_kernel_impl_nocastIZZZNS0_46_GLOBAL__N__5fd40885_13_AmpKernels_cu_3810c27339_amp_non_finite_check_and_unscale_cuda_ERNS_6TensorES5_RKS4_ENKUlvE_clEvENKUlvE1_clEvEUlN3c104HalfEE_EEvRNS_18TensorIteratorBaseERKT_EUliE_EEviT1_)
        /*029c*/ 	.word	0x00000000


	//----- nvinfo : EIATTR_MIN_STACK_SIZE
	.align		4
.L_147:
        /*02a0*/ 	.byte	0x04, 0x12
        /*02a2*/ 	.short	(.L_149 - .L_148)
	.align		4
.L_148:
        /*02a4*/ 	.word	index@(_ZN2at6native27unrolled_elementwise_kernelIZZZNS0_46_GLOBAL__N__5fd40885_13_AmpKernels_cu_3810c27339_amp_non_finite_check_and_unscale_cuda_ERNS_6TensorES4_RKS3_ENKUlvE_clEvENKUlvE1_clEvEUlN3c104HalfEE_St5arrayIPcLm2EELi4E23TrivialOffsetCalculatorILi1EjESG_NS0_6memory15LoadWithoutCastENSH_16StoreWithoutCastEEEviT_T0_T2_T3_T4_T5_)
        /*02a8*/ 	.word	0x00000000


	//----- nvinfo : EIATTR_MIN_STACK_SIZE
	.align		4
.L_149:
        /*02ac*/ 	.byte	0x04, 0x12
        /*02ae*/ 	.short	(.L_151 - .L_150)
	.align		4
.L_150:
        /*02b0*/ 	.word	index@(_ZN2at6native29vectorized_elementwise_kernelILi2EZZZNS0_46_GLOBAL__N__5fd40885_13_AmpKernels_cu_3810c27339_amp_non_finite_check_and_unscale_cuda_ERNS_6TensorES4_RKS3_ENKUlvE_clEvENKUlvE1_clEvEUlN3c104HalfEE_St5arrayIPcLm2EEEEviT0_T1_)
        /*02b4*/ 	.word	0x00000000


	//----- nvinfo : EIATTR_MIN_STACK_SIZE
	.align		4
.L_151:
        /*02b8*/ 	.byte	0x04, 0x12
        /*02ba*/ 	.short	(.L_153 - .L_152)
	.align		4
.L_152:
        /*02bc*/ 	.word	index@(_ZN2at6native29vectorized_elementwise_kernelILi4EZZZNS0_46_GLOBAL__N__5fd40885_13_AmpKernels_cu_3810c27339_amp_non_finite_check_and_unscale_cuda_ERNS_6TensorES4_RKS3_ENKUlvE_clEvENKUlvE1_clEvEUlN3c104HalfEE_St5arrayIPcLm2EEEEviT0_T1_)
        /*02c0*/ 	.word	0x00000000


	//----- nvinfo : EIATTR_MIN_STACK_SIZE
	.align		4
.L_153:
        /*02c4*/ 	.byte	0x04, 0x12
        /*02c6*/ 	.short	(.L_155 - .L_154)
	.align		4
.L_154:
        /*02c8*/ 	.word	index@(_ZN2at6native29vectorized_elementwise_kernelILi8EZZZNS0_46_GLOBAL__N__5fd40885_13_AmpKernels_cu_3810c27339_amp_non_finite_check_and_unscale_cuda_ERNS_6TensorES4_RKS3_ENKUlvE_clEvENKUlvE1_clEvEUlN3c104HalfEE_St5arrayIPcLm2EEEEviT0_T1_)
        /*02cc*/ 	.word	0x00000000


	//----- nvinfo : EIATTR_MIN_STACK_SIZE
	.align		4
.L_155:
        /*02d0*/ 	.byte	0x04, 0x12
        /*02d2*/ 	.short	(.L_157 - .L_156)
	.align		4
.L_156:
        /*02d4*/ 	.word	index@(_ZN2at6native18elementwise_kernelILi128ELi4EZNS0_15gpu_kernel_implIZZZNS0_46_GLOBAL__N__5fd40885_13_AmpKernels_cu_3810c27339_amp_non_finite_check_and_unscale_cuda_ERNS_6TensorES5_RKS4_ENKUlvE_clEvENKUlvE0_clEvEUlfE_EEvRNS_18TensorIteratorBaseERKT_EUliE_EEviT1_)
        /*02d8*/ 	.word	0x00000000


	//----- nvinfo : EIATTR_MIN_STACK_SIZE
	.align		4
.L_157:
        /*02dc*/ 	.byte	0x04, 0x12
        /*02de*/ 	.short	(.L_159 - .L_158)
	.align		4
.L_158:
        /*02e0*/ 	.word	index@(_ZN2at6native27unrolled_elementwise_kernelIZZZNS0_46_GLOBAL__N__5fd40885_13_AmpKernels_cu_3810c27339_amp_non_finite_check_and_unscale_cuda_ERNS_6TensorES4_RKS3_ENKUlvE_clEvENKUlvE0_clEvEUlfE_St5arrayIPcLm2EELi4E23TrivialOffsetCalculatorILi1EjESE_NS0_6memory12LoadWithCastILi1EEENSF_13StoreWithCastILi1EEEEEviT_T0_T2_T3_T4_T5_)
        /*02e4*/ 	.word	0x00000000


	//----- nvinfo : EIATTR_MIN_STACK_SIZE
	.align		4
.L_159:
        /*02e8*/ 	.byte	0x04, 0x12
        /*02ea*/ 	.short	(.L_161 - .L_160)
	.align		4
.L_160:
        /*02ec*/ 	.word	index@(_ZN2at6native18elementwise_kernelILi128ELi2EZNS0_22gpu_kernel_impl_nocastIZZZNS0_46_GLOBAL__N__5fd40885_13_AmpKernels_cu_3810c27339_amp_non_finite_check_and_unscale_cuda_ERNS_6TensorES5_RKS4_ENKUlvE_clEvENKUlvE0_clEvEUlfE_EEvRNS_18TensorIteratorBaseERKT_EUliE_EEviT1_)
        /*02f0*/ 	.word	0x00000000


	//----- nvinfo : EIATTR_MIN_STACK_SIZE
	.align		4
.L_161:
        /*02f4*/ 	.byte	0x04, 0x12
        /*02f6*/ 	.short	(.L_163 - .L_162)
	.align		4
.L_162:
        /*02f8*/ 	.word	index@(_ZN2at6native27unrolled_elementwise_kernelIZZZNS0_46_GLOBAL__N__5fd40885_13_AmpKernels_cu_3810c27339_amp_non_finite_check_and_unscale_cuda_ERNS_6TensorES4_RKS3_ENKUlvE_clEvENKUlvE0_clEvEUlfE_St5arrayIPcLm2EELi4E23TrivialOffsetCalculatorILi1EjESE_NS0_6memory15LoadWithoutCastENSF_16StoreWithoutCastEEEviT_T0_T2_T3_T4_T5_)
        /*02fc*/ 	.word	0x00000000


	//----- nvinfo : EIATTR_MIN_STACK_SIZE
	.align		4
.L_163:
        /*0300*/ 	.byte	0x04, 0x12
        /*0302*/ 	.short	(.L_165 - .L_164)
	.align		4
.L_164:
        /*0304*/ 	.word	index@(_ZN2at6native29vectorized_elementwise_kernelILi2EZZZNS0_46_GLOBAL__N__5fd40885_13_AmpKernels_cu_3810c27339_amp_non_finite_check_and_unscale_cuda_ERNS_6TensorES4_RKS3_ENKUlvE_clEvENKUlvE0_clEvEUlfE_St5arrayIPcLm2EEEEviT0_T1_)
        /*0308*/ 	.word	0x00000000


	//----- nvinfo : EIATTR_MIN_STACK_SIZE
	.align		4
.L_165:
        /*030c*/ 	.byte	0x04, 0x12
        /*030e*/ 	.short	(.L_167 - .L_166)
	.align		4
.L_166:
        /*0310*/ 	.word	index@(_ZN2at6native29vectorized_elementwise_kernelILi4EZZZNS0_46_GLOBAL__N__5fd40885_13_AmpKernels_cu_3810c27339_amp_non_finite_check_and_unscale_cuda_ERNS_6TensorES4_RKS3_ENKUlvE_clEvENKUlvE0_clEvEUlfE_St5arrayIPcLm2EEEEviT0_T1_)
        /*0314*/ 	.word	0x00000000


	//----- nvinfo : EIATTR_MIN_STACK_SIZE
	.align		4
.L_167:
        /*0318*/ 	.byte	0x04, 0x12
        /*031a*/ 	.short	(.L_169 - .L_168)
	.align		4
.L_168:
        /*031c*/ 	.word	index@(_ZN2at6native29vectorized_elementwise_kernelILi8EZZZNS0_46_GLOBAL__N__5fd40885_13_AmpKernels_cu_3810c27339_amp_non_finite_check_and_unscale_cuda_ERNS_6TensorES4_RKS3_ENKUlvE_clEvENKUlvE0_clEvEUlfE_St5arrayIPcLm2EEEEviT0_T1_)
        /*0320*/ 	.word	0x00000000


	//----- nvinfo : EIATTR_MIN_STACK_SIZE
	.align		4
.L_169:
        /*0324*/ 	.byte	0x04, 0x12
        /*0326*/ 	.short	(.L_171 - .L_170)
	.align		4
.L_170:
        /*0328*/ 	.word	index@(_ZN2at6native18elementwise_kernelILi128ELi4EZNS0_15gpu_kernel_implIZZZNS0_46_GLOBAL__N__5fd40885_13_AmpKernels_cu_3810c27339_amp_non_finite_check_and_unscale_cuda_ERNS_6TensorES5_RKS4_ENKUlvE_clEvENKUlvE_clEvEUldE_EEvRNS_18TensorIteratorBaseERKT_EUliE_EEviT1_)
        /*032c*/ 	.word	0x00000000


	//----- nvinfo : EIATTR_MIN_STACK_SIZE
	.align		4
.L_171:
        /*0330*/ 	.byte	0x04, 0x12
        /*0332*/ 	.short	(.L_173 - .L_172)
	.align		4
.L_172:
        /*0334*/ 	.word	index@(_ZN2at6native27unrolled_elementwise_kernelIZZZNS0_46_GLOBAL__N__5fd40885_13_AmpKernels_cu_3810c27339_amp_non_finite_check_and_unscale_cuda_ERNS_6TensorES4_RKS3_ENKUlvE_clEvENKUlvE_clEvEUldE_St5arrayIPcLm2EELi4E23TrivialOffsetCalculatorILi1EjESE_NS0_6memory12LoadWithCastILi1EEENSF_13StoreWithCastILi1EEEEEviT_T0_T2_T3_T4_T5_)
        /*0338*/ 	.word	0x00000000


	//----- nvinfo : EIATTR_MIN_STACK_SIZE
	.align		4
.L_173:
        /*033c*/ 	.byte	0x04, 0x12
        /*033e*/ 	.short	(.L_175 - .L_174)
	.align		4
.L_174:
        /*0340*/ 	.word	index@(_ZN2at6native18elementwise_kernelILi128ELi2EZNS0_22gpu_kernel_impl_nocastIZZZNS0_46_GLOBAL__N__5fd40885_13_AmpKernels_cu_3810c27339_amp_non_finite_check_and_unscale_cuda_ERNS_6TensorES5_RKS4_ENKUlvE_clEvENKUlvE_clEvEUldE_EEvRNS_18TensorIteratorBaseERKT_EUliE_EEviT1_)
        /*0344*/ 	.word	0x00000000


	//----- nvinfo : EIATTR_MIN_STACK_SIZE
	.align		4
.L_175:
        /*0348*/ 	.byte	0x04, 0x12
        /*034a*/ 	.short	(.L_177 - .L_176)
	.align		4
.L_176:
        /*034c*/ 	.word	index@(_ZN2at6native27unrolled_elementwise_kernelIZZZNS0_46_GLOBAL__N__5fd40885_13_AmpKernels_cu_3810c27339_amp_non_finite_check_and_unscale_cuda_ERNS_6TensorES4_RKS3_ENKUlvE_clEvENKUlvE_clEvEUldE_St5arrayIPcLm2EELi4E23TrivialOffsetCalculatorILi1EjESE_NS0_6memory15LoadWithoutCastENSF_16StoreWithoutCastEEEviT_T0_T2_T3_T4_T5_)
        /*0350*/ 	.word	0x00000000


	//----- nvinfo : EIATTR_MIN_STACK_SIZE
	.align		4
.L_177:
        /*0354*/ 	.byte	0x04, 0x12
        /*0356*/ 	.short	(.L_179 - .L_178)
	.align		4
.L_178:
        /*0358*/ 	.word	index@(_ZN2at6native29vectorized_elementwise_kernelILi2EZZZNS0_46_GLOBAL__N__5fd40885_13_AmpKernels_cu_3810c27339_amp_non_finite_check_and_unscale_cuda_ERNS_6TensorES4_RKS3_ENKUlvE_clEvENKUlvE_clEvEUldE_St5arrayIPcLm2EEEEviT0_T1_)
        /*035c*/ 	.word	0x00000000


	//----- nvinfo : EIATTR_MIN_STACK_SIZE
	.align		4
.L_179:
        /*0360*/ 	.byte	0x04, 0x12
        /*0362*/ 	.short	(.L_181 - .L_180)
	.align		4
.L_180:
        /*0364*/ 	.word	index@(_ZN2at6native29vectorized_elementwise_kernelILi4EZZZNS0_46_GLOBAL__N__5fd40885_13_AmpKernels_cu_3810c27339_amp_non_finite_check_and_unscale_cuda_ERNS_6TensorES4_RKS3_ENKUlvE_clEvENKUlvE_clEvEUldE_St5arrayIPcLm2EEEEviT0_T1_)
        /*0368*/ 	.word	0x00000000


	//----- nvinfo : EIATTR_MIN_STACK_SIZE
	.align		4
.L_181:
        /*036c*/ 	.byte	0x04, 0x12
        /*036e*/ 	.short	(.L_183 - .L_182)
	.align		4
.L_182:
        /*0370*/ 	.word	index@(_ZN2at6native29vectorized_elementwise_kernelILi8EZZZNS0_46_GLOBAL__N__5fd40885_13_AmpKernels_cu_3810c27339_amp_non_finite_check_and_unscale_cuda_ERNS_6TensorES4_RKS3_ENKUlvE_clEvENKUlvE_clEvEUldE_St5arrayIPcLm2EEEEviT0_T1_)
        /*0374*/ 	.word	0x00000000


	//----- nvinfo : EIATTR_MIN_STACK_SIZE
	.align		4
.L_183:
        /*0378*/ 	.byte	0x04, 0x12
        /*037a*/ 	.short	(.L_185 - .L_184)
	.align		4
.L_184:
        /*037c*/ 	.word	index@(_ZN2at6native28amp_update_scale_cuda_kernelEPfPiPKfddi)
        /*0380*/ 	.word	0x00000000
.L_185:


//--------------------- .nv.info._ZN2at6native46_GLOBAL__N__5fd40885_13_AmpKernels_cu_3810c27325multi_tensor_apply_kernelINS1_18TensorListMetadataILi1EEENS1_14UnaryOpFunctorIN3c104HalfELi1ELi1ELi0EEEJZZZNS0_47_amp_foreach_non_finite_check_and_unscale_cuda_ENS6_8ArrayRefINS_6TensorEEERSA_RKSA_ENKUlvE_clEvENKUlvE1_clEvEUlfE_EEEvT_T0_DpT1_ --------------------------
	.section	.nv.info._ZN2at6native46_GLOBAL__N__5fd40885_13_AmpKernels_cu_3810c27325multi_tensor_apply_kernelINS1_18TensorListMetadataILi1EEENS1_14UnaryOpFunctorIN3c104HalfELi1ELi1ELi0EEEJZZZNS0_47_amp_foreach_non_finite_check_and_unscale_cuda_ENS6_8ArrayRefINS_6TensorEEERSA_RKSA_ENKUlvE_clEvENKUlvE1_clEvEUlfE_EEEvT_T0_DpT1_,"",@"SHT_CUDA_INFO"
	.sectionflags	@""
	.align	4


	//----- nvinfo : EIATTR_CUDA_API_VERSION
	.align		4
        /*0000*/ 	.byte	0x04, 0x37
        /*0002*/ 	.short	(.L_187 - .L_186)
.L_186:
        /*0004*/ 	.word	0x00000082


	//----- nvinfo : EIATTR_SW2861232_WAR
	.align		4
.L_187:
        /*0008*/ 	.byte	0x01, 0x35
	.zero		2


	//----- nvinfo : EIATTR_PARAM_CBANK
	.align		4
        /*000c*/ 	.byte	0x04, 0x0a
        /*000e*/ 	.short	(.L_189 - .L_188)
	.align		4
.L_188:
        /*0010*/ 	.word	index@(.nv.constant0._ZN2at6native46_GLOBAL__N__5fd40885_13_AmpKernels_cu_3810c27325multi_tensor_apply_kernelINS1_18TensorListMetadataILi1EEENS1_14UnaryOpFunctorIN3c104HalfELi1ELi1ELi0EEEJZZZNS0_47_amp_foreach_non_finite_check_and_unscale_cuda_ENS6_8ArrayRefINS_6TensorEEERSA_RKSA_ENKUlvE_clEvENKUlvE1_clEvEUlfE_EEEvT_T0_DpT1_)
        /*0014*/ 	.short	0x0160
        /*0016*/ 	.short	0x0d48


	//----- nvinfo : EIATTR_CBANK_PARAM_SIZE
	.align		4
.L_189:
        /*0018*/ 	.byte	0x03, 0x19
        /*001a*/ 	.short	0x0d48


	//----- nvinfo : EIATTR_KPARAM_INFO
	.align		4
        /*001c*/ 	.byte	0x04, 0x17
        /*001e*/ 	.short	(.L_191 - .L_190)
.L_190:
        /*0020*/ 	.word	0x00000000
        /*0024*/ 	.short	0x0002
        /*0026*/ 	.short	0x0d30
        /*0028*/ 	.byte	0x00, 0xf0, 0x61, 0x00


	//----- nvinfo : EIATTR_KPARAM_INFO
	.align		4
.L_191:
        /*002c*/ 	.byte	0x04, 0x17
        /*002e*/ 	.short	(.L_193 - .L_192)
.L_192:
        /*0030*/ 	.word	0x00000000
        /*0034*/ 	.short	0x0001
        /*0036*/ 	.short	0x0d28
        /*0038*/ 	.byte	0x00, 0xf0, 0x05, 0x00


	//----- nvinfo : EIATTR_KPARAM_INFO
	.align		4
.L_193:
        /*003c*/ 	.byte	0x04, 0x17
        /*003e*/ 	.short	(.L_195 - .L_194)
.L_194:
        /*0040*/ 	.word	0x00000000
        /*0044*/ 	.short	0x0000
        /*0046*/ 	.short	0x0000
        /*0048*/ 	.byte	0x00, 0xf0, 0xa1, 0x34


	//----- nvinfo : EIATTR_MAXREG_COUNT
	.align		4
.L_195:
        /*004c*/ 	.byte	0x03, 0x1b
        /*004e*/ 	.short	0x0080


	//----- nvinfo : EIATTR_MERCURY_ISA_VERSION
	.align		4
        /*0050*/ 	.byte	0x03, 0x5f
        /*0052*/ 	.short	0x0000


	//----- nvinfo : EIATTR_EXIT_INSTR_OFFSETS
	.align		4
        /*0054*/ 	.byte	0x04, 0x1c
        /*0056*/ 	.short	(.L_197 - .L_196)


	//   ....[0]....
.L_196:
        /*0058*/ 	.word	0x00000140


	//   ....[1]....
        /*005c*/ 	.word	0x00000790


	//   ....[2]....
        /*0060*/ 	.word	0x000007f0


	//   ....[3]....
        /*0064*/ 	.word	0x00000b00


	//----- nvinfo : EIATTR_MAX_THREADS
	.align		4
.L_197:
        /*0068*/ 	.byte	0x04, 0x05
        /*006a*/ 	.short	(.L_199 - .L_198)
.L_198:
        /*006c*/ 	.word	0x00000200
        /*0070*/ 	.word	0x00000001
        /*0074*/ 	.word	0x00000001


	//----- nvinfo : EIATTR_CRS_STACK_SIZE
	.align		4
.L_199:
        /*0078*/ 	.byte	0x04, 0x1e
        /*007a*/ 	.short	(.L_201 - .L_200)
.L_200:
        /*007c*/ 	.word	0x00000000
.L_201:


//--------------------- .nv.info._ZN2at6native46_GLOBAL__N__5fd40885_13_AmpKernels_cu_3810c27325multi_tensor_apply_kernelINS1_18TensorListMetadataILi1EEENS1_14UnaryOpFunctorIfLi1ELi1ELi0EEEJZZZNS0_47_amp_foreach_non_finite_check_and_unscale_cuda_EN3c108ArrayRefINS_6TensorEEERS9_RKS9_ENKUlvE_clEvENKUlvE0_clEvEUlfE_EEEvT_T0_DpT1_ --------------------------
	.section	.nv.info._ZN2at6native46_GLOBAL__N__5fd40885_13_AmpKernels_cu_3810c27325multi_tensor_apply_kernelINS1_18TensorListMetadataILi1EEENS1_14UnaryOpFunctorIfLi1ELi1ELi0EEEJZZZNS0_47_amp_foreach_non_finite_check_and_unscale_cuda_EN3c108ArrayRefINS_6TensorEEERS9_RKS9_ENKUlvE_clEvENKUlvE0_clEvEUlfE_EEEvT_T0_DpT1_,"",@"SHT_CUDA_INFO"
	.sectionflags	@""
	.align	4


	//----- nvinfo : EIATTR_CUDA_API_VERSION
	.align		4
        /*0000*/ 	.byte	0x04, 0x37
        /*0002*/ 	.short	(.L_203 - .L_202)
.L_202:
        /*0004*/ 	.word	0x00000082


	//----- nvinfo : EIATTR_SW2861232_WAR
	.align		4
.L_203:
        /*0008*/ 	.byte	0x01, 0x35
	.zero		2


	//----- nvinfo : EIATTR_PARAM_CBANK
	.align		4
        /*000c*/ 	.byte	0x04, 0x0a
        /*000e*/ 	.short	(.L_205 - .L_204)
	.align		4
.L_204:
        /*0010*/ 	.word	index@(.nv.constant0._ZN2at6native46_GLOBAL__N__5fd40885_13_AmpKernels_cu_3810c27325multi_tensor_apply_kernelINS1_18TensorListMetadataILi1EEENS1_14UnaryOpFunctorIfLi1ELi1ELi0EEEJZZZNS0_47_amp_foreach_non_finite_check_and_unscale_cuda_EN3c108ArrayRefINS_6TensorEEERS9_RKS9_ENKUlvE_clEvENKUlvE0_clEvEUlfE_EEEvT_T0_DpT1_)
        /*0014*/ 	.short	0x0160
        /*0016*/ 	.short	0x0d48


	//----- nvinfo : EIATTR_CBANK_PARAM_SIZE
	.align		4
.L_205:
        /*0018*/ 	.byte	0x03, 0x19
        /*001a*/ 	.short	0x0d48


	//----- nvinfo : EIATTR_KPARAM_INFO
	.align		4
        /*001c*/ 	.byte	0x04, 0x17
        /*001e*/ 	.short	(.L_207 - .L_206)
.L_206:
        /*0020*/ 	.word	0x00000000
        /*0024*/ 	.short	0x0002
        /*0026*/ 	.short	0x0d30
        /*0028*/ 	.byte	0x00, 0xf0, 0x61, 0x00


	//----- nvinfo : EIATTR_KPARAM_INFO
	.align		4
.L_207:
        /*002c*/ 	.byte	0x04, 0x17
        /*002e*/ 	.short	(.L_209 - .L_208)
.L_208:
        /*0030*/ 	.word	0x00000000
        /*0034*/ 	.short	0x0001
        /*0036*/ 	.short	0x0d28
        /*0038*/ 	.byte	0x00, 0xf0, 0x05, 0x00


	//----- nvinfo : EIATTR_KPARAM_INFO
	.align		4
.L_209:
        /*003c*/ 	.byte	0x04, 0x17
        /*003e*/ 	.short	(.L_211 - .L_210)
.L_210:
        /*0040*/ 	.word	0x00000000
        /*0044*/ 	.short	0x0000
        /*0046*/ 	.short	0x0000
        /*0048*/ 	.byte	0x00, 0xf0, 0xa1, 0x34


	//----- nvinfo : EIATTR_MAXREG_COUNT
	.align		4
.L_211:
        /*004c*/ 	.byte	0x03, 0x1b
        /*004e*/ 	.short	0x0080


	//----- nvinfo : EIATTR_MERCURY_ISA_VERSION
	.align		4
        /*0050*/ 	.byte	0x03, 0x5f
        /*0052*/ 	.short	0x0000


	//----- nvinfo : EIATTR_EXIT_INSTR_OFFSETS
	.align		4
        /*0054*/ 	.byte	0x04, 0x1c
        /*0056*/ 	.short	(.L_213 - .L_212)


	//   ....[0]....
.L_212:
        /*0058*/ 	.word	0x00000170


	//   ....[1]....
        /*005c*/ 	.word	0x000007a0


	//   ....[2]....
        /*0060*/ 	.word	0x00000800


	//   ....[3]....
        /*0064*/ 	.word	0x00000ad0


	//----- nvinfo : EIATTR_MAX_THREADS
	.align		4
.L_213:
        /*0068*/ 	.byte	0x04, 0x05
        /*006a*/ 	.short	(.L_215 - .L_214)
.L_214:
        /*006c*/ 	.word	0x00000200
        /*0070*/ 	.word	0x00000001
        /*0074*/ 	.word	0x00000001


	//----- nvinfo : EIATTR_CRS_STACK_SIZE
	.align		4
.L_215:
        /*0078*/ 	.byte	0x04, 0x1e
        /*007a*/ 	.short	(.L_217 - .L_216)
.L_216:
        /*007c*/ 	.word	0x00000000
.L_217:


//--------------------- .nv.info._ZN2at6native46_GLOBAL__N__5fd40885_13_AmpKernels_cu_3810c27325multi_tensor_apply_kernelINS1_18TensorListMetadataILi1EEENS1_14UnaryOpFunctorIdLi1ELi1ELi0EEEJZZZNS0_47_amp_foreach_non_finite_check_and_unscale_cuda_EN3c108ArrayRefINS_6TensorEEERS9_RKS9_ENKUlvE_clEvENKUlvE_clEvEUldE_EEEvT_T0_DpT1_ --------------------------
	.section	.nv.info._ZN2at6native46_GLOBAL__N__5fd40885_13_AmpKernels_cu_3810c27325multi_tensor_apply_kernelINS1_18TensorListMetadataILi1EEENS1_14UnaryOpFunctorIdLi1ELi1ELi0EEEJZZZNS0_47_amp_foreach_non_finite_check_and_unscale_cuda_EN3c108ArrayRefINS_6TensorEEERS9_RKS9_ENKUlvE_clEvENKUlvE_clEvEUldE_EEEvT_T0_DpT1_,"",@"SHT_CUDA_INFO"
	.sectionflags	@""
	.align	4


	//----- nvinfo : EIATTR_CUDA_API_VERSION
	.align		4
        /*0000*/ 	.byte	0x04, 0x37
        /*0002*/ 	.short	(.L_219 - .L_218)
.L_218:
        /*0004*/ 	.word	0x00000082


	//----- nvinfo : EIATTR_SW2861232_WAR
	.align		4
.L_219:
        /*0008*/ 	.byte	0x01, 0x35
	.zero		2


	//----- nvinfo : EIATTR_PARAM_CBANK
	.align		4
        /*000c*/ 	.byte	0x04, 0x0a
        /*000e*/ 	.short	(.L_221 - .L_220)
	.align		4
.L_220:
        /*0010*/ 	.word	index@(.nv.constant0._ZN2at6native46_GLOBAL__N__5fd40885_13_AmpKernels_cu_3810c27325multi_tensor_apply_kernelINS1_18TensorListMetadataILi1EEENS1_14UnaryOpFunctorIdLi1ELi1ELi0EEEJZZZNS0_47_amp_foreach_non_finite_check_and_unscale_cuda_EN3c108ArrayRefINS_6TensorEEERS9_RKS9_ENKUlvE_clEvENKUlvE_clEvEUldE_EEEvT_T0_DpT1_)
        /*0014*/ 	.short	0x0160
        /*0016*/ 	.short	0x0d48


	//----- nvinfo : EIATTR_CBANK_PARAM_SIZE
	.align		4
.L_221:
        /*0018*/ 	.byte	0x03, 0x19
        /*001a*/ 	.short	0x0d48


	//----- nvinfo : EIATTR_KPARAM_INFO
	.align		4
        /*001c*/ 	.byte	0x04, 0x17
        /*001e*/ 	.short	(.L_223 - .L_222)
.L_222:
        /*0020*/ 	.word	0x00000000
        /*0024*/ 	.short	0x0002
        /*0026*/ 	.short	0x0d30
        /*0028*/ 	.byte	0x00, 0xf0, 0x61, 0x00


	//----- nvinfo : EIATTR_KPARAM_INFO
	.align		4
.L_223:
        /*002c*/ 	.byte	0x04, 0x17
        /*002e*/ 	.short	(.L_225 - .L_224)
.L_224:
        /*0030*/ 	.word	0x00000000
        /*0034*/ 	.short	0x0001
        /*0036*/ 	.short	0x0d28
        /*0038*/ 	.byte	0x00, 0xf0, 0x05, 0x00


	//----- nvinfo : EIATTR_KPARAM_INFO
	.align		4
.L_225:
        /*003c*/ 	.byte	0x04, 0x17
        /*003e*/ 	.short	(.L_227 - .L_226)
.L_226:
        /*0040*/ 	.word	0x00000000
        /*0044*/ 	.short	0x0000
        /*0046*/ 	.short	0x0000
        /*0048*/ 	.byte	0x00, 0xf0, 0xa1, 0x34


	//----- nvinfo : EIATTR_MAXREG_COUNT
	.align		4
.L_227:
        /*004c*/ 	.byte	0x03, 0x1b
        /*004e*/ 	.short	0x0080


	//----- nvinfo : EIATTR_MERCURY_ISA_VERSION
	.align		4
        /*0050*/ 	.byte	0x03, 0x5f
        /*0052*/ 	.short	0x0000


	//----- nvinfo : EIATTR_EXIT_INSTR_OFFSETS
	.align		4
        /*0054*/ 	.byte	0x04, 0x1c
        /*0056*/ 	.short	(.L_229 - .L_228)


	//   ....[0]....
.L_228:
        /*0058*/ 	.word	0x00000170


	//   ....[1]....
        /*005c*/ 	.word	0x00000920


	//   ....[2]....
        /*0060*/ 	.word	0x00000980


	//   ....[3]....
        /*0064*/ 	.word	0x00000ef0


	//----- nvinfo : EIATTR_MAX_THREADS
	.align		4
.L_229:
        /*0068*/ 	.byte	0x04, 0x05
        /*006a*/ 	.short	(.L_231 - .L_230)
.L_230:
        /*006c*/ 	.word	0x00000200
        /*0070*/ 	.word	0x00000001
        /*0074*/ 	.word	0x00000001


	//----- nvinfo : EIATTR_CRS_STACK_SIZE
	.align		4
.L_231:
        /*0078*/ 	.byte	0x04, 0x1e
        /*007a*/ 	.short	(.L_233 - .L_232)
.L_232:
        /*007c*/ 	.word	0x00000000
.L_233:


//--------------------- .nv.info._ZN2at6native18elementwise_kernelILi128ELi4EZNS0_15gpu_kernel_implIZZZNS0_46_GLOBAL__N__5fd40885_13_AmpKernels_cu_3810c27339_amp_non_finite_check_and_unscale_cuda_ERNS_6TensorES5_RKS4_ENKUlvE_clEvENKUlvE1_clEvEUlN3c104HalfEE_EEvRNS_18TensorIteratorBaseERKT_EUliE_EEviT1_ --------------------------
	.section	.nv.info._ZN2at6native18elementwise_kernelILi128ELi4EZNS0_15gpu_kernel_implIZZZNS0_46_GLOBAL__N__5fd40885_13_AmpKernels_cu_3810c27339_amp_non_finite_check_and_unscale_cuda_ERNS_6TensorES5_RKS4_ENKUlvE_clEvENKUlvE1_clEvEUlN3c104HalfEE_EEvRNS_18TensorIteratorBaseERKT_EUliE_EEviT1_,"",@"SHT_CUDA_INFO"
	.sectionflags	@""
	.align	4


	//----- nvinfo : EIATTR_CUDA_API_VERSION
	.align		4
        /*0000*/ 	.byte	0x04, 0x37
        /*0002*/ 	.short	(.L_235 - .L_234)
.L_234:
        /*0004*/ 	.word	0x00000082


	//----- nvinfo : EIATTR_SW2861232_WAR
	.align		4
.L_235:
        /*0008*/ 	.byte	0x01, 0x35
	.zero		2


	//----- nvinfo : EIATTR_PARAM_CBANK
	.align		4
        /*000c*/ 	.byte	0x04, 0x0a
        /*000e*/ 	.short	(.L_237 - .L_236)
	.align		4
.L_236:
        /*0010*/ 	.word	index@(.nv.constant0._ZN2at6native18elementwise_kernelILi128ELi4EZNS0_15gpu_kernel_implIZZZNS0_46_GLOBAL__N__5fd40885_13_AmpKernels_cu_3810c27339_amp_non_finite_check_and_unscale_cuda_ERNS_6TensorES5_RKS4_ENKUlvE_clEvENKUlvE1_clEvEUlN3c104HalfEE_EEvRNS_18TensorIteratorBaseERKT_EUliE_EEviT1_)
        /*0014*/ 	.short	0x0160
        /*0016*/ 	.short	0x0238


	//----- nvinfo : EIATTR_CBANK_PARAM_SIZE
	.align		4
.L_237:
        /*0018*/ 	.byte	0x03, 0x19
        /*001a*/ 	.short	0x0238


	//----- nvinfo : EIATTR_KPARAM_INFO
	.align		4
        /*001c*/ 	.byte	0x04, 0x17
        /*001e*/ 	.short	(.L_239 - .L_238)
.L_238:
        /*0020*/ 	.word	0x00000000
        /*0024*/ 	.short	0x0001
        /*0026*/ 	.short	0x0008
        /*0028*/ 	.byte	0x00, 0xf0, 0xc1, 0x08


	//----- nvinfo : EIATTR_KPARAM_INFO
	.align		4
.L_239:
        /*002c*/ 	.byte	0x04, 0x17
        /*002e*/ 	.short	(.L_241 - .L_240)
.L_240:
        /*0030*/ 	.word	0x00000000
        /*0034*/ 	.short	0x0000
        /*0036*/ 	.short	0x0000
        /*0038*/ 	.byte	0x00, 0xf0, 0x11, 0x00


	//----- nvinfo : EIATTR_MAXREG_COUNT
	.align		4
.L_241:
        /*003c*/ 	.byte	0x03, 0x1b
        /*003e*/ 	.short	0x0080


	//----- nvinfo : EIATTR_EXTERNS
	.align		4
        /*0040*/ 	.byte	0x04, 0x0f
        /*0042*/ 	.short	(.L_243 - .L_242)


	//   ....[0]....
	.align		4
.L_242:
        /*0044*/ 	.word	index@(__assertfail)


	//----- nvinfo : EIATTR_MERCURY_ISA_VERSION
	.align		4
.L_243:
        /*0048*/ 	.byte	0x03, 0x5f
        /*004a*/ 	.short	0x0000


	//----- nvinfo : EIATTR_SYSCALL_OFFSETS
	.align		4
        /*004c*/ 	.byte	0x04, 0x46
        /*004e*/ 	.short	(.L_245 - .L_244)


	//   ....[0]....
.L_244:
        /*0050*/ 	.word	0x00001dc0


	//   ....[1]....
        /*0054*/ 	.word	0x00002e10


	//   ....[2]....
        /*0058*/ 	.word	0x00004c30


	//   ....[3]....
        /*005c*/ 	.word	0x00005c80


	//   ....[4]....
        /*0060*/ 	.word	0x00007a70


	//   ....[5]....
        /*0064*/ 	.word	0x00008ac0


	//   ....[6]....
        /*0068*/ 	.word	0x0000a8c0


	//   ....[7]....
        /*006c*/ 	.word	0x0000b910


	//----- nvinfo : EIATTR_EXIT_INSTR_OFFSETS
	.align		4
.L_245:
        /*0070*/ 	.byte	0x04, 0x1c
        /*0072*/ 	.short	(.L_247 - .L_246)


	//   ....[0]....
.L_246:
        /*0074*/ 	.word	0x00008b80


	//   ....[1]....
        /*0078*/ 	.word	0x0000ab10


	//   ....[2]....
        /*007c*/ 	.word	0x0000ab50


	//   ....[3]....
        /*0080*/ 	.word	0x0000abf0


	//   ....[4]....
        /*0084*/ 	.word	0x0000ac30


	//   ....[5]....
        /*0088*/ 	.word	0x0000ac70


	//   ....[6]....
        /*008c*/ 	.word	0x0000ad00


	//   ....[7]....
        /*0090*/ 	.word	0x0000ad20


	//   ....[8]....
        /*0094*/ 	.word	0x0000adc0


	//   ....[9]....
        /*0098*/ 	.word	0x0000ae10


	//   ....[10]....
        /*009c*/ 	.word	0x0000ae60


	//   ....[11]....
        /*00a0*/ 	.word	0x0000af30


	//   ....[12]....
        /*00a4*/ 	.word	0x0000af90


	//   ....[13]....
        /*00a8*/ 	.word	0x0000b120


	//   ....[14]....
        /*00ac*/ 	.word	0x0000b280


	//   ....[15]....
        /*00b0*/ 	.word	0x0000b2c0


	//   ....[16]....
        /*00b4*/ 	.word	0x0000b380


	//   ....[17]....
        /*00b8*/ 	.word	0x0000b500


	//   ....[18]....
        /*00bc*/ 	.word	0x0000b680


	//   ....[19]....
        /*00c0*/ 	.word	0x0000b7e0


	//   ....[20]....
        /*00c4*/ 	.word	0x0000b920


	//   ....[21]....
        /*00c8*/ 	.word	0x0000b960


	//   ....[22]....
        /*00cc*/ 	.word	0x0000b9a0


	//----- nvinfo : EIATTR_MAX_THREADS
	.align		4
.L_247:
        /*00d0*/ 	.byte	0x04, 0x05
        /*00d2*/ 	.short	(.L_249 - .L_248)
.L_248:
        /*00d4*/ 	.word	0x00000080
        /*00d8*/ 	.word	0x00000001
        /*00dc*/ 	.word	0x00000001


	//----- nvinfo : EIATTR_CRS_STACK_SIZE
	.align		4
.L_249:
        /*00e0*/ 	.byte	0x04, 0x1e
        /*00e2*/ 	.short	(.L_251 - .L_250)
.L_250:
        /*00e4*/ 	.word	0x00000000
.L_251:


//--------------------- .nv.info._ZN2at6native27unrolled_elementwise_kernelIZZZNS0_46_GLOBAL__N__5fd40885_13_AmpKernels_cu_3810c27339_amp_non_finite_check_and_unscale_cuda_ERNS_6TensorES4_RKS3_ENKUlvE_clEvENKUlvE1_clEvEUlN3c104HalfEE_St5arrayIPcLm2EELi4E23TrivialOffsetCalculatorILi1EjESG_NS0_6memory12LoadWithCastILi1EEENSH_13StoreWithCastILi1EEEEEviT_T0_T2_T3_T4_T5_ --------------------------
	.section	.nv.info._ZN2at6native27unrolled_elementwise_kernelIZZZNS0_46_GLOBAL__N__5fd40885_13_AmpKernels_cu_3810c27339_amp_non_finite_check_and_unscale_cuda_ERNS_6TensorES4_RKS3_ENKUlvE_clEvENKUlvE1_clEvEUlN3c104HalfEE_St5arrayIPcLm2EELi4E23TrivialOffsetCalculatorILi1EjESG_NS0_6memory12LoadWithCastILi1EEENSH_13StoreWithCastILi1EEEEEviT_T0_T2_T3_T4_T5_,"",@"SHT_CUDA_INFO"
	.sectionflags	@""
	.align	4


	//----- nvinfo : EIATTR_CUDA_API_VERSION
	.align		4
        /*0000*/ 	.byte	0x04, 0x37
        /*0002*/ 	.short	(.L_253 - .L_252)
.L_252:
        /*0004*/ 	.word	0x00000082


	//----- nvinfo : EIATTR_SW2861232_WAR
	.align		4
.L_253:
        /*0008*/ 	.byte	0x01, 0x35
	.zero		2


	//----- nvinfo : EIATTR_PARAM_CBANK
	.align		4
        /*000c*/ 	.byte	0x04, 0x0a
        /*000e*/ 	.short	(.L_255 - .L_254)
	.align		4
.L_254:
        /*0010*/ 	.word	index@(.nv.constant0._ZN2at6native27unrolled_elementwise_kernelIZZZNS0_46_GLOBAL__N__5fd40885_13_AmpKernels_cu_3810c27339_amp_non_finite_check_and_unscale_cuda_ERNS_6TensorES4_RKS3_ENKUlvE_clEvENKUlvE1_clEvEUlN3c104HalfEE_St5arrayIPcLm2EELi4E23TrivialOffsetCalculatorILi1EjESG_NS0_6memory12LoadWithCastILi1EEENSH_13StoreWithCastILi1EEEEEviT_T0_T2_T3_T4_T5_)
        /*0014*/ 	.short	0x0160
        /*0016*/ 	.short	0x0044


	//----- nvinfo : EIATTR_CBANK_PARAM_SIZE
	.align		4
.L_255:
        /*0018*/ 	.byte	0x03, 0x19
        /*001a*/ 	.short	0x0044


	//----- nvinfo : EIATTR_KPARAM_INFO
	.align		4
        /*001c*/ 	.byte	0x04, 0x17
        /*001e*/ 	.short	(.L_257 - .L_256)
.L_256:
        /*0020*/ 	.word	0x00000000
        /*0024*/ 	.short	0x0006
        /*0026*/ 	.short	0x003c
        /*0028*/ 	.byte	0x00, 0xf0, 0x21, 0x00


	//----- nvinfo : EIATTR_KPARAM_INFO
	.align		4
.L_257:
        /*002c*/ 	.byte	0x04, 0x17
        /*002e*/ 	.short	(.L_259 - .L_258)
.L_258:
        /*0030*/ 	.word	0x00000000
        /*0034*/ 	.short	0x0005
        /*0036*/ 	.short	0x0034
        /*0038*/ 	.byte	0x00, 0xf0, 0x21, 0x00


	//----- nvinfo : EIATTR_KPARAM_INFO
	.align		4
.L_259:
        /*003c*/ 	.byte	0x04, 0x17
        /*003e*/ 	.short	(.L_261 - .L_260)
.L_260:
        /*0040*/ 	.word	0x00000000
        /*0044*/ 	.short	0x0004
        /*0046*/ 	.short	0x0031
        /*0048*/ 	.byte	0x00, 0xf0, 0x05, 0x00


	//----- nvinfo : EIATTR_KPARAM_INFO
	.align		4
.L_261:
        /*004c*/ 	.byte	0x04, 0x17
        /*004e*/ 	.short	(.L_263 - .L_262)
.L_262:
        /*0050*/ 	.word	0x00000000
        /*0054*/ 	.short	0x0003
        /*0056*/ 	.short	0x0030
        /*0058*/ 	.byte	0x00, 0xf0, 0x05, 0x00


	//----- nvinfo : EIATTR_KPARAM_INFO
	.align		4
.L_263:
        /*005c*/ 	.byte	0x04, 0x17
        /*005e*/ 	.short	(.L_265 - .L_264)
.L_264:
        /*0060*/ 	.word	0x00000000
        /*0064*/ 	.short	0x0002
        /*0066*/ 	.short	0x0020
        /*0068*/ 	.byte	0x00, 0xf0, 0x41, 0x00


	//----- nvinfo : EIATTR_KPARAM_INFO
	.align		4
.L_265:
        /*006c*/ 	.byte	0x04, 0x17
        /*006e*/ 	.short	(.L_267 - .L_266)
.L_266:
        /*0070*/ 	.word	0x00000000
        /*0074*/ 	.short	0x0001
        /*0076*/ 	.short	0x0008
        /*0078*/ 	.byte	0x00, 0xf0, 0x61, 0x00


	//----- nvinfo : EIATTR_KPARAM_INFO
	.align		4
.L_267:
        /*007c*/ 	.byte	0x04, 0x17
        /*007e*/ 	.short	(.L_269 - .L_268)
.L_268:
        /*0080*/ 	.word	0x00000000
        /*0084*/ 	.short	0x0000
        /*0086*/ 	.short	0x0000
        /*0088*/ 	.byte	0x00, 0xf0, 0x11, 0x00


	//----- nvinfo : EIATTR_MAXREG_COUNT
	.align		4
.L_269:
        /*008c*/ 	.byte	0x03, 0x1b
        /*008e*/ 	.short	0x00ff


	//----- nvinfo : EIATTR_EXTERNS
	.align		4
        /*0090*/ 	.byte	0x04, 0x0f
        /*0092*/ 	.short	(.L_271 - .L_270)


	//   ....[0]....
	.align		4
.L_270:
        /*0094*/ 	.word	index@(__assertfail)


	//----- nvinfo : EIATTR_MERCURY_ISA_VERSION
	.align		4
.L_271:
        /*0098*/ 	.byte	0x03, 0x5f
        /*009a*/ 	.short	0x0000


	//----- nvinfo : EIATTR_SYSCALL_OFFSETS
	.align		4
        /*009c*/ 	.byte	0x04, 0x46
        /*009e*/ 	.short	(.L_273 - .L_272)


	//   ....[0]....
.L_272:
        /*00a0*/ 	.word	0x00001070


	//   ....[1]....
        /*00a4*/ 	.word	0x00002140


	//   ....[2]....
        /*00a8*/ 	.word	0x00003220


	//   ....[3]....
        /*00ac*/ 	.word	0x000042d0


	//   ....[4]....
        /*00b0*/ 	.word	0x00005860


	//   ....[5]....
        /*00b4*/ 	.word	0x00006890


	//   ....[6]....
        /*00b8*/ 	.word	0x00007880


	//   ....[7]....
        /*00bc*/ 	.word	0x00008870


	//----- nvinfo : EIATTR_EXIT_INSTR_OFFSETS
	.align		4
.L_273:
        /*00c0*/ 	.byte	0x04, 0x1c
        /*00c2*/ 	.short	(.L_275 - .L_274)


	//   ....[0]....
.L_274:
        /*00c4*/ 	.word	0x00007940


	//   ....[1]....
        /*00c8*/ 	.word	0x00007a70


	//   ....[2]....
        /*00cc*/ 	.word	0x00007ab0


	//   ....[3]....
        /*00d0*/ 	.word	0x00007b50


	//   ....[4]....
        /*00d4*/ 	.word	0x00007b90


	//   ....[5]....
        /*00d8*/ 	.word	0x00007bd0


	//   ....[6]....
        /*00dc*/ 	.word	0x00007c60


	//   ....[7]....
        /*00e0*/ 	.word	0x00007c80


	//   ....[8]....
        /*00e4*/ 	.word	0x00007d20


	//   ....[9]....
        /*00e8*/ 	.word	0x00007d70


	//   ....[10]....
        /*00ec*/ 	.word	0x00007dc0


	//   ....[11]....
        /*00f0*/ 	.word	0x00007e90


	//   ....[12]....
        /*00f4*/ 	.word	0x00007ef0


	//   ....[13]....
        /*00f8*/ 	.word	0x00008080


	//   ....[14]....
        /*00fc*/ 	.word	0x000081e0


	//   ....[15]....
        /*0100*/ 	.word	0x00008220


	//   ....[16]....
        /*0104*/ 	.word	0x000082e0


	//   ....[17]....
        /*0108*/ 	.word	0x00008460


	//   ....[18]....
        /*010c*/ 	.word	0x000085e0


	//   ....[19]....
        /*0110*/ 	.word	0x00008740


	//   ....[20]....
        /*0114*/ 	.word	0x00008880


	//   ....[21]....
        /*0118*/ 	.word	0x000088c0


	//   ....[22]....
        /*011c*/ 	.word	0x00008900


	//----- nvinfo : EIATTR_MAX_THREADS
	.align		4
.L_275:
        /*0120*/ 	.byte	0x04, 0x05
        /*0122*/ 	.short	(.L_277 - .L_276)
.L_276:
        /*0124*/ 	.word	0x00000080
        /*0128*/ 	.word	0x00000001
        /*012c*/ 	.word	0x00000001


	//----- nvinfo : EIATTR_CRS_STACK_SIZE
	.align		4
.L_277:
        /*0130*/ 	.byte	0x04, 0x1e
        /*0132*/ 	.short	(.L_279 - .L_278)
.L_278:
        /*0134*/ 	.word	0x00000000
.L_279:


//--------------------- .nv.info._ZN2at6native18elementwise_kernelILi128ELi4EZNS0_22gpu_kernel_impl_nocastIZZZNS0_46_GLOBAL__N__5fd40885_13_AmpKernels_cu_3810c27339_amp_non_finite_check_and_unscale_cuda_ERNS_6TensorES5_RKS4_ENKUlvE_clEvENKUlvE1_clEvEUlN3c104HalfEE_EEvRNS_18TensorIteratorBaseERKT_EUliE_EEviT1_ --------------------------
	.section	.nv.info._ZN2at6native18elementwise_kernelILi128ELi4EZNS0_22gpu_kernel_impl_nocastIZZZNS0_46_GLOBAL__N__5fd40885_13_AmpKernels_cu_3810c27339_amp_non_finite_check_and_unscale_cuda_ERNS_6TensorES5_RKS4_ENKUlvE_clEvENKUlvE1_clEvEUlN3c104HalfEE_EEvRNS_18TensorIteratorBaseERKT_EUliE_EEviT1_,"",@"SHT_CUDA_INFO"
	.sectionflags	@""
	.align	4


	//----- nvinfo : EIATTR_CUDA_API_VERSION
	.align		4
        /*0000*/ 	.byte	0x04, 0x37
        /*0002*/ 	.short	(.L_281 - .L_280)
.L_280:
        /*0004*/ 	.word	0x00000082


	//----- nvinfo : EIATTR_SW2861232_WAR
	.align		4
.L_281:
        /*0008*/ 	.byte	0x01, 0x35
	.zero		2


	//----- nvinfo : EIATTR_PARAM_CBANK
	.align		4
        /*000c*/ 	.byte	0x04, 0x0a
        /*000e*/ 	.short	(.L_283 - .L_282)
	.align		4
.L_282:
        /*0010*/ 	.word	index@(.nv.constant0._ZN2at6native18elementwise_kernelILi128ELi4EZNS0_22gpu_kernel_impl_nocastIZZZNS0_46_GLOBAL__N__5fd40885_13_AmpKernels_cu_3810c27339_amp_non_finite_check_and_unscale_cuda_ERNS_6TensorES5_RKS4_ENKUlvE_clEvENKUlvE1_clEvEUlN3c104HalfEE_EEvRNS_18TensorIteratorBaseERKT_EUliE_EEviT1_)
        /*0014*/ 	.short	0x0160
        /*0016*/ 	.short	0x0230


	//----- nvinfo : EIATTR_CBANK_PARAM_SIZE
	.align		4
.L_283:
        /*0018*/ 	.byte	0x03, 0x19
        /*001a*/ 	.short	0x0230


	//----- nvinfo : EIATTR_KPARAM_INFO
	.align		4
        /*001c*/ 	.byte	0x04, 0x17
        /*001e*/ 	.short	(.L_285 - .L_284)
.L_284:
        /*0020*/ 	.word	0x00000000
        /*0024*/ 	.short	0x0001
        /*0026*/ 	.short	0x0008
        /*0028*/ 	.byte	0x00, 0xf0, 0xa1, 0x08


	//----- nvinfo : EIATTR_KPARAM_INFO
	.align		4
.L_285:
        /*002c*/ 	.byte	0x04, 0x17
        /*002e*/ 	.short	(.L_287 - .L_286)
.L_286:
        /*0030*/ 	.word	0x00000000
        /*0034*/ 	.short	0x0000
        /*0036*/ 	.short	0x0000
        /*0038*/ 	.byte	0x00, 0xf0, 0x11, 0x00


	//----- nvinfo : EIATTR_MAXREG_COUNT
	.align		4
.L_287:
        /*003c*/ 	.byte	0x03, 0x1b
        /*003e*/ 	.short	0x0080


	//----- nvinfo : EIATTR_MERCURY_ISA_VERSION
	.align		4
        /*0040*/ 	.byte	0x03, 0x5f
        /*0042*/ 	.short	0x0000


	//----- nvinfo : EIATTR_EXIT_INSTR_OFFSETS
	.align		4
        /*0044*/ 	.byte	0x04, 0x1c
        /*0046*/ 	.short	(.L_289 - .L_288)


	//   ....[0]....
.L_288:
        /*0048*/ 	.word	0x00002f20


	//   ....[1]....
        /*004c*/ 	.word	0x00003e80


	//----- nvinfo : EIATTR_MAX_THREADS
	.align		4
.L_289:
        /*0050*/ 	.byte	0x04, 0x05
        /*0052*/ 	.short	(.L_291 - .L_290)
.L_290:
        /*0054*/ 	.word	0x00000080
        /*0058*/ 	.word	0x00000001
        /*005c*/ 	.word	0x00000001


	//----- nvinfo : EIATTR_CRS_STACK_SIZE
	.align		4
.L_291:
        /*0060*/ 	.byte	0x04, 0x1e
        /*0062*/ 	.short	(.L_293 - .L_292)
.L_292:
        /*0064*/ 	.word	0x00000000
.L_293:


//--------------------- .nv.info._ZN2at6native27unrolled_elementwise_kernelIZZZNS0_46_GLOBAL__N__5fd40885_13_AmpKernels_cu_3810c27339_amp_non_finite_check_and_unscale_cuda_ERNS_6TensorES4_RKS3_ENKUlvE_clEvENKUlvE1_clEvEUlN3c104HalfEE_St5arrayIPcLm2EELi4E23TrivialOffsetCalculatorILi1EjESG_NS0_6memory15LoadWithoutCastENSH_16StoreWithoutCastEEEviT_T0_T2_T3_T4_T5_ --------------------------
	.section	.nv.info._ZN2at6native27unrolled_elementwise_kernelIZZZNS0_46_GLOBAL__N__5fd40885_13_AmpKernels_cu_3810c27339_amp_non_finite_check_and_unscale_cuda_ERNS_6TensorES4_RKS3_ENKUlvE_clEvENKUlvE1_clEvEUlN3c104HalfEE_St5arrayIPcLm2EELi4E23TrivialOffsetCalculatorILi1EjESG_NS0_6memory15LoadWithoutCastENSH_16StoreWithoutCastEEEviT_T0_T2_T3_T4_T5_,"",@"SHT_CUDA_INFO"
	.sectionflags	@""
	.align	4


	//----- nvinfo : EIATTR_CUDA_API_VERSION
	.align		4
        /*0000*/ 	.byte	0x04, 0x37
        /*0002*/ 	.short	(.L_295 - .L_294)
.L_294:
        /*0004*/ 	.word	0x00000082


	//----- nvinfo : EIATTR_SW2861232_WAR
	.align		4
.L_295:
        /*0008*/ 	.byte	0x01, 0x35
	.zero		2


	//----- nvinfo : EIATTR_PARAM_CBANK
	.align		4
        /*000c*/ 	.byte	0x04, 0x0a
        /*000e*/ 	.short	(.L_297 - .L_296)
	.align		4
.L_296:
        /*0010*/ 	.word	index@(.nv.constant0._ZN2at6native27unrolled_elementwise_kernelIZZZNS0_46_GLOBAL__N__5fd40885_13_AmpKernels_cu_3810c27339_amp_non_finite_check_and_unscale_cuda_ERNS_6TensorES4_RKS3_ENKUlvE_clEvENKUlvE1_clEvEUlN3c104HalfEE_St5arrayIPcLm2EELi4E23TrivialOffsetCalculatorILi1EjESG_NS0_6memory15LoadWithoutCastENSH_16StoreWithoutCastEEEviT_T0_T2_T3_T4_T5_)
        /*0014*/ 	.short	0x0160
        /*0016*/ 	.short	0x0034


	//----- nvinfo : EIATTR_CBANK_PARAM_SIZE
	.align		4
.L_297:
        /*0018*/ 	.byte	0x03, 0x19
        /*001a*/ 	.short	0x0034


	//----- nvinfo : EIATTR_KPARAM_INFO
	.align		4
        /*001c*/ 	.byte	0x04, 0x17
        /*001e*/ 	.short	(.L_299 - .L_298)
.L_298:
        /*0020*/ 	.word	0x00000000
        /*0024*/ 	.short	0x0006
        /*0026*/ 	.short	0x0033
        /*0028*/ 	.byte	0x00, 0xf0, 0x05, 0x00


	//----- nvinfo : EIATTR_KPARAM_INFO
	.align		4
.L_299:
        /*002c*/ 	.byte	0x04, 0x17
        /*002e*/ 	.short	(.L_301 - .L_300)
.L_300:
        /*0030*/ 	.word	0x00000000
        /*0034*/ 	.short	0x0005
        /*0036*/ 	.short	0x0032
        /*0038*/ 	.byte	0x00, 0xf0, 0x05, 0x00


	//----- nvinfo : EIATTR_KPARAM_INFO
	.align		4
.L_301:
        /*003c*/ 	.byte	0x04, 0x17
        /*003e*/ 	.short	(.L_303 - .L_302)
.L_302:
        /*0040*/ 	.word	0x00000000
        /*0044*/ 	.short	0x0004
        /*0046*/ 	.short	0x0031
        /*0048*/ 	.byte	0x00, 0xf0, 0x05, 0x00


	//----- nvinfo : EIATTR_KPARAM_INFO
	.align		4
.L_303:
        /*004c*/ 	.byte	0x04, 0x17
        /*004e*/ 	.short	(.L_305 - .L_304)
.L_304:
        /*0050*/ 	.word	0x00000000
        /*0054*/ 	.short	0x0003
        /*0056*/ 	.short	0x0030
        /*0058*/ 	.byte	0x00, 0xf0, 0x05, 0x00


	//----- nvinfo : EIATTR_KPARAM_INFO
	.align		4
.L_305:
        /*005c*/ 	.byte	0x04, 0x17
        /*005e*/ 	.short	(.L_307 - .L_306)
.L_306:
        /*0060*/ 	.word	0x00000000
        /*0064*/ 	.short	0x0002
        /*0066*/ 	.short	0x0020
        /*0068*/ 	.byte	0x00, 0xf0, 0x41, 0x00


	//----- nvinfo : EIATTR_KPARAM_INFO
	.align		4
.L_307:
        /*006c*/ 	.byte	0x04, 0x17
        /*006e*/ 	.short	(.L_309 - .L_308)
.L_308:
        /*0070*/ 	.word	0x00000000
        /*0074*/ 	.short	0x0001
        /*0076*/ 	.short	0x0008
        /*0078*/ 	.byte	0x00, 0xf0, 0x61, 0x00


	//----- nvinfo : EIATTR_KPARAM_INFO
	.align		4
.L_309:
        /*007c*/ 	.byte	0x04, 0x17
        /*007e*/ 	.short	(.L_311 - .L_310)
.L_310:
        /*0080*/ 	.word	0x00000000
        /*0084*/ 	.short	0x0000
        /*0086*/ 	.short	0x0000
        /*0088*/ 	.byte	0x00, 0xf0, 0x11, 0x00


	//----- nvinfo : EIATTR_MAXREG_COUNT
	.align		4
.L_311:
        /*008c*/ 	.byte	0x03, 0x1b
        /*008e*/ 	.short	0x00ff


	//----- nvinfo : EIATTR_MERCURY_ISA_VERSION
	.align		4
        /*0090*/ 	.byte	0x03, 0x5f
        /*0092*/ 	.short	0x0000


	//----- nvinfo : EIATTR_EXIT_INSTR_OFFSETS
	.align		4
        /*0094*/ 	.byte	0x04, 0x1c
        /*0096*/ 	.short	(.L_313 - .L_312)


	//   ....[0]....
.L_312:
        /*0098*/ 	.word	0x000007a0


	//   ....[1]....
        /*009c*/ 	.word	0x00000800


	//----- nvinfo : EIATTR_MAX_THREADS
	.align		4
.L_313:
        /*00a0*/ 	.byte	0x04, 0x05
        /*00a2*/ 	.short	(.L_315 - .L_314)
.L_314:
        /*00a4*/ 	.word	0x00000080
        /*00a8*/ 	.word	0x00000001
        /*00ac*/ 	.word	0x00000001


	//----- nvinfo : EIATTR_CRS_STACK_SIZE
	.align		4
.L_315:
        /*00b0*/ 	.byte	0x04, 0x1e
        /*00b2*/ 	.short	(.L_317 - .L_316)
.L_316:
        /*00b4*/ 	.word	0x00000000
.L_317:


//--------------------- .nv.info._ZN2at6native29vectorized_elementwise_kernelILi2EZZZNS0_46_GLOBAL__N__5fd40885_13_AmpKernels_cu_3810c27339_amp_non_finite_check_and_unscale_cuda_ERNS_6TensorES4_RKS3_ENKUlvE_clEvENKUlvE1_clEvEUlN3c104HalfEE_St5arrayIPcLm2EEEEviT0_T1_ --------------------------
	.section	.nv.info._ZN2at6native29vectorized_elementwise_kernelILi2EZZZNS0_46_GLOBAL__N__5fd40885_13_AmpKernels_cu_3810c27339_amp_non_finite_check_and_unscale_cuda_ERNS_6TensorES4_RKS3_ENKUlvE_clEvENKUlvE1_clEvEUlN3c104HalfEE_St5arrayIPcLm2EEEEviT0_T1_,"",@"SHT_CUDA_INFO"
	.sectionflags	@""
	.align	4


	//----- nvinfo : EIATTR_CUDA_API_VERSION
	.align		4
        /*0000*/ 	.byte	0x04, 0x37
        /*0002*/ 	.short	(.L_319 - .L_318)
.L_318:
        /*0004*/ 	.word	0x00000082


	//----- nvinfo : EIATTR_SW2861232_WAR
	.align		4
.L_319:
        /*0008*/ 	.byte	0x01, 0x35
	.zero		2


	//----- nvinfo : EIATTR_PARAM_CBANK
	.align		4
        /*000c*/ 	.byte	0x04, 0x0a
        /*000e*/ 	.short	(.L_321 - .L_320)
	.align		4
.L_320:
        /*0010*/ 	.word	index@(.nv.constant0._ZN2at6native29vectorized_elementwise_kernelILi2EZZZNS0_46_GLOBAL__N__5fd40885_13_AmpKernels_cu_3810c27339_amp_non_finite_check_and_unscale_cuda_ERNS_6TensorES4_RKS3_ENKUlvE_clEvENKUlvE1_clEvEUlN3c104HalfEE_St5arrayIPcLm2EEEEviT0_T1_)
        /*0014*/ 	.short	0x0160
        /*0016*/ 	.short	0x0030


	//----- nvinfo : EIATTR_CBANK_PARAM_SIZE
	.align		4
.L_321:
        /*0018*/ 	.byte	0x03, 0x19
        /*001a*/ 	.short	0x0030


	//----- nvinfo : EIATTR_KPARAM_INFO
	.align		4
        /*001c*/ 	.byte	0x04, 0x17
        /*001e*/ 	.short	(.L_323 - .L_322)
.L_322:
        /*0020*/ 	.word	0x00000000
        /*0024*/ 	.short	0x0002
        /*0026*/ 	.short	0x0020
        /*0028*/ 	.byte	0x00, 0xf0, 0x41, 0x00


	//----- nvinfo : EIATTR_KPARAM_INFO
	.align		4
.L_323:
        /*002c*/ 	.byte	0x04, 0x17
        /*002e*/ 	.short	(.L_325 - .L_324)
.L_324:
        /*0030*/ 	.word	0x00000000
        /*0034*/ 	.short	0x0001
        /*0036*/ 	.short	0x0008
        /*0038*/ 	.byte	0x00, 0xf0, 0x61, 0x00


	//----- nvinfo : EIATTR_KPARAM_INFO
	.align		4
.L_325:
        /*003c*/ 	.byte	0x04, 0x17
        /*003e*/ 	.short	(.L_327 - .L_326)
.L_326:
        /*0040*/ 	.word	0x00000000
        /*0044*/ 	.short	0x0000
        /*0046*/ 	.short	0x0000
        /*0048*/ 	.byte	0x00, 0xf0, 0x11, 0x00


	//----- nvinfo : EIATTR_MAXREG_COUNT
	.align		4
.L_327:
        /*004c*/ 	.byte	0x03, 0x1b
        /*004e*/ 	.short	0x00ff


	//----- nvinfo : EIATTR_MERCURY_ISA_VERSION
	.align		4
        /*0050*/ 	.byte	0x03, 0x5f
        /*0052*/ 	.short	0x0000


	//----- nvinfo : EIATTR_EXIT_INSTR_OFFSETS
	.align		4
        /*0054*/ 	.byte	0x04, 0x1c
        /*0056*/ 	.short	(.L_329 - .L_328)


	//   ....[0]....
.L_328:
        /*0058*/ 	.word	0x00000550


	//   ....[1]....
        /*005c*/ 	.word	0x000014a0


	//   ....[2]....
        /*0060*/ 	.word	0x000014f0


	//----- nvinfo : EIATTR_MAX_THREADS
	.align		4
.L_329:
        /*0064*/ 	.byte	0x04, 0x05
        /*0066*/ 	.short	(.L_331 - .L_330)
.L_330:
        /*0068*/ 	.word	0x00000080
        /*006c*/ 	.word	0x00000001
        /*0070*/ 	.word	0x00000001


	//----- nvinfo : EIATTR_CRS_STACK_SIZE
	.align		4
.L_331:
        /*0074*/ 	.byte	0x04, 0x1e
        /*0076*/ 	.short	(.L_333 - .L_332)
.L_332:
        /*0078*/ 	.word	0x00000000
.L_333:


//--------------------- .nv.info._ZN2at6native29vectorized_elementwise_kernelILi4EZZZNS0_46_GLOBAL__N__5fd40885_13_AmpKernels_cu_3810c27339_amp_non_finite_check_and_unscale_cuda_ERNS_6TensorES4_RKS3_ENKUlvE_clEvENKUlvE1_clEvEUlN3c104HalfEE_St5arrayIPcLm2EEEEviT0_T1_ --------------------------
	.section	.nv.info._ZN2at6native29vectorized_elementwise_kernelILi4EZZZNS0_46_GLOBAL__N__5fd40885_13_AmpKernels_cu_3810c27339_amp_non_finite_check_and_unscale_cuda_ERNS_6TensorES4_RKS3_ENKUlvE_clEvENKUlvE1_clEvEUlN3c104HalfEE_St5arrayIPcLm2EEEEviT0_T1_,"",@"SHT_CUDA_INFO"
	.sectionflags	@""
	.align	4


	//----- nvinfo : EIATTR_CUDA_API_VERSION
	.align		4
        /*0000*/ 	.byte	0x04, 0x37
        /*0002*/ 	.short	(.L_335 - .L_334)
.L_334:
        /*0004*/ 	.word	0x00000082


	//----- nvinfo : EIATTR_SW2861232_WAR
	.align		4
.L_335:
        /*0008*/ 	.byte	0x01, 0x35
	.zero		2


	//----- nvinfo : EIATTR_PARAM_CBANK
	.align		4
        /*000c*/ 	.byte	0x04, 0x0a
        /*000e*/ 	.short	(.L_337 - .L_336)
	.align		4
.L_336:
        /*0010*/ 	.word	index@(.nv.constant0._ZN2at6native29vectorized_elementwise_kernelILi4EZZZNS0_46_GLOBAL__N__5fd40885_13_AmpKernels_cu_3810c27339_amp_non_finite_check_and_unscale_cuda_ERNS_6TensorES4_RKS3_ENKUlvE_clEvENKUlvE1_clEvEUlN3c104HalfEE_St5arrayIPcLm2EEEEviT0_T1_)
        /*0014*/ 	.short	0x0160
        /*0016*/ 	.short	0x0030


	//----- nvinfo : EIATTR_CBANK_PARAM_SIZE
	.align		4
.L_337:
        /*0018*/ 	.byte	0x03, 0x19
        /*001a*/ 	.short	0x0030


	//----- nvinfo : EIATTR_KPARAM_INFO
	.align		4
        /*001c*/ 	.byte	0x04, 0x17
        /*001e*/ 	.short	(.L_339 - .L_338)
.L_338:
        /*0020*/ 	.word	0x00000000
        /*0024*/ 	.short	0x0002
        /*0026*/ 	.short	0x0020
        /*0028*/ 	.byte	0x00, 0xf0, 0x41, 0x00


	//----- nvinfo : EIATTR_KPARAM_INFO
	.align		4
.L_339:
        /*002c*/ 	.byte	0x04, 0x17
        /*002e*/ 	.short	(.L_341 - .L_340)
.L_340:
        /*0030*/ 	.word	0x00000000
        /*0034*/ 	.short	0x0001
        /*0036*/ 	.short	0x0008
        /*0038*/ 	.byte	0x00, 0xf0, 0x61, 0x00


	//----- nvinfo : EIATTR_KPARAM_INFO
	.align		4
.L_341:
        /*003c*/ 	.byte	0x04, 0x17
        /*003e*/ 	.short	(.L_343 - .L_342)
.L_342:
        /*0040*/ 	.word	0x00000000
        /*0044*/ 	.short	0x0000
        /*0046*/ 	.short	0x0000
        /*0048*/ 	.byte	0x00, 0xf0, 0x11, 0x00


	//----- nvinfo : EIATTR_MAXREG_COUNT
	.align		4
.L_343:
        /*004c*/ 	.byte	0x03, 0x1b
        /*004e*/ 	.short	0x00ff


	//----- nvinfo : EIATTR_MERCURY_ISA_VERSION
	.align		4
        /*0050*/ 	.byte	0x03, 0x5f
        /*0052*/ 	.short	0x0000


	//----- nvinfo : EIATTR_EXIT_INSTR_OFFSETS
	.align		4
        /*0054*/ 	.byte	0x04, 0x1c
        /*0056*/ 	.short	(.L_345 - .L_344)


	//   ....[0]....
.L_344:
        /*0058*/ 	.word	0x00000510


	//   ....[1]....
        /*005c*/ 	.word	0x00001460


	//   ....[2]....
        /*0060*/ 	.word	0x000014b0


	//----- nvinfo : EIATTR_MAX_THREADS
	.align		4
.L_345:
        /*0064*/ 	.byte	0x04, 0x05
        /*0066*/ 	.short	(.L_347 - .L_346)
.L_346:
        /*0068*/ 	.word	0x00000080
        /*006c*/ 	.word	0x00000001
        /*0070*/ 	.word	0x00000001


	//----- nvinfo : EIATTR_CRS_STACK_SIZE
	.align		4
.L_347:
        /*0074*/ 	.byte	0x04, 0x1e
        /*0076*/ 	.short	(.L_349 - .L_348)
.L_348:
        /*0078*/ 	.word	0x00000000
.L_349:


//--------------------- .nv.info._ZN2at6native29vectorized_elementwise_kernelILi8EZZZNS0_46_GLOBAL__N__5fd40885_13_AmpKernels_cu_3810c27339_amp_non_finite_check_and_unscale_cuda_ERNS_6TensorES4_RKS3_ENKUlvE_clEvENKUlvE1_clEvEUlN3c104HalfEE_St5arrayIPcLm2EEEEviT0_T1_ --------------------------
	.section	.nv.info._ZN2at6native29vectorized_elementwise_kernelILi8EZZZNS0_46_GLOBAL__N__5fd40885_13_AmpKernels_cu_3810c27339_amp_non_finite_check_and_unscale_cuda_ERNS_6TensorES4_RKS3_ENKUlvE_clEvENKUlvE1_clEvEUlN3c104HalfEE_St5arrayIPcLm2EEEEviT0_T1_,"",@"SHT_CUDA_INFO"
	.sectionflags	@""
	.align	4


	//----- nvinfo : EIATTR_CUDA_API_VERSION
	.align		4
        /*0000*/ 	.byte	0x04, 0x37
        /*0002*/ 	.short	(.L_351 - .L_350)
.L_350:
        /*0004*/ 	.word	0x00000082


	//----- nvinfo : EIATTR_SW2861232_WAR
	.align		4
.L_351:
        /*0008*/ 	.byte	0x01, 0x35
	.zero		2


	//----- nvinfo : EIATTR_PARAM_CBANK
	.align		4
        /*000c*/ 	.byte	0x04, 0x0a
        /*000e*/ 	.short	(.L_353 - .L_352)
	.align		4
.L_352:
        /*0010*/ 	.word	index@(.nv.constant0._ZN2at6native29vectorized_elementwise_kernelILi8EZZZNS0_46_GLOBAL__N__5fd40885_13_AmpKernels_cu_3810c27339_amp_non_finite_check_and_unscale_cuda_ERNS_6TensorES4_RKS3_ENKUlvE_clEvENKUlvE1_clEvEUlN3c104HalfEE_St5arrayIPcLm2EEEEviT0_T1_)
        /*0014*/ 	.short	0x0160
        /*0016*/ 	.short	0x0030


	//----- nvinfo : EIATTR_CBANK_PARAM_SIZE
	.align		4
.L_353:
        /*0018*/ 	.byte	0x03, 0x19
        /*001a*/ 	.short	0x0030


	//----- nvinfo : EIATTR_KPARAM_INFO
	.align		4
        /*001c*/ 	.byte	0x04, 0x17
        /*001e*/ 	.short	(.L_355 - .L_354)
.L_354:
        /*0020*/ 	.word	0x00000000
        /*0024*/ 	.short	0x0002
        /*0026*/ 	.short	0x0020
        /*0028*/ 	.byte	0x00, 0xf0, 0x41, 0x00


	//----- nvinfo : EIATTR_KPARAM_INFO
	.align		4
.L_355:
        /*002c*/ 	.byte	0x04, 0x17
        /*002e*/ 	.short	(.L_357 - .L_356)
.L_356:
        /*0030*/ 	.word	0x00000000
        /*0034*/ 	.short	0x0001
        /*0036*/ 	.short	0x0008
        /*0038*/ 	.byte	0x00, 0xf0, 0x61, 0x00


	//----- nvinfo : EIATTR_KPARAM_INFO
	.align		4
.L_357:
        /*003c*/ 	.byte	0x04, 0x17
        /*003e*/ 	.short	(.L_359 - .L_358)
.L_358:
        /*0040*/ 	.word	0x00000000
        /*0044*/ 	.short	0x0000
        /*0046*/ 	.short	0x0000
        /*0048*/ 	.byte	0x00, 0xf0, 0x11, 0x00


	//----- nvinfo : EIATTR_MAXREG_COUNT
	.align		4
.L_359:
        /*004c*/ 	.byte	0x03, 0x1b
        /*004e*/ 	.short	0x00ff


	//----- nvinfo : EIATTR_MERCURY_ISA_VERSION
	.align		4
        /*0050*/ 	.byte	0x03, 0x5f
        /*0052*/ 	.short	0x0000


	//----- nvinfo : EIATTR_EXIT_INSTR_OFFSETS
	.align		4
        /*0054*/ 	.byte	0x04, 0x1c
        /*0056*/ 	.short	(.L_361 - .L_360)


	//   ....[0]....
.L_360:
        /*0058*/ 	.word	0x00000010


	//----- nvinfo : EIATTR_MAX_THREADS
	.align		4
.L_361:
        /*005c*/ 	.byte	0x04, 0x05
        /*005e*/ 	.short	(.L_363 - .L_362)
.L_362:
        /*0060*/ 	.word	0x00000080
        /*0064*/ 	.word	0x00000001
        /*0068*/ 	.word	0x00000001
.L_363:


//--------------------- .nv.info._ZN2at6native18elementwise_kernelILi128ELi4EZNS0_15gpu_kernel_implIZZZNS0_46_GLOBAL__N__5fd40885_13_AmpKernels_cu_3810c27339_amp_non_finite_check_and_unscale_cuda_ERNS_6TensorES5_RKS4_ENKUlvE_clEvENKUlvE0_clEvEUlfE_EEvRNS_18TensorIteratorBaseERKT_EUliE_EEviT1_ --------------------------
	.section	.nv.info._ZN2at6native18elementwise_kernelILi128ELi4EZNS0_15gpu_kernel_implIZZZNS0_46_GLOBAL__N__5fd40885_13_AmpKernels_cu_3810c27339_amp_non_finite_check_and_unscale_cuda_ERNS_6TensorES5_RKS4_ENKUlvE_clEvENKUlvE0_clEvEUlfE_EEvRNS_18TensorIteratorBaseERKT_EUliE_EEviT1_,"",@"SHT_CUDA_INFO"
	.sectionflags	@""
	.align	4


	//----- nvinfo : EIATTR_CUDA_API_VERSION
	.align		4
        /*0000*/ 	.byte	0x04, 0x37
        /*0002*/ 	.short	(.L_365 - .L_364)
.L_364:
        /*0004*/ 	.word	0x00000082


	//----- nvinfo : EIATTR_SW2861232_WAR
	.align		4
.L_365:
        /*0008*/ 	.byte	0x01, 0x35
	.zero		2


	//----- nvinfo : EIATTR_PARAM_CBANK
	.align		4
        /*000c*/ 	.byte	0x04, 0x0a
        /*000e*/ 	.short	(.L_367 - .L_366)
	.align		4
.L_366:
        /*0010*/ 	.word	index@(.nv.constant0._ZN2at6native18elementwise_kernelILi128ELi4EZNS0_15gpu_kernel_implIZZZNS0_46_GLOBAL__N__5fd40885_13_AmpKernels_cu_3810c27339_amp_non_finite_check_and_unscale_cuda_ERNS_6TensorES5_RKS4_ENKUlvE_clEvENKUlvE0_clEvEUlfE_EEvRNS_18TensorIteratorBaseERKT_EUliE_EEviT1_)
        /*0014*/ 	.short	0x0160
        /*0016*/ 	.short	0x0238


	//----- nvinfo : EIATTR_CBANK_PARAM_SIZE
	.align		4
.L_367:
        /*0018*/ 	.byte	0x03, 0x19
        /*001a*/ 	.short	0x0238


	//----- nvinfo : EIATTR_KPARAM_INFO
	.align		4
        /*001c*/ 	.byte	0x04, 0x17
        /*001e*/ 	.short	(.L_369 - .L_368)
.L_368:
        /*0020*/ 	.word	0x00000000
        /*0024*/ 	.short	0x0001
        /*0026*/ 	.short	0x0008
        /*0028*/ 	.byte	0x00, 0xf0, 0xc1, 0x08


	//----- nvinfo : EIATTR_KPARAM_INFO
	.align		4
.L_369:
        /*002c*/ 	.byte	0x04, 0x17
        /*002e*/ 	.short	(.L_371 - .L_370)
.L_370:
        /*0030*/ 	.word	0x00000000
        /*0034*/ 	.short	0x0000
        /*0036*/ 	.short	0x0000
        /*0038*/ 	.byte	0x00, 0xf0, 0x11, 0x00


	//----- nvinfo : EIATTR_MAXREG_COUNT
	.align		4
.L_371:
        /*003c*/ 	.byte	0x03, 0x1b
        /*003e*/ 	.short	0x0080


	//----- nvinfo : EIATTR_EXTERNS
	.align		4
        /*0040*/ 	.byte	0x04, 0x0f
        /*0042*/ 	.short	(.L_373 - .L_372)


	//   ....[0]....
	.align		4
.L_372:
        /*0044*/ 	.word	index@(__assertfail)


	//----- nvinfo : EIATTR_MERCURY_ISA_VERSION
	.align		4
.L_373:
        /*0048*/ 	.byte	0x03, 0x5f
        /*004a*/ 	.short	0x0000


	//----- nvinfo : EIATTR_SYSCALL_OFFSETS
	.align		4
        /*004c*/ 	.byte	0x04, 0x46
        /*004e*/ 	.short	(.L_375 - .L_374)


	//   ....[0]....
.L_374:
        /*0050*/ 	.word	0x00001c60


	//   ....[1]....
        /*0054*/ 	.word	0x00002b90


	//   ....[2]....
        /*0058*/ 	.word	0x00004830


	//   ....[3]....
        /*005c*/ 	.word	0x00005760


	//   ....[4]....
        /*0060*/ 	.word	0x000073d0


	//   ....[5]....
        /*0064*/ 	.word	0x00008300


	//   ....[6]....
        /*0068*/ 	.word	0x00009f80


	//   ....[7]....
        /*006c*/ 	.word	0x0000aeb0


	//----- nvinfo : EIATTR_EXIT_INSTR_OFFSETS
	.align		4
.L_375:
        /*0070*/ 	.byte	0x04, 0x1c
        /*0072*/ 	.short	(.L_377 - .L_376)


	//   ....[0]....
.L_376:
        /*0074*/ 	.word	0x000083a0


	//   ....[1]....
        /*0078*/ 	.word	0x0000a1a0


	//   ....[2]....
        /*007c*/ 	.word	0x0000a1e0


	//   ....[3]....
        /*0080*/ 	.word	0x0000a270


	//   ....[4]....
        /*0084*/ 	.word	0x0000a2a0


	//   ....[5]....
        /*0088*/ 	.word	0x0000a2d0


	//   ....[6]....
        /*008c*/ 	.word	0x0000a350


	//   ....[7]....
        /*0090*/ 	.word	0x0000a380


	//   ....[8]....
        /*0094*/ 	.word	0x0000a410


	//   ....[9]....
        /*0098*/ 	.word	0x0000a450


	//   ....[10]....
        /*009c*/ 	.word	0x0000a490


	//   ....[11]....
        /*00a0*/ 	.word	0x0000a550


	//   ....[12]....
        /*00a4*/ 	.word	0x0000a5a0


	//   ....[13]....
        /*00a8*/ 	.word	0x0000a720


	//   ....[14]....
        /*00ac*/ 	.word	0x0000a870


	//   ....[15]....
        /*00b0*/ 	.word	0x0000a8a0


	//   ....[16]....
        /*00b4*/ 	.word	0x0000a950


	//   ....[17]....
        /*00b8*/ 	.word	0x0000aac0


	//   ....[18]....
        /*00bc*/ 	.word	0x0000ac30


	//   ....[19]....
        /*00c0*/ 	.word	0x0000ad80


	//   ....[20]....
        /*00c4*/ 	.word	0x0000aec0


	//   ....[21]....
        /*00c8*/ 	.word	0x0000aef0


	//   ....[22]....
        /*00cc*/ 	.word	0x0000af20


	//----- nvinfo : EIATTR_MAX_THREADS
	.align		4
.L_377:
        /*00d0*/ 	.byte	0x04, 0x05
        /*00d2*/ 	.short	(.L_379 - .L_378)
.L_378:
        /*00d4*/ 	.word	0x00000080
        /*00d8*/ 	.word	0x00000001
        /*00dc*/ 	.word	0x00000001


	//----- nvinfo : EIATTR_CRS_STACK_SIZE
	.align		4
.L_379:
        /*00e0*/ 	.byte	0x04, 0x1e
        /*00e2*/ 	.short	(.L_381 - .L_380)
.L_380:
        /*00e4*/ 	.word	0x00000000
.L_381:


//--------------------- .nv.info._ZN2at6native27unrolled_elementwise_kernelIZZZNS0_46_GLOBAL__N__5fd40885_13_AmpKernels_cu_3810c27339_amp_non_finite_check_and_unscale_cuda_ERNS_6TensorES4_RKS3_ENKUlvE_clEvENKUlvE0_clEvEUlfE_St5arrayIPcLm2EELi4E23TrivialOffsetCalculatorILi1EjESE_NS0_6memory12LoadWithCastILi1EEENSF_13StoreWithCastILi1EEEEEviT_T0_T2_T3_T4_T5_ --------------------------
	.section	.nv.info._ZN2at6native27unrolled_elementwise_kernelIZZZNS0_46_GLOBAL__N__5fd40885_13_AmpKernels_cu_3810c27339_amp_non_finite_check_and_unscale_cuda_ERNS_6TensorES4_RKS3_ENKUlvE_clEvENKUlvE0_clEvEUlfE_St5arrayIPcLm2EELi4E23TrivialOffsetCalculatorILi1EjESE_NS0_6memory12LoadWithCastILi1EEENSF_13StoreWithCastILi1EEEEEviT_T0_T2_T3_T4_T5_,"",@"SHT_CUDA_INFO"
	.sectionflags	@""
	.align	4


	//----- nvinfo : EIATTR_CUDA_API_VERSION
	.align		4
        /*0000*/ 	.byte	0x04, 0x37
        /*0002*/ 	.short	(.L_383 - .L_382)
.L_382:
        /*0004*/ 	.word	0x00000082


	//----- nvinfo : EIATTR_SW2861232_WAR
	.align		4
.L_383:
        /*0008*/ 	.byte	0x01, 0x35
	.zero		2


	//----- nvinfo : EIATTR_PARAM_CBANK
	.align		4
        /*000c*/ 	.byte	0x04, 0x0a
        /*000e*/ 	.short	(.L_385 - .L_384)
	.align		4
.L_384:
        /*0010*/ 	.word	index@(.nv.constant0._ZN2at6native27unrolled_elementwise_kernelIZZZNS0_46_GLOBAL__N__5fd40885_13_AmpKernels_cu_3810c27339_amp_non_finite_check_and_unscale_cuda_ERNS_6TensorES4_RKS3_ENKUlvE_clEvENKUlvE0_clEvEUlfE_St5arrayIPcLm2EELi4E23TrivialOffsetCalculatorILi1EjESE_NS0_6memory12LoadWithCastILi1EEENSF_13StoreWithCastILi1EEEEEviT_T0_T2_T3_T4_T5_)
        /*0014*/ 	.short	0x0160
        /*0016*/ 	.short	0x0044


	//----- nvinfo : EIATTR_CBANK_PARAM_SIZE
	.align		4
.L_385:
        /*0018*/ 	.byte	0x03, 0x19
        /*001a*/ 	.short	0x0044


	//----- nvinfo : EIATTR_KPARAM_INFO
	.align		4
        /*001c*/ 	.byte	0x04, 0x17
        /*001e*/ 	.short	(.L_387 - .L_386)
.L_386:
        /*0020*/ 	.word	0x00000000
        /*0024*/ 	.short	0x0006
        /*0026*/ 	.short	0x003c
        /*0028*/ 	.byte	0x00, 0xf0, 0x21, 0x00


	//----- nvinfo : EIATTR_KPARAM_INFO
	.align		4
.L_387:
        /*002c*/ 	.byte	0x04, 0x17
        /*002e*/ 	.short	(.L_389 - .L_388)
.L_388:
        /*0030*/ 	.word	0x00000000
        /*0034*/ 	.short	0x0005
        /*0036*/ 	.short	0x0034
        /*0038*/ 	.byte	0x00, 0xf0, 0x21, 0x00


	//----- nvinfo : EIATTR_KPARAM_INFO
	.align		4
.L_389:
        /*003c*/ 	.byte	0x04, 0x17
        /*003e*/ 	.short	(.L_391 - .L_390)
.L_390:
        /*0040*/ 	.word	0x00000000
        /*0044*/ 	.short	0x0004
        /*0046*/ 	.short	0x0031
        /*0048*/ 	.byte	0x00, 0xf0, 0x05, 0x00


	//----- nvinfo : EIATTR_KPARAM_INFO
	.align		4
.L_391:
        /*004c*/ 	.byte	0x04, 0x17
        /*004e*/ 	.short	(.L_393 - .L_392)
.L_392:
        /*0050*/ 	.word	0x00000000
        /*0054*/ 	.short	0x0003
        /*0056*/ 	.short	0x0030
        /*0058*/ 	.byte	0x00, 0xf0, 0x05, 0x00


	//----- nvinfo : EIATTR_KPARAM_INFO
	.align		4
.L_393:
        /*005c*/ 	.byte	0x04, 0x17
        /*005e*/ 	.short	(.L_395 - .L_394)
.L_394:
        /*0060*/ 	.word	0x00000000
        /*0064*/ 	.short	0x0002
        /*0066*/ 	.short	0x0020
        /*0068*/ 	.byte	0x00, 0xf0, 0x41, 0x00


	//----- nvinfo : EIATTR_KPARAM_INFO
	.align		4
.L_395:
        /*006c*/ 	.byte	0x04, 0x17
        /*006e*/ 	.short	(.L_397 - .L_396)
.L_396:
        /*0070*/ 	.word	0x00000000
        /*0074*/ 	.short	0x0001
        /*0076*/ 	.short	0x0008
        /*0078*/ 	.byte	0x00, 0xf0, 0x61, 0x00


	//----- nvinfo : EIATTR_KPARAM_INFO
	.align		4
.L_397:
        /*007c*/ 	.byte	0x04, 0x17
        /*007e*/ 	.short	(.L_399 - .L_398)
.L_398:
        /*0080*/ 	.word	0x00000000
        /*0084*/ 	.short	0x0000
        /*0086*/ 	.short	0x0000
        /*0088*/ 	.byte	0x00, 0xf0, 0x11, 0x00


	//----- nvinfo : EIATTR_MAXREG_COUNT
	.align		4
.L_399:
        /*008c*/ 	.byte	0x03, 0x1b
        /*008e*/ 	.short	0x00ff


	//----- nvinfo : EIATTR_EXTERNS
	.align		4
        /*0090*/ 	.byte	0x04, 0x0f
        /*0092*/ 	.short	(.L_401 - .L_400)


	//   ....[0]....
	.align		4
.L_400:
        /*0094*/ 	.word	index@(__assertfail)


	//----- nvinfo : EIATTR_MERCURY_ISA_VERSION
	.align		4
.L_401:
        /*0098*/ 	.byte	0x03, 0x5f
        /*009a*/ 	.short	0x0000


	//----- nvinfo : EIATTR_SYSCALL_OFFSETS
	.align		4
        /*009c*/ 	.byte	0x04, 0x46
        /*009e*/ 	.short	(.L_403 - .L_402)


	//   ....[0]....
.L_402:
        /*00a0*/ 	.word	0x00000e50


	//   ....[1]....
        /*00a4*/ 	.word	0x00001cd0


	//   ....[2]....
        /*00a8*/ 	.word	0x00002b60


	//   ....[3]....
        /*00ac*/ 	.word	0x00003990


	//   ....[4]....
        /*00b0*/ 	.word	0x00004d90


	//   ....[5]....
        /*00b4*/ 	.word	0x00005ca0


	//   ....[6]....
        /*00b8*/ 	.word	0x00006b70


	//   ....[7]....
        /*00bc*/ 	.word	0x00007a40


	//----- nvinfo : EIATTR_EXIT_INSTR_OFFSETS
	.align		4
.L_403:
        /*00c0*/ 	.byte	0x04, 0x1c
        /*00c2*/ 	.short	(.L_405 - .L_404)


	//   ....[0]....
.L_404:
        /*00c4*/ 	.word	0x00006c10


	//   ....[1]....
        /*00c8*/ 	.word	0x00006d30


	//   ....[2]....
        /*00cc*/ 	.word	0x00006d70


	//   ....[3]....
        /*00d0*/ 	.word	0x00006e00


	//   ....[4]....
        /*00d4*/ 	.word	0x00006e30


	//   ....[5]....
        /*00d8*/ 	.word	0x00006e60


	//   ....[6]....
        /*00dc*/ 	.word	0x00006ee0


	//   ....[7]....
        /*00e0*/ 	.word	0x00006f10


	//   ....[8]....
        /*00e4*/ 	.word	0x00006fa0


	//   ....[9]....
        /*00e8*/ 	.word	0x00006fe0


	//   ....[10]....
        /*00ec*/ 	.word	0x00007020


	//   ....[11]....
        /*00f0*/ 	.word	0x000070e0


	//   ....[12]....
        /*00f4*/ 	.word	0x00007130


	//   ....[13]....
        /*00f8*/ 	.word	0x000072b0


	//   ....[14]....
        /*00fc*/ 	.word	0x00007400


	//   ....[15]....
        /*0100*/ 	.word	0x00007430


	//   ....[16]....
        /*0104*/ 	.word	0x000074e0


	//   ....[17]....
        /*0108*/ 	.word	0x00007650


	//   ....[18]....
        /*010c*/ 	.word	0x000077c0


	//   ....[19]....
        /*0110*/ 	.word	0x00007910


	//   ....[20]....
        /*0114*/ 	.word	0x00007a50


	//   ....[21]....
        /*0118*/ 	.word	0x00007a80


	//   ....[22]....
        /*011c*/ 	.word	0x00007ab0


	//----- nvinfo : EIATTR_MAX_THREADS
	.align		4
.L_405:
        /*0120*/ 	.byte	0x04, 0x05
        /*0122*/ 	.short	(.L_407 - .L_406)
.L_406:
        /*0124*/ 	.word	0x00000080
        /*0128*/ 	.word	0x00000001
        /*012c*/ 	.word	0x00000001


	//----- nvinfo : EIATTR_CRS_STACK_SIZE
	.align		4
.L_407:
        /*0130*/ 	.byte	0x04, 0x1e
        /*0132*/ 	.short	(.L_409 - .L_408)
.L_408:
        /*0134*/ 	.word	0x00000000
.L_409:


//--------------------- .nv.info._ZN2at6native18elementwise_kernelILi128ELi2EZNS0_22gpu_kernel_impl_nocastIZZZNS0_46_GLOBAL__N__5fd40885_13_AmpKernels_cu_3810c27339_amp_non_finite_check_and_unscale_cuda_ERNS_6TensorES5_RKS4_ENKUlvE_clEvENKUlvE0_clEvEUlfE_EEvRNS_18TensorIteratorBaseERKT_EUliE_EEviT1_ --------------------------
	.section	.nv.info._ZN2at6native18elementwise_kernelILi128ELi2EZNS0_22gpu_kernel_impl_nocastIZZZNS0_46_GLOBAL__N__5fd40885_13_AmpKernels_cu_3810c27339_amp_non_finite_check_and_unscale_cuda_ERNS_6TensorES5_RKS4_ENKUlvE_clEvENKUlvE0_clEvEUlfE_EEvRNS_18TensorIteratorBaseERKT_EUliE_EEviT1_,"",@"SHT_CUDA_INFO"
	.sectionflags	@""
	.align	4


	//----- nvinfo : EIATTR_CUDA_API_VERSION
	.align		4
        /*0000*/ 	.byte	0x04, 0x37
        /*0002*/ 	.short	(.L_411 - .L_410)
.L_410:
        /*0004*/ 	.word	0x00000082


	//----- nvinfo : EIATTR_SW2861232_WAR
	.align		4
.L_411:
        /*0008*/ 	.byte	0x01, 0x35
	.zero		2


	//----- nvinfo : EIATTR_PARAM_CBANK
	.align		4
        /*000c*/ 	.byte	0x04, 0x0a
        /*000e*/ 	.short	(.L_413 - .L_412)
	.align		4
.L_412:
        /*0010*/ 	.word	index@(.nv.constant0._ZN2at6native18elementwise_kernelILi128ELi2EZNS0_22gpu_kernel_impl_nocastIZZZNS0_46_GLOBAL__N__5fd40885_13_AmpKernels_cu_3810c27339_amp_non_finite_check_and_unscale_cuda_ERNS_6TensorES5_RKS4_ENKUlvE_clEvENKUlvE0_clEvEUlfE_EEvRNS_18TensorIteratorBaseERKT_EUliE_EEviT1_)
        /*0014*/ 	.short	0x0160
        /*0016*/ 	.short	0x0230


	//----- nvinfo : EIATTR_CBANK_PARAM_SIZE
	.align		4
.L_413:
        /*0018*/ 	.byte	0x03, 0x19
        /*001a*/ 	.short	0x0230


	//----- nvinfo : EIATTR_KPARAM_INFO
	.align		4
        /*001c*/ 	.byte	0x04, 0x17
        /*001e*/ 	.short	(.L_415 - .L_414)
.L_414:
        /*0020*/ 	.word	0x00000000
        /*0024*/ 	.short	0x0001
        /*0026*/ 	.short	0x0008
        /*0028*/ 	.byte	0x00, 0xf0, 0xa1, 0x08


	//----- nvinfo : EIATTR_KPARAM_INFO
	.align		4
.L_415:
        /*002c*/ 	.byte	0x04, 0x17
        /*002e*/ 	.short	(.L_417 - .L_416)
.L_416:
        /*0030*/ 	.word	0x00000000
        /*0034*/ 	.short	0x0000
        /*0036*/ 	.short	0x0000
        /*0038*/ 	.byte	0x00, 0xf0, 0x11, 0x00


	//----- nvinfo : EIATTR_MAXREG_COUNT
	.align		4
.L_417:
        /*003c*/ 	.byte	0x03, 0x1b
        /*003e*/ 	.short	0x0080


	//----- nvinfo : EIATTR_MERCURY_ISA_VERSION
	.align		4
        /*0040*/ 	.byte	0x03, 0x5f
        /*0042*/ 	.short	0x0000


	//----- nvinfo : EIATTR_EXIT_INSTR_OFFSETS
	.align		4
        /*0044*/ 	.byte	0x04, 0x1c
        /*0046*/ 	.short	(.L_419 - .L_418)


	//   ....[0]....
.L_418:
        /*0048*/ 	.word	0x00000ff0


	//   ....[1]....
        /*004c*/ 	.word	0x00001f40


	//----- nvinfo : EIATTR_MAX_THREADS
	.align		4
.L_419:
        /*0050*/ 	.byte	0x04, 0x05
        /*0052*/ 	.short	(.L_421 - .L_420)
.L_420:
        /*0054*/ 	.word	0x00000080
        /*0058*/ 	.word	0x00000001
        /*005c*/ 	.word	0x00000001


	//----- nvinfo : EIATTR_CRS_STACK_SIZE
	.align		4
.L_421:
        /*0060*/ 	.byte	0x04, 0x1e
        /*0062*/ 	.short	(.L_423 - .L_422)
.L_422:
        /*0064*/ 	.word	0x00000000
.L_423:


//--------------------- .nv.info._ZN2at6native27unrolled_elementwise_kernelIZZZNS0_46_GLOBAL__N__5fd40885_13_AmpKernels_cu_3810c27339_amp_non_finite_check_and_unscale_cuda_ERNS_6TensorES4_RKS3_ENKUlvE_clEvENKUlvE0_clEvEUlfE_St5arrayIPcLm2EELi4E23TrivialOffsetCalculatorILi1EjESE_NS0_6memory15LoadWithoutCastENSF_16StoreWithoutCastEEEviT_T0_T2_T3_T4_T5_ --------------------------
	.section	.nv.info._ZN2at6native27unrolled_elementwise_kernelIZZZNS0_46_GLOBAL__N__5fd40885_13_AmpKernels_cu_3810c27339_amp_non_finite_check_and_unscale_cuda_ERNS_6TensorES4_RKS3_ENKUlvE_clEvENKUlvE0_clEvEUlfE_St5arrayIPcLm2EELi4E23TrivialOffsetCalculatorILi1EjESE_NS0_6memory15LoadWithoutCastENSF_16StoreWithoutCastEEEviT_T0_T2_T3_T4_T5_,"",@"SHT_CUDA_INFO"
	.sectionflags	@""
	.align	4


	//----- nvinfo : EIATTR_CUDA_API_VERSION
	.align		4
        /*0000*/ 	.byte	0x04, 0x37
        /*0002*/ 	.short	(.L_425 - .L_424)
.L_424:
        /*0004*/ 	.word	0x00000082


	//----- nvinfo : EIATTR_SW2861232_WAR
	.align		4
.L_425:
        /*0008*/ 	.byte	0x01, 0x35
	.zero		2


	//----- nvinfo : EIATTR_PARAM_CBANK
	.align		4
        /*000c*/ 	.byte	0x04, 0x0a
        /*000e*/ 	.short	(.L_427 - .L_426)
	.align		4
.L_426:
        /*0010*/ 	.word	index@(.nv.constant0._ZN2at6native27unrolled_elementwise_kernelIZZZNS0_46_GLOBAL__N__5fd40885_13_AmpKernels_cu_3810c27339_amp_non_finite_check_and_unscale_cuda_ERNS_6TensorES4_RKS3_ENKUlvE_clEvENKUlvE0_clEvEUlfE_St5arrayIPcLm2EELi4E23TrivialOffsetCalculatorILi1EjESE_NS0_6memory15LoadWithoutCastENSF_16StoreWithoutCastEEEviT_T0_T2_T3_T4_T5_)
        /*0014*/ 	.short	0x0160
        /*0016*/ 	.short	0x0034


	//----- nvinfo : EIATTR_CBANK_PARAM_SIZE
	.align		4
.L_427:
        /*0018*/ 	.byte	0x03, 0x19
        /*001a*/ 	.short	0x0034


	//----- nvinfo : EIATTR_KPARAM_INFO
	.align		4
        /*001c*/ 	.byte	0x04, 0x17
        /*001e*/ 	.short	(.L_429 - .L_428)
.L_428:
        /*0020*/ 	.word	0x00000000
        /*0024*/ 	.short	0x0006
        /*0026*/ 	.short	0x0033
        /*0028*/ 	.byte	0x00, 0xf0, 0x05, 0x00


	//----- nvinfo : EIATTR_KPARAM_INFO
	.align		4
.L_429:
        /*002c*/ 	.byte	0x04, 0x17
        /*002e*/ 	.short	(.L_431 - .L_430)
.L_430:
        /*0030*/ 	.word	0x00000000
        /*0034*/ 	.short	0x0005
        /*0036*/ 	.short	0x0032
        /*0038*/ 	.byte	0x00, 0xf0, 0x05, 0x00


	//----- nvinfo : EIATTR_KPARAM_INFO
	.align		4
.L_431:
        /*003c*/ 	.byte	0x04, 0x17
        /*003e*/ 	.short	(.L_433 - .L_432)
.L_432:
        /*0040*/ 	.word	0x00000000
        /*0044*/ 	.short	0x0004
        /*0046*/ 	.short	0x0031
        /*0048*/ 	.byte	0x00, 0xf0, 0x05, 0x00


	//----- nvinfo : EIATTR_KPARAM_INFO
	.align		4
.L_433:
        /*004c*/ 	.byte	0x04, 0x17
        /*004e*/ 	.short	(.L_435 - .L_434)
.L_434:
        /*0050*/ 	.word	0x00000000
        /*0054*/ 	.short	0x0003
        /*0056*/ 	.short	0x0030
        /*0058*/ 	.byte	0x00, 0xf0, 0x05, 0x00


	//----- nvinfo : EIATTR_KPARAM_INFO
	.align		4
.L_435:
        /*005c*/ 	.byte	0x04, 0x17
        /*005e*/ 	.short	(.L_437 - .L_436)
.L_436:
        /*0060*/ 	.word	0x00000000
        /*0064*/ 	.short	0x0002
        /*0066*/ 	.short	0x0020
        /*0068*/ 	.byte	0x00, 0xf0, 0x41, 0x00


	//----- nvinfo : EIATTR_KPARAM_INFO
	.align		4
.L_437:
        /*006c*/ 	.byte	0x04, 0x17
        /*006e*/ 	.short	(.L_439 - .L_438)
.L_438:
        /*0070*/ 	.word	0x00000000
        /*0074*/ 	.short	0x0001
        /*0076*/ 	.short	0x0008
        /*0078*/ 	.byte	0x00, 0xf0, 0x61, 0x00


	//----- nvinfo : EIATTR_KPARAM_INFO
	.align		4
.L_439:
        /*007c*/ 	.byte	0x04, 0x17
        /*007e*/ 	.short	(.L_441 - .L_440)
.L_440:
        /*0080*/ 	.word	0x00000000
        /*0084*/ 	.short	0x0000
        /*0086*/ 	.short	0x0000
        /*0088*/ 	.byte	0x00, 0xf0, 0x11, 0x00


	//----- nvinfo : EIATTR_MAXREG_COUNT
	.align		4
.L_441:
        /*008c*/ 	.byte	0x03, 0x1b
        /*008e*/ 	.short	0x00ff


	//----- nvinfo : EIATTR_MERCURY_ISA_VERSION
	.align		4
        /*0090*/ 	.byte	0x03, 0x5f
        /*0092*/ 	.short	0x0000


	//----- nvinfo : EIATTR_EXIT_INSTR_OFFSETS
	.align		4
        /*0094*/ 	.byte	0x04, 0x1c
        /*0096*/ 	.short	(.L_443 - .L_442)


	//   ....[0]....
.L_442:
        /*0098*/ 	.word	0x00000710


	//   ....[1]....
        /*009c*/ 	.word	0x00000760


	//----- nvinfo : EIATTR_MAX_THREADS
	.align		4
.L_443:
        /*00a0*/ 	.byte	0x04, 0x05
        /*00a2*/ 	.short	(.L_445 - .L_444)
.L_444:
        /*00a4*/ 	.word	0x00000080
        /*00a8*/ 	.word	0x00000001
        /*00ac*/ 	.word	0x00000001


	//----- nvinfo : EIATTR_CRS_STACK_SIZE
	.align		4
.L_445:
        /*00b0*/ 	.byte	0x04, 0x1e
        /*00b2*/ 	.short	(.L_447 - .L_446)
.L_446:
        /*00b4*/ 	.word	0x00000000
.L_447:


//--------------------- .nv.info._ZN2at6native29vectorized_elementwise_kernelILi2EZZZNS0_46_GLOBAL__N__5fd40885_13_AmpKernels_cu_3810c27339_amp_non_finite_check_and_unscale_cuda_ERNS_6TensorES4_RKS3_ENKUlvE_clEvENKUlvE0_clEvEUlfE_St5arrayIPcLm2EEEEviT0_T1_ --------------------------
	.section	.nv.info._ZN2at6native29vectorized_elementwise_kernelILi2EZZZNS0_46_GLOBAL__N__5fd40885_13_AmpKernels_cu_3810c27339_amp_non_finite_check_and_unscale_cuda_ERNS_6TensorES4_RKS3_ENKUlvE_clEvENKUlvE0_clEvEUlfE_St5arrayIPcLm2EEEEviT0_T1_,"",@"SHT_CUDA_INFO"
	.sectionflags	@""
	.align	4


	//----- nvinfo : EIATTR_CUDA_API_VERSION
	.align		4
        /*0000*/ 	.byte	0x04, 0x37
        /*0002*/ 	.short	(.L_449 - .L_448)
.L_448:
        /*0004*/ 	.word	0x00000082


	//----- nvinfo : EIATTR_SW2861232_WAR
	.align		4
.L_449:
        /*0008*/ 	.byte	0x01, 0x35
	.zero		2


	//----- nvinfo : EIATTR_PARAM_CBANK
	.align		4
        /*000c*/ 	.byte	0x04, 0x0a
        /*000e*/ 	.short	(.L_451 - .L_450)
	.align		4
.L_450:
        /*0010*/ 	.word	index@(.nv.constant0._ZN2at6native29vectorized_elementwise_kernelILi2EZZZNS0_46_GLOBAL__N__5fd40885_13_AmpKernels_cu_3810c27339_amp_non_finite_check_and_unscale_cuda_ERNS_6TensorES4_RKS3_ENKUlvE_clEvENKUlvE0_clEvEUlfE_St5arrayIPcLm2EEEEviT0_T1_)
        /*0014*/ 	.short	0x0160
        /*0016*/ 	.short	0x0030


	//----- nvinfo : EIATTR_CBANK_PARAM_SIZE
	.align		4
.L_451:
        /*0018*/ 	.byte	0x03, 0x19
        /*001a*/ 	.short	0x0030


	//----- nvinfo : EIATTR_KPARAM_INFO
	.align		4
        /*001c*/ 	.byte	0x04, 0x17
        /*001e*/ 	.short	(.L_453 - .L_452)
.L_452:
        /*0020*/ 	.word	0x00000000
        /*0024*/ 	.short	0x0002
        /*0026*/ 	.short	0x0020
        /*0028*/ 	.byte	0x00, 0xf0, 0x41, 0x00


	//----- nvinfo : EIATTR_KPARAM_INFO
	.align		4
.L_453:
        /*002c*/ 	.byte	0x04, 0x17
        /*002e*/ 	.short	(.L_455 - .L_454)
.L_454:
        /*0030*/ 	.word	0x00000000
        /*0034*/ 	.short	0x0001
        /*0036*/ 	.short	0x0008
        /*0038*/ 	.byte	0x00, 0xf0, 0x61, 0x00


	//----- nvinfo : EIATTR_KPARAM_INFO
	.align		4
.L_455:
        /*003c*/ 	.byte	0x04, 0x17
        /*003e*/ 	.short	(.L_457 - .L_456)
.L_456:
        /*0040*/ 	.word	0x00000000
        /*0044*/ 	.short	0x0000
        /*0046*/ 	.short	0x0000
        /*0048*/ 	.byte	0x00, 0xf0, 0x11, 0x00


	//----- nvinfo : EIATTR_MAXREG_COUNT
	.align		4
.L_457:
        /*004c*/ 	.byte	0x03, 0x1b
        /*004e*/ 	.short	0x00ff


	//----- nvinfo : EIATTR_MERCURY_ISA_VERSION
	.align		4
        /*0050*/ 	.byte	0x03, 0x5f
        /*0052*/ 	.short	0x0000


	//----- nvinfo : EIATTR_EXIT_INSTR_OFFSETS
	.align		4
        /*0054*/ 	.byte	0x04, 0x1c
        /*0056*/ 	.short	(.L_459 - .L_458)


	//   ....[0]....
.L_458:
        /*0058*/ 	.word	0x00000490


	//   ....[1]....
        /*005c*/ 	.word	0x000012c0


	//   ....[2]....
        /*0060*/ 	.word	0x00001310


	//----- nvinfo : EIATTR_MAX_THREADS
	.align		4
.L_459:
        /*0064*/ 	.byte	0x04, 0x05
        /*0066*/ 	.short	(.L_461 - .L_460)
.L_460:
        /*0068*/ 	.word	0x00000080
        /*006c*/ 	.word	0x00000001
        /*0070*/ 	.word	0x00000001


	//----- nvinfo : EIATTR_CRS_STACK_SIZE
	.align		4
.L_461:
        /*0074*/ 	.byte	0x04, 0x1e
        /*0076*/ 	.short	(.L_463 - .L_462)
.L_462:
        /*0078*/ 	.word	0x00000000
.L_463:


//--------------------- .nv.info._ZN2at6native29vectorized_elementwise_kernelILi4EZZZNS0_46_GLOBAL__N__5fd40885_13_AmpKernels_cu_3810c27339_amp_non_finite_check_and_unscale_cuda_ERNS_6TensorES4_RKS3_ENKUlvE_clEvENKUlvE0_clEvEUlfE_St5arrayIPcLm2EEEEviT0_T1_ --------------------------
	.section	.nv.info._ZN2at6native29vectorized_elementwise_kernelILi4EZZZNS0_46_GLOBAL__N__5fd40885_13_AmpKernels_cu_3810c27339_amp_non_finite_check_and_unscale_cuda_ERNS_6TensorES4_RKS3_ENKUlvE_clEvENKUlvE0_clEvEUlfE_St5arrayIPcLm2EEEEviT0_T1_,"",@"SHT_CUDA_INFO"
	.sectionflags	@""
	.align	4


	//----- nvinfo : EIATTR_CUDA_API_VERSION
	.align		4
        /*0000*/ 	.byte	0x04, 0x37
        /*0002*/ 	.short	(.L_465 - .L_464)
.L_464:
        /*0004*/ 	.word	0x00000082


	//----- nvinfo : EIATTR_SW2861232_WAR
	.align		4
.L_465:
        /*0008*/ 	.byte	0x01, 0x35
	.zero		2


	//----- nvinfo : EIATTR_PARAM_CBANK
	.align		4
        /*000c*/ 	.byte	0x04, 0x0a
        /*000e*/ 	.short	(.L_467 - .L_466)
	.align		4
.L_466:
        /*0010*/ 	.word	index@(.nv.constant0._ZN2at6native29vectorized_elementwise_kernelILi4EZZZNS0_46_GLOBAL__N__5fd40885_13_AmpKernels_cu_3810c27339_amp_non_finite_check_and_unscale_cuda_ERNS_6TensorES4_RKS3_ENKUlvE_clEvENKUlvE0_clEvEUlfE_St5arrayIPcLm2EEEEviT0_T1_)
        /*0014*/ 	.short	0x0160
        /*0016*/ 	.short	0x0030


	//----- nvinfo : EIATTR_CBANK_PARAM_SIZE
	.align		4
.L_467:
        /*0018*/ 	.byte	0x03, 0x19
        /*001a*/ 	.short	0x0030


	//----- nvinfo : EIATTR_KPARAM_INFO
	.align		4
        /*001c*/ 	.byte	0x04, 0x17
        /*001e*/ 	.short	(.L_469 - .L_468)
.L_468:
        /*0020*/ 	.word	0x00000000
        /*0024*/ 	.short	0x0002
        /*0026*/ 	.short	0x0020
        /*0028*/ 	.byte	0x00, 0xf0, 0x41, 0x00


	//----- nvinfo : EIATTR_KPARAM_INFO
	.align		4
.L_469:
        /*002c*/ 	.byte	0x04, 0x17
        /*002e*/ 	.short	(.L_471 - .L_470)
.L_470:
        /*0030*/ 	.word	0x00000000
        /*0034*/ 	.short	0x0001
        /*0036*/ 	.short	0x0008
        /*0038*/ 	.byte	0x00, 0xf0, 0x61, 0x00


	//----- nvinfo : EIATTR_KPARAM_INFO
	.align		4
.L_471:
        /*003c*/ 	.byte	0x04, 0x17
        /*003e*/ 	.short	(.L_473 - .L_472)
.L_472:
        /*0040*/ 	.word	0x00000000
        /*0044*/ 	.short	0x0000
        /*0046*/ 	.short	0x0000
        /*0048*/ 	.byte	0x00, 0xf0, 0x11, 0x00


	//----- nvinfo : EIATTR_MAXREG_COUNT
	.align		4
.L_473:
        /*004c*/ 	.byte	0x03, 0x1b
        /*004e*/ 	.short	0x00ff


	//----- nvinfo : EIATTR_MERCURY_ISA_VERSION
	.align		4
        /*0050*/ 	.byte	0x03, 0x5f
        /*0052*/ 	.short	0x0000


	//----- nvinfo : EIATTR_EXIT_INSTR_OFFSETS
	.align		4
        /*0054*/ 	.byte	0x04, 0x1c
        /*0056*/ 	.short	(.L_475 - .L_474)


	//   ....[0]....
.L_474:
        /*0058*/ 	.word	0x00000450


	//   ....[1]....
        /*005c*/ 	.word	0x00001280


	//   ....[2]....
        /*0060*/ 	.word	0x000012d0


	//----- nvinfo : EIATTR_MAX_THREADS
	.align		4
.L_475:
        /*0064*/ 	.byte	0x04, 0x05
        /*0066*/ 	.short	(.L_477 - .L_476)
.L_476:
        /*0068*/ 	.word	0x00000080
        /*006c*/ 	.word	0x00000001
        /*0070*/ 	.word	0x00000001


	//----- nvinfo : EIATTR_CRS_STACK_SIZE
	.align		4
.L_477:
        /*0074*/ 	.byte	0x04, 0x1e
        /*0076*/ 	.short	(.L_479 - .L_478)
.L_478:
        /*0078*/ 	.word	0x00000000
.L_479:


//--------------------- .nv.info._ZN2at6native29vectorized_elementwise_kernelILi8EZZZNS0_46_GLOBAL__N__5fd40885_13_AmpKernels_cu_3810c27339_amp_non_finite_check_and_unscale_cuda_ERNS_6TensorES4_RKS3_ENKUlvE_clEvENKUlvE0_clEvEUlfE_St5arrayIPcLm2EEEEviT0_T1_ --------------------------
	.section	.nv.info._ZN2at6native29vectorized_elementwise_kernelILi8EZZZNS0_46_GLOBAL__N__5fd40885_13_AmpKernels_cu_3810c27339_amp_non_finite_check_and_unscale_cuda_ERNS_6TensorES4_RKS3_ENKUlvE_clEvENKUlvE0_clEvEUlfE_St5arrayIPcLm2EEEEviT0_T1_,"",@"SHT_CUDA_INFO"
	.sectionflags	@""
	.align	4


	//----- nvinfo : EIATTR_CUDA_API_VERSION
	.align		4
        /*0000*/ 	.byte	0x04, 0x37
        /*0002*/ 	.short	(.L_481 - .L_480)
.L_480:
        /*0004*/ 	.word	0x00000082


	//----- nvinfo : EIATTR_SW2861232_WAR
	.align		4
.L_481:
        /*0008*/ 	.byte	0x01, 0x35
	.zero		2


	//----- nvinfo : EIATTR_PARAM_CBANK
	.align		4
        /*000c*/ 	.byte	0x04, 0x0a
        /*000e*/ 	.short	(.L_483 - .L_482)
	.align		4
.L_482:
        /*0010*/ 	.word	index@(.nv.constant0._ZN2at6native29vectorized_elementwise_kernelILi8EZZZNS0_46_GLOBAL__N__5fd40885_13_AmpKernels_cu_3810c27339_amp_non_finite_check_and_unscale_cuda_ERNS_6TensorES4_RKS3_ENKUlvE_clEvENKUlvE0_clEvEUlfE_St5arrayIPcLm2EEEEviT0_T1_)
        /*0014*/ 	.short	0x0160
        /*0016*/ 	.short	0x0030


	//----- nvinfo : EIATTR_CBANK_PARAM_SIZE
	.align		4
.L_483:
        /*0018*/ 	.byte	0x03, 0x19
        /*001a*/ 	.short	0x0030


	//----- nvinfo : EIATTR_KPARAM_INFO
	.align		4
        /*001c*/ 	.byte	0x04, 0x17
        /*001e*/ 	.short	(.L_485 - .L_484)
.L_484:
        /*0020*/ 	.word	0x00000000
        /*0024*/ 	.short	0x0002
        /*0026*/ 	.short	0x0020
        /*0028*/ 	.byte	0x00, 0xf0, 0x41, 0x00


	//----- nvinfo : EIATTR_KPARAM_INFO
	.align		4
.L_485:
        /*002c*/ 	.byte	0x04, 0x17
        /*002e*/ 	.short	(.L_487 - .L_486)
.L_486:
        /*0030*/ 	.word	0x00000000
        /*0034*/ 	.short	0x0001
        /*0036*/ 	.short	0x0008
        /*0038*/ 	.byte	0x00, 0xf0, 0x61, 0x00


	//----- nvinfo : EIATTR_KPARAM_INFO
	.align		4
.L_487:
        /*003c*/ 	.byte	0x04, 0x17
        /*003e*/ 	.short	(.L_489 - .L_488)
.L_488:
        /*0040*/ 	.word	0x00000000
        /*0044*/ 	.short	0x0000
        /*0046*/ 	.short	0x0000
        /*0048*/ 	.byte	0x00, 0xf0, 0x11, 0x00


	//----- nvinfo : EIATTR_MAXREG_COUNT
	.align		4
.L_489:
        /*004c*/ 	.byte	0x03, 0x1b
        /*004e*/ 	.short	0x00ff


	//----- nvinfo : EIATTR_MERCURY_ISA_VERSION
	.align		4
        /*0050*/ 	.byte	0x03, 0x5f
        /*0052*/ 	.short	0x0000


	//----- nvinfo : EIATTR_EXIT_INSTR_OFFSETS
	.align		4
        /*0054*/ 	.byte	0x04, 0x1c
        /*0056*/ 	.short	(.L_491 - .L_490)


	//   ....[0]....
.L_490:
        /*0058*/ 	.word	0x00000010


	//----- nvinfo : EIATTR_MAX_THREADS
	.align		4
.L_491:
        /*005c*/ 	.byte	0x04, 0x05
        /*005e*/ 	.short	(.L_493 - .L_492)
.L_492:
        /*0060*/ 	.word	0x00000080
        /*0064*/ 	.word	0x00000001
        /*0068*/ 	.word	0x00000001
.L_493:


//--------------------- .nv.info._ZN2at6native18elementwise_kernelILi128ELi4EZNS0_15gpu_kernel_implIZZZNS0_46_GLOBAL__N__5fd40885_13_AmpKernels_cu_3810c27339_amp_non_finite_check_and_unscale_cuda_ERNS_6TensorES5_RKS4_ENKUlvE_clEvENKUlvE_clEvEUldE_EEvRNS_18TensorIteratorBaseERKT_EUliE_EEviT1_ --------------------------
	.section	.nv.info._ZN2at6native18elementwise_kernelILi128ELi4EZNS0_15gpu_kernel_implIZZZNS0_46_GLOBAL__N__5fd40885_13_AmpKernels_cu_3810c27339_amp_non_finite_check_and_unscale_cuda_ERNS_6TensorES5_RKS4_ENKUlvE_clEvENKUlvE_clEvEUldE_EEvRNS_18TensorIteratorBaseERKT_EUliE_EEviT1_,"",@"SHT_CUDA_INFO"
	.sectionflags	@""
	.align	4


	//----- nvinfo : EIATTR_CUDA_API_VERSION
	.align		4
        /*0000*/ 	.byte	0x04, 0x37
        /*0002*/ 	.short	(.L_495 - .L_494)
.L_494:
        /*0004*/ 	.word	0x00000082


	//----- nvinfo : EIATTR_SW2861232_WAR
	.align		4
.L_495:
        /*0008*/ 	.byte	0x01, 0x35
	.zero		2


	//----- nvinfo : EIATTR_PARAM_CBANK
	.align		4
        /*000c*/ 	.byte	0x04, 0x0a
        /*000e*/ 	.short	(.L_497 - .L_496)
	.align		4
.L_496:
        /*0010*/ 	.word	index@(.nv.constant0._ZN2at6native18elementwise_kernelILi128ELi4EZNS0_15gpu_kernel_implIZZZNS0_46_GLOBAL__N__5fd40885_13_AmpKernels_cu_3810c27339_amp_non_finite_check_and_unscale_cuda_ERNS_6TensorES5_RKS4_ENKUlvE_clEvENKUlvE_clEvEUldE_EEvRNS_18TensorIteratorBaseERKT_EUliE_EEviT1_)
        /*0014*/ 	.short	0x0160
        /*0016*/ 	.short	0x0238


	//----- nvinfo : EIATTR_CBANK_PARAM_SIZE
	.align		4
.L_497:
        /*0018*/ 	.byte	0x03, 0x19
        /*001a*/ 	.short	0x0238


	//----- nvinfo : EIATTR_KPARAM_INFO
	.align		4
        /*001c*/ 	.byte	0x04, 0x17
        /*001e*/ 	.short	(.L_499 - .L_498)
.L_498:
        /*0020*/ 	.word	0x00000000
        /*0024*/ 	.short	0x0001
        /*0026*/ 	.short	0x0008
        /*0028*/ 	.byte	0x00, 0xf0, 0xc1, 0x08


	//----- nvinfo : EIATTR_KPARAM_INFO
	.align		4
.L_499:
        /*002c*/ 	.byte	0x04, 0x17
        /*002e*/ 	.short	(.L_501 - .L_500)
.L_500:
        /*0030*/ 	.word	0x00000000
        /*0034*/ 	.short	0x0000
        /*0036*/ 	.short	0x0000
        /*0038*/ 	.byte	0x00, 0xf0, 0x11, 0x00


	//----- nvinfo : EIATTR_MAXREG_COUNT
	.align		4
.L_501:
        /*003c*/ 	.byte	0x03, 0x1b
        /*003e*/ 	.short	0x0080


	//----- nvinfo : EIATTR_EXTERNS
	.align		4
        /*0040*/ 	.byte	0x04, 0x0f
        /*0042*/ 	.short	(.L_503 - .L_502)


	//   ....[0]....
	.align		4
.L_502:
        /*0044*/ 	.word	index@(__assertfail)


	//----- nvinfo : EIATTR_MERCURY_ISA_VERSION
	.align		4
.L_503:
        /*0048*/ 	.byte	0x03, 0x5f
        /*004a*/ 	.short	0x0000


	//----- nvinfo : EIATTR_SYSCALL_OFFSETS
	.align		4
        /*004c*/ 	.byte	0x04, 0x46
        /*004e*/ 	.short	(.L_505 - .L_504)


	//   ....[0]....
.L_504:
        /*0050*/ 	.word	0x00001da0


	//   ....[1]....
        /*0054*/ 	.word	0x00002ed0


	//   ....[2]....
        /*0058*/ 	.word	0x00004cb0


	//   ....[3]....
        /*005c*/ 	.word	0x00005dd0


	//   ....[4]....
        /*0060*/ 	.word	0x00007b80


	//   ....[5]....
        /*0064*/ 	.word	0x00008ca0


	//   ....[6]....
        /*0068*/ 	.word	0x0000aa60


	//   ....[7]....
        /*006c*/ 	.word	0x0000bb80


	//----- nvinfo : EIATTR_EXIT_INSTR_OFFSETS
	.align		4
.L_505:
        /*0070*/ 	.byte	0x04, 0x1c
        /*0072*/ 	.short	(.L_507 - .L_506)


	//   ....[0]....
.L_506:
        /*0074*/ 	.word	0x00008d40


	//   ....[1]....
        /*0078*/ 	.word	0x0000acd0


	//   ....[2]....
        /*007c*/ 	.word	0x0000ad10


	//   ....[3]....
        /*0080*/ 	.word	0x0000ada0


	//   ....[4]....
        /*0084*/ 	.word	0x0000add0


	//   ....[5]....
        /*0088*/ 	.word	0x0000ae00


	//   ....[6]....
        /*008c*/ 	.word	0x0000aeb0


	//   ....[7]....
        /*0090*/ 	.word	0x0000af10


	//   ....[8]....
        /*0094*/ 	.word	0x0000afd0


	//   ....[9]....
        /*0098*/ 	.word	0x0000b040


	//   ....[10]....
        /*009c*/ 	.word	0x0000b060


	//   ....[11]....
        /*00a0*/ 	.word	0x0000b120


	//   ....[12]....
        /*00a4*/ 	.word	0x0000b150


	//   ....[13]....
        /*00a8*/ 	.word	0x0000b300


	//   ....[14]....
        /*00ac*/ 	.word	0x0000b480


	//   ....[15]....
        /*00b0*/ 	.word	0x0000b4e0


	//   ....[16]....
        /*00b4*/ 	.word	0x0000b590


	//   ....[17]....
        /*00b8*/ 	.word	0x0000b730


	//   ....[18]....
        /*00bc*/ 	.word	0x0000b8d0


	//   ....[19]....
        /*00c0*/ 	.word	0x0000ba50


	//   ....[20]....
        /*00c4*/ 	.word	0x0000bb90


	//   ....[21]....
        /*00c8*/ 	.word	0x0000bbc0


	//   ....[22]....
        /*00cc*/ 	.word	0x0000bbf0


	//----- nvinfo : EIATTR_MAX_THREADS
	.align		4
.L_507:
        /*00d0*/ 	.byte	0x04, 0x05
        /*00d2*/ 	.short	(.L_509 - .L_508)
.L_508:
        /*00d4*/ 	.word	0x00000080
        /*00d8*/ 	.word	0x00000001
        /*00dc*/ 	.word	0x00000001


	//----- nvinfo : EIATTR_CRS_STACK_SIZE
	.align		4
.L_509:
        /*00e0*/ 	.byte	0x04, 0x1e
        /*00e2*/ 	.short	(.L_511 - .L_510)
.L_510:
        /*00e4*/ 	.word	0x00000000
.L_511:


//--------------------- .nv.info._ZN2at6native27unrolled_elementwise_kernelIZZZNS0_46_GLOBAL__N__5fd40885_13_AmpKernels_cu_3810c27339_amp_non_finite_check_and_unscale_cuda_ERNS_6TensorES4_RKS3_ENKUlvE_clEvENKUlvE_clEvEUldE_St5arrayIPcLm2EELi4E23TrivialOffsetCalculatorILi1EjESE_NS0_6memory12LoadWithCastILi1EEENSF_13StoreWithCastILi1EEEEEviT_T0_T2_T3_T4_T5_ --------------------------
	.section	.nv.info._ZN2at6native27unrolled_elementwise_kernelIZZZNS0_46_GLOBAL__N__5fd40885_13_AmpKernels_cu_3810c27339_amp_non_finite_check_and_unscale_cuda_ERNS_6TensorES4_RKS3_ENKUlvE_clEvENKUlvE_clEvEUldE_St5arrayIPcLm2EELi4E23TrivialOffsetCalculatorILi1EjESE_NS0_6memory12LoadWithCastILi1EEENSF_13StoreWithCastILi1EEEEEviT_T0_T2_T3_T4_T5_,"",@"SHT_CUDA_INFO"
	.sectionflags	@""
	.align	4


	//----- nvinfo : EIATTR_CUDA_API_VERSION
	.align		4
        /*0000*/ 	.byte	0x04, 0x37
        /*0002*/ 	.short	(.L_513 - .L_512)
.L_512:
        /*0004*/ 	.word	0x00000082


	//----- nvinfo : EIATTR_SW2861232_WAR
	.align		4
.L_513:
        /*0008*/ 	.byte	0x01, 0x35
	.zero		2


	//----- nvinfo : EIATTR_PARAM_CBANK
	.align		4
        /*000c*/ 	.byte	0x04, 0x0a
        /*000e*/ 	.short	(.L_515 - .L_514)
	.align		4
.L_514:
        /*0010*/ 	.word	index@(.nv.constant0._ZN2at6native27unrolled_elementwise_kernelIZZZNS0_46_GLOBAL__N__5fd40885_13_AmpKernels_cu_3810c27339_amp_non_finite_check_and_unscale_cuda_ERNS_6TensorES4_RKS3_ENKUlvE_clEvENKUlvE_clEvEUldE_St5arrayIPcLm2EELi4E23TrivialOffsetCalculatorILi1EjESE_NS0_6memory12LoadWithCastILi1EEENSF_13StoreWithCastILi1EEEEEviT_T0_T2_T3_T4_T5_)
        /*0014*/ 	.short	0x0160
        /*0016*/ 	.short	0x0044


	//----- nvinfo : EIATTR_CBANK_PARAM_SIZE
	.align		4
.L_515:
        /*0018*/ 	.byte	0x03, 0x19
        /*001a*/ 	.short	0x0044


	//----- nvinfo : EIATTR_KPARAM_INFO
	.align		4
        /*001c*/ 	.byte	0x04, 0x17
        /*001e*/ 	.short	(.L_517 - .L_516)
.L_516:
        /*0020*/ 	.word	0x00000000
        /*0024*/ 	.short	0x0006
        /*0026*/ 	.short	0x003c
        /*0028*/ 	.byte	0x00, 0xf0, 0x21, 0x00


	//----- nvinfo : EIATTR_KPARAM_INFO
	.align		4
.L_517:
        /*002c*/ 	.byte	0x04, 0x17
        /*002e*/ 	.short	(.L_519 - .L_518)
.L_518:
        /*0030*/ 	.word	0x00000000
        /*0034*/ 	.short	0x0005
        /*0036*/ 	.short	0x0034
        /*0038*/ 	.byte	0x00, 0xf0, 0x21, 0x00


	//----- nvinfo : EIATTR_KPARAM_INFO
	.align		4
.L_519:
        /*003c*/ 	.byte	0x04, 0x17
        /*003e*/ 	.short	(.L_521 - .L_520)
.L_520:
        /*0040*/ 	.word	0x00000000
        /*0044*/ 	.short	0x0004
        /*0046*/ 	.short	0x0031
        /*0048*/ 	.byte	0x00, 0xf0, 0x05, 0x00


	//----- nvinfo : EIATTR_KPARAM_INFO
	.align		4
.L_521:
        /*004c*/ 	.byte	0x04, 0x17
        /*004e*/ 	.short	(.L_523 - .L_522)
.L_522:
        /*0050*/ 	.word	0x00000000
        /*0054*/ 	.short	0x0003
        /*0056*/ 	.short	0x0030
        /*0058*/ 	.byte	0x00, 0xf0, 0x05, 0x00


	//----- nvinfo : EIATTR_KPARAM_INFO
	.align		4
.L_523:
        /*005c*/ 	.byte	0x04, 0x17
        /*005e*/ 	.short	(.L_525 - .L_524)
.L_524:
        /*0060*/ 	.word	0x00000000
        /*0064*/ 	.short	0x0002
        /*0066*/ 	.short	0x0020
        /*0068*/ 	.byte	0x00, 0xf0, 0x41, 0x00


	//----- nvinfo : EIATTR_KPARAM_INFO
	.align		4
.L_525:
        /*006c*/ 	.byte	0x04, 0x17
        /*006e*/ 	.short	(.L_527 - .L_526)
.L_526:
        /*0070*/ 	.word	0x00000000
        /*0074*/ 	.short	0x0001
        /*0076*/ 	.short	0x0008
        /*0078*/ 	.byte	0x00, 0xf0, 0x61, 0x00


	//----- nvinfo : EIATTR_KPARAM_INFO
	.align		4
.L_527:
        /*007c*/ 	.byte	0x04, 0x17
        /*007e*/ 	.short	(.L_529 - .L_528)
.L_528:
        /*0080*/ 	.word	0x00000000
        /*0084*/ 	.short	0x0000
        /*0086*/ 	.short	0x0000
        /*0088*/ 	.byte	0x00, 0xf0, 0x11, 0x00


	//----- nvinfo : EIATTR_MAXREG_COUNT
	.align		4
.L_529:
        /*008c*/ 	.byte	0x03, 0x1b
        /*008e*/ 	.short	0x00ff


	//----- nvinfo : EIATTR_EXTERNS
	.align		4
        /*0090*/ 	.byte	0x04, 0x0f
        /*0092*/ 	.short	(.L_531 - .L_530)


	//   ....[0]....
	.align		4
.L_530:
        /*0094*/ 	.word	index@(__assertfail)


	//----- nvinfo : EIATTR_MERCURY_ISA_VERSION
	.align		4
.L_531:
        /*0098*/ 	.byte	0x03, 0x5f
        /*009a*/ 	.short	0x0000


	//----- nvinfo : EIATTR_SYSCALL_OFFSETS
	.align		4
        /*009c*/ 	.byte	0x04, 0x46
        /*009e*/ 	.short	(.L_533 - .L_532)


	//   ....[0]....
.L_532:
        /*00a0*/ 	.word	0x00000f90


	//   ....[1]....
        /*00a4*/ 	.word	0x00001f40


	//   ....[2]....
        /*00a8*/ 	.word	0x00002f00


	//   ....[3]....
        /*00ac*/ 	.word	0x00003e90


	//   ....[4]....
        /*00b0*/ 	.word	0x000055b0


	//   ....[5]....
        /*00b4*/ 	.word	0x00006640


	//   ....[6]....
        /*00b8*/ 	.word	0x00007690


	//   ....[7]....
        /*00bc*/ 	.word	0x00008700


	//----- nvinfo : EIATTR_EXIT_INSTR_OFFSETS
	.align		4
.L_533:
        /*00c0*/ 	.byte	0x04, 0x1c
        /*00c2*/ 	.short	(.L_535 - .L_534)


	//   ....[0]....
.L_534:
        /*00c4*/ 	.word	0x00007730


	//   ....[1]....
        /*00c8*/ 	.word	0x00007850


	//   ....[2]....
        /*00cc*/ 	.word	0x00007890


	//   ....[3]....
        /*00d0*/ 	.word	0x00007920


	//   ....[4]....
        /*00d4*/ 	.word	0x00007950


	//   ....[5]....
        /*00d8*/ 	.word	0x00007980


	//   ....[6]....
        /*00dc*/ 	.word	0x00007a30


	//   ....[7]....
        /*00e0*/ 	.word	0x00007a90


	//   ....[8]....
        /*00e4*/ 	.word	0x00007b50


	//   ....[9]....
        /*00e8*/ 	.word	0x00007bc0


	//   ....[10]....
        /*00ec*/ 	.word	0x00007be0


	//   ....[11]....
        /*00f0*/ 	.word	0x00007ca0


	//   ....[12]....
        /*00f4*/ 	.word	0x00007cd0


	//   ....[13]....
        /*00f8*/ 	.word	0x00007e80


	//   ....[14]....
        /*00fc*/ 	.word	0x00008000


	//   ....[15]....
        /*0100*/ 	.word	0x00008060


	//   ....[16]....
        /*0104*/ 	.word	0x00008110


	//   ....[17]....
        /*0108*/ 	.word	0x000082b0


	//   ....[18]....
        /*010c*/ 	.word	0x00008450


	//   ....[19]....
        /*0110*/ 	.word	0x000085d0


	//   ....[20]....
        /*0114*/ 	.word	0x00008710


	//   ....[21]....
        /*0118*/ 	.word	0x00008740


	//   ....[22]....
        /*011c*/ 	.word	0x00008770


	//----- nvinfo : EIATTR_MAX_THREADS
	.align		4
.L_535:
        /*0120*/ 	.byte	0x04, 0x05
        /*0122*/ 	.short	(.L_537 - .L_536)
.L_536:
        /*0124*/ 	.word	0x00000080
        /*0128*/ 	.word	0x00000001
        /*012c*/ 	.word	0x00000001


	//----- nvinfo : EIATTR_CRS_STACK_SIZE
	.align		4
.L_537:
        /*0130*/ 	.byte	0x04, 0x1e
        /*0132*/ 	.short	(.L_539 - .L_538)
.L_538:
        /*0134*/ 	.word	0x00000000
.L_539:


//--------------------- .nv.info._ZN2at6native18elementwise_kernelILi128ELi2EZNS0_22gpu_kernel_impl_nocastIZZZNS0_46_GLOBAL__N__5fd40885_13_AmpKernels_cu_3810c27339_amp_non_finite_check_and_unscale_cuda_ERNS_6TensorES5_RKS4_ENKUlvE_clEvENKUlvE_clEvEUldE_EEvRNS_18TensorIteratorBaseERKT_EUliE_EEviT1_ --------------------------
	.section	.nv.info._ZN2at6native18elementwise_kernelILi128ELi2EZNS0_22gpu_kernel_impl_nocastIZZZNS0_46_GLOBAL__N__5fd40885_13_AmpKernels_cu_3810c27339_amp_non_finite_check_and_unscale_cuda_ERNS_6TensorES5_RKS4_ENKUlvE_clEvENKUlvE_clEvEUldE_EEvRNS_18TensorIteratorBaseERKT_EUliE_EEviT1_,"",@"SHT_CUDA_INFO"
	.sectionflags	@""
	.align	4


	//----- nvinfo : EIATTR_CUDA_API_VERSION
	.align		4
        /*0000*/ 	.byte	0x04, 0x37
        /*0002*/ 	.short	(.L_541 - .L_540)
.L_540:
        /*0004*/ 	.word	0x00000082


	//----- nvinfo : EIATTR_SW2861232_WAR
	.align		4
.L_541:
        /*0008*/ 	.byte	0x01, 0x35
	.zero		2


	//----- nvinfo : EIATTR_PARAM_CBANK
	.align		4
        /*000c*/ 	.byte	0x04, 0x0a
        /*000e*/ 	.short	(.L_543 - .L_542)
	.align		4
.L_542:
        /*0010*/ 	.word	index@(.nv.constant0._ZN2at6native18elementwise_kernelILi128ELi2EZNS0_22gpu_kernel_impl_nocastIZZZNS0_46_GLOBAL__N__5fd40885_13_AmpKernels_cu_3810c27339_amp_non_finite_check_and_unscale_cuda_ERNS_6TensorES5_RKS4_ENKUlvE_clEvENKUlvE_clEvEUldE_EEvRNS_18TensorIteratorBaseERKT_EUliE_EEviT1_)
        /*0014*/ 	.short	0x0160
        /*0016*/ 	.short	0x0230


	//----- nvinfo : EIATTR_CBANK_PARAM_SIZE
	.align		4
.L_543:
        /*0018*/ 	.byte	0x03, 0x19
        /*001a*/ 	.short	0x0230


	//----- nvinfo : EIATTR_KPARAM_INFO
	.align		4
        /*001c*/ 	.byte	0x04, 0x17
        /*001e*/ 	.short	(.L_545 - .L_544)
.L_544:
        /*0020*/ 	.word	0x00000000
        /*0024*/ 	.short	0x0001
        /*0026*/ 	.short	0x0008
        /*0028*/ 	.byte	0x00, 0xf0, 0xa1, 0x08


	//----- nvinfo : EIATTR_KPARAM_INFO
	.align		4
.L_545:
        /*002c*/ 	.byte	0x04, 0x17
        /*002e*/ 	.short	(.L_547 - .L_546)
.L_546:
        /*0030*/ 	.word	0x00000000
        /*0034*/ 	.short	0x0000
        /*0036*/ 	.short	0x0000
        /*0038*/ 	.byte	0x00, 0xf0, 0x11, 0x00


	//----- nvinfo : EIATTR_MAXREG_COUNT
	.align		4
.L_547:
        /*003c*/ 	.byte	0x03, 0x1b
        /*003e*/ 	.short	0x0080


	//----- nvinfo : EIATTR_MERCURY_ISA_VERSION
	.align		4
        /*0040*/ 	.byte	0x03, 0x5f
        /*0042*/ 	.short	0x0000


	//----- nvinfo : EIATTR_EXIT_INSTR_OFFSETS
	.align		4
        /*0044*/ 	.byte	0x04, 0x1c
        /*0046*/ 	.short	(.L_549 - .L_548)


	//   ....[0]....
.L_548:
        /*0048*/ 	.word	0x00001060


	//   ....[1]....
        /*004c*/ 	.word	0x00002020


	//----- nvinfo : EIATTR_MAX_THREADS
	.align		4
.L_549:
        /*0050*/ 	.byte	0x04, 0x05
        /*0052*/ 	.short	(.L_551 - .L_550)
.L_550:
        /*0054*/ 	.word	0x00000080
        /*0058*/ 	.word	0x00000001
        /*005c*/ 	.word	0x00000001


	//----- nvinfo : EIATTR_CRS_STACK_SIZE
	.align		4
.L_551:
        /*0060*/ 	.byte	0x04, 0x1e
        /*0062*/ 	.short	(.L_553 - .L_552)
.L_552:
        /*0064*/ 	.word	0x00000000
.L_553:


//--------------------- .nv.info._ZN2at6native27unrolled_elementwise_kernelIZZZNS0_46_GLOBAL__N__5fd40885_13_AmpKernels_cu_3810c27339_amp_non_finite_check_and_unscale_cuda_ERNS_6TensorES4_RKS3_ENKUlvE_clEvENKUlvE_clEvEUldE_St5arrayIPcLm2EELi4E23TrivialOffsetCalculatorILi1EjESE_NS0_6memory15LoadWithoutCastENSF_16StoreWithoutCastEEEviT_T0_T2_T3_T4_T5_ --------------------------
	.section	.nv.info._ZN2at6native27unrolled_elementwise_kernelIZZZNS0_46_GLOBAL__N__5fd40885_13_AmpKernels_cu_3810c27339_amp_non_finite_check_and_unscale_cuda_ERNS_6TensorES4_RKS3_ENKUlvE_clEvENKUlvE_clEvEUldE_St5arrayIPcLm2EELi4E23TrivialOffsetCalculatorILi1EjESE_NS0_6memory15LoadWithoutCastENSF_16StoreWithoutCastEEEviT_T0_T2_T3_T4_T5_,"",@"SHT_CUDA_INFO"
	.sectionflags	@""
	.align	4


	//----- nvinfo : EIATTR_CUDA_API_VERSION
	.align		4
        /*0000*/ 	.byte	0x04, 0x37
        /*0002*/ 	.short	(.L_555 - .L_554)
.L_554:
        /*0004*/ 	.word	0x00000082


	//----- nvinfo : EIATTR_SW2861232_WAR
	.align		4
.L_555:
        /*0008*/ 	.byte	0x01, 0x35
	.zero		2


	//----- nvinfo : EIATTR_PARAM_CBANK
	.align		4
        /*000c*/ 	.byte	0x04, 0x0a
        /*000e*/ 	.short	(.L_557 - .L_556)
	.align		4
.L_556:
        /*0010*/ 	.word	index@(.nv.constant0._ZN2at6native27unrolled_elementwise_kernelIZZZNS0_46_GLOBAL__N__5fd40885_13_AmpKernels_cu_3810c27339_amp_non_finite_check_and_unscale_cuda_ERNS_6TensorES4_RKS3_ENKUlvE_clEvENKUlvE_clEvEUldE_St5arrayIPcLm2EELi4E23TrivialOffsetCalculatorILi1EjESE_NS0_6memory15LoadWithoutCastENSF_16StoreWithoutCastEEEviT_T0_T2_T3_T4_T5_)
        /*0014*/ 	.short	0x0160
        /*0016*/ 	.short	0x0034


	//----- nvinfo : EIATTR_CBANK_PARAM_SIZE
	.align		4
.L_557:
        /*0018*/ 	.byte	0x03, 0x19
        /*001a*/ 	.short	0x0034


	//----- nvinfo : EIATTR_KPARAM_INFO
	.align		4
        /*001c*/ 	.byte	0x04, 0x17
        /*001e*/ 	.short	(.L_559 - .L_558)
.L_558:
        /*0020*/ 	.word	0x00000000
        /*0024*/ 	.short	0x0006
        /*0026*/ 	.short	0x0033
        /*0028*/ 	.byte	0x00, 0xf0, 0x05, 0x00


	//----- nvinfo : EIATTR_KPARAM_INFO
	.align		4
.L_559:
        /*002c*/ 	.byte	0x04, 0x17
        /*002e*/ 	.short	(.L_561 - .L_560)
.L_560:
        /*0030*/ 	.word	0x00000000
        /*0034*/ 	.short	0x0005
        /*0036*/ 	.short	0x0032
        /*0038*/ 	.byte	0x00, 0xf0, 0x05, 0x00


	//----- nvinfo : EIATTR_KPARAM_INFO
	.align		4
.L_561:
        /*003c*/ 	.byte	0x04, 0x17
        /*003e*/ 	.short	(.L_563 - .L_562)
.L_562:
        /*0040*/ 	.word	0x00000000
        /*0044*/ 	.short	0x0004
        /*0046*/ 	.short	0x0031
        /*0048*/ 	.byte	0x00, 0xf0, 0x05, 0x00


	//----- nvinfo : EIATTR_KPARAM_INFO
	.align		4
.L_563:
        /*004c*/ 	.byte	0x04, 0x17
        /*004e*/ 	.short	(.L_565 - .L_564)
.L_564:
        /*0050*/ 	.word	0x00000000
        /*0054*/ 	.short	0x0003
        /*0056*/ 	.short	0x0030
        /*0058*/ 	.byte	0x00, 0xf0, 0x05, 0x00


	//----- nvinfo : EIATTR_KPARAM_INFO
	.align		4
.L_565:
        /*005c*/ 	.byte	0x04, 0x17
        /*005e*/ 	.short	(.L_567 - .L_566)
.L_566:
        /*0060*/ 	.word	0x00000000
        /*0064*/ 	.short	0x0002
        /*0066*/ 	.short	0x0020
        /*0068*/ 	.byte	0x00, 0xf0, 0x41, 0x00


	//----- nvinfo : EIATTR_KPARAM_INFO
	.align		4
.L_567:
        /*006c*/ 	.byte	0x04, 0x17
        /*006e*/ 	.short	(.L_569 - .L_568)
.L_568:
        /*0070*/ 	.word	0x00000000
        /*0074*/ 	.short	0x0001
        /*0076*/ 	.short	0x0008
        /*0078*/ 	.byte	0x00, 0xf0, 0x61, 0x00


	//----- nvinfo : EIATTR_KPARAM_INFO
	.align		4
.L_569:
        /*007c*/ 	.byte	0x04, 0x17
        /*007e*/ 	.short	(.L_571 - .L_570)
.L_570:
        /*0080*/ 	.word	0x00000000
        /*0084*/ 	.short	0x0000
        /*0086*/ 	.short	0x0000
        /*0088*/ 	.byte	0x00, 0xf0, 0x11, 0x00


	//----- nvinfo : EIATTR_MAXREG_COUNT
	.align		4
.L_571:
        /*008c*/ 	.byte	0x03, 0x1b
        /*008e*/ 	.short	0x00ff


	//----- nvinfo : EIATTR_MERCURY_ISA_VERSION
	.align		4
        /*0090*/ 	.byte	0x03, 0x5f
        /*0092*/ 	.short	0x0000


	//----- nvinfo : EIATTR_EXIT_INSTR_OFFSETS
	.align		4
        /*0094*/ 	.byte	0x04, 0x1c
        /*0096*/ 	.short	(.L_573 - .L_572)


	//   ....[0]....
.L_572:
        /*0098*/ 	.word	0x000008d0


	//   ....[1]....
        /*009c*/ 	.word	0x00000920


	//----- nvinfo : EIATTR_MAX_THREADS
	.align		4
.L_573:
        /*00a0*/ 	.byte	0x04, 0x05
        /*00a2*/ 	.short	(.L_575 - .L_574)
.L_574:
        /*00a4*/ 	.word	0x00000080
        /*00a8*/ 	.word	0x00000001
        /*00ac*/ 	.word	0x00000001


	//----- nvinfo : EIATTR_CRS_STACK_SIZE
	.align		4
.L_575:
        /*00b0*/ 	.byte	0x04, 0x1e
        /*00b2*/ 	.short	(.L_577 - .L_576)
.L_576:
        /*00b4*/ 	.word	0x00000000
.L_577:


//--------------------- .nv.info._ZN2at6native29vectorized_elementwise_kernelILi2EZZZNS0_46_GLOBAL__N__5fd40885_13_AmpKernels_cu_3810c27339_amp_non_finite_check_and_unscale_cuda_ERNS_6TensorES4_RKS3_ENKUlvE_clEvENKUlvE_clEvEUldE_St5arrayIPcLm2EEEEviT0_T1_ --------------------------
	.section	.nv.info._ZN2at6native29vectorized_elementwise_kernelILi2EZZZNS0_46_GLOBAL__N__5fd40885_13_AmpKernels_cu_3810c27339_amp_non_finite_check_and_unscale_cuda_ERNS_6TensorES4_RKS3_ENKUlvE_clEvENKUlvE_clEvEUldE_St5arrayIPcLm2EEEEviT0_T1_,"",@"SHT_CUDA_INFO"
	.sectionflags	@""
	.align	4


	//----- nvinfo : EIATTR_CUDA_API_VERSION
	.align		4
        /*0000*/ 	.byte	0x04, 0x37
        /*0002*/ 	.short	(.L_579 - .L_578)
.L_578:
        /*0004*/ 	.word	0x00000082


	//----- nvinfo : EIATTR_SW2861232_WAR
	.align		4
.L_579:
        /*0008*/ 	.byte	0x01, 0x35
	.zero		2


	//----- nvinfo : EIATTR_PARAM_CBANK
	.align		4
        /*000c*/ 	.byte	0x04, 0x0a
        /*000e*/ 	.short	(.L_581 - .L_580)
	.align		4
.L_580:
        /*0010*/ 	.word	index@(.nv.constant0._ZN2at6native29vectorized_elementwise_kernelILi2EZZZNS0_46_GLOBAL__N__5fd40885_13_AmpKernels_cu_3810c27339_amp_non_finite_check_and_unscale_cuda_ERNS_6TensorES4_RKS3_ENKUlvE_clEvENKUlvE_clEvEUldE_St5arrayIPcLm2EEEEviT0_T1_)
        /*0014*/ 	.short	0x0160
        /*0016*/ 	.short	0x0030


	//----- nvinfo : EIATTR_CBANK_PARAM_SIZE
	.align		4
.L_581:
        /*0018*/ 	.byte	0x03, 0x19
        /*001a*/ 	.short	0x0030


	//----- nvinfo : EIATTR_KPARAM_INFO
	.align		4
        /*001c*/ 	.byte	0x04, 0x17
        /*001e*/ 	.short	(.L_583 - .L_582)
.L_582:
        /*0020*/ 	.word	0x00000000
        /*0024*/ 	.short	0x0002
        /*0026*/ 	.short	0x0020
        /*0028*/ 	.byte	0x00, 0xf0, 0x41, 0x00


	//----- nvinfo : EIATTR_KPARAM_INFO
	.align		4
.L_583:
        /*002c*/ 	.byte	0x04, 0x17
        /*002e*/ 	.short	(.L_585 - .L_584)
.L_584:
        /*0030*/ 	.word	0x00000000
        /*0034*/ 	.short	0x0001
        /*0036*/ 	.short	0x0008
        /*0038*/ 	.byte	0x00, 0xf0, 0x61, 0x00


	//----- nvinfo : EIATTR_KPARAM_INFO
	.align		4
.L_585:
        /*003c*/ 	.byte	0x04, 0x17
        /*003e*/ 	.short	(.L_587 - .L_586)
.L_586:
        /*0040*/ 	.word	0x00000000
        /*0044*/ 	.short	0x0000
        /*0046*/ 	.short	0x0000
        /*0048*/ 	.byte	0x00, 0xf0, 0x11, 0x00


	//----- nvinfo : EIATTR_MAXREG_COUNT
	.align		4
.L_587:
        /*004c*/ 	.byte	0x03, 0x1b
        /*004e*/ 	.short	0x00ff


	//----- nvinfo : EIATTR_MERCURY_ISA_VERSION
	.align		4
        /*0050*/ 	.byte	0x03, 0x5f
        /*0052*/ 	.short	0x0000


	//----- nvinfo : EIATTR_EXIT_INSTR_OFFSETS
	.align		4
        /*0054*/ 	.byte	0x04, 0x1c
        /*0056*/ 	.short	(.L_589 - .L_588)


	//   ....[0]....
.L_588:
        /*0058*/ 	.word	0x00000920


	//   ....[1]....
        /*005c*/ 	.word	0x00001af0


	//   ....[2]....
        /*0060*/ 	.word	0x00001b40


	//----- nvinfo : EIATTR_MAX_THREADS
	.align		4
.L_589:
        /*0064*/ 	.byte	0x04, 0x05
        /*0066*/ 	.short	(.L_591 - .L_590)
.L_590:
        /*0068*/ 	.word	0x00000080
        /*006c*/ 	.word	0x00000001
        /*0070*/ 	.word	0x00000001


	//----- nvinfo : EIATTR_CRS_STACK_SIZE
	.align		4
.L_591:
        /*0074*/ 	.byte	0x04, 0x1e
        /*0076*/ 	.short	(.L_593 - .L_592)
.L_592:
        /*0078*/ 	.word	0x00000000
.L_593:


//--------------------- .nv.info._ZN2at6native29vectorized_elementwise_kernelILi4EZZZNS0_46_GLOBAL__N__5fd40885_13_AmpKernels_cu_3810c27339_amp_non_finite_check_and_unscale_cuda_ERNS_6TensorES4_RKS3_ENKUlvE_clEvENKUlvE_clEvEUldE_St5arrayIPcLm2EEEEviT0_T1_ --------------------------
	.section	.nv.info._ZN2at6native29vectorized_elementwise_kernelILi4EZZZNS0_46_GLOBAL__N__5fd40885_13_AmpKernels_cu_3810c27339_amp_non_finite_check_and_unscale_cuda_ERNS_6TensorES4_RKS3_ENKUlvE_clEvENKUlvE_clEvEUldE_St5arrayIPcLm2EEEEviT0_T1_,"",@"SHT_CUDA_INFO"
	.sectionflags	@""
	.align	4


	//----- nvinfo : EIATTR_CUDA_API_VERSION
	.align		4
        /*0000*/ 	.byte	0x04, 0x37
        /*0002*/ 	.short	(.L_595 - .L_594)
.L_594:
        /*0004*/ 	.word	0x00000082


	//----- nvinfo : EIATTR_SW2861232_WAR
	.align		4
.L_595:
        /*0008*/ 	.byte	0x01, 0x35
	.zero		2


	//----- nvinfo : EIATTR_PARAM_CBANK
	.align		4
        /*000c*/ 	.byte	0x04, 0x0a
        /*000e*/ 	.short	(.L_597 - .L_596)
	.align		4
.L_596:
        /*0010*/ 	.word	index@(.nv.constant0._ZN2at6native29vectorized_elementwise_kernelILi4EZZZNS0_46_GLOBAL__N__5fd40885_13_AmpKernels_cu_3810c27339_amp_non_finite_check_and_unscale_cuda_ERNS_6TensorES4_RKS3_ENKUlvE_clEvENKUlvE_clEvEUldE_St5arrayIPcLm2EEEEviT0_T1_)
        /*0014*/ 	.short	0x0160
        /*0016*/ 	.short	0x0030


	//----- nvinfo : EIATTR_CBANK_PARAM_SIZE
	.align		4
.L_597:
        /*0018*/ 	.byte	0x03, 0x19
        /*001a*/ 	.short	0x0030


	//----- nvinfo : EIATTR_KPARAM_INFO
	.align		4
        /*001c*/ 	.byte	0x04, 0x17
        /*001e*/ 	.short	(.L_599 - .L_598)
.L_598:
        /*0020*/ 	.word	0x00000000
        /*0024*/ 	.short	0x0002
        /*0026*/ 	.short	0x0020
        /*0028*/ 	.byte	0x00, 0xf0, 0x41, 0x00


	//----- nvinfo : EIATTR_KPARAM_INFO
	.align		4
.L_599:
        /*002c*/ 	.byte	0x04, 0x17
        /*002e*/ 	.short	(.L_601 - .L_600)
.L_600:
        /*0030*/ 	.word	0x00000000
        /*0034*/ 	.short	0x0001
        /*0036*/ 	.short	0x0008
        /*0038*/ 	.byte	0x00, 0xf0, 0x61, 0x00


	//----- nvinfo : EIATTR_KPARAM_INFO
	.align		4
.L_601:
        /*003c*/ 	.byte	0x04, 0x17
        /*003e*/ 	.short	(.L_603 - .L_602)
.L_602:
        /*0040*/ 	.word	0x00000000
        /*0044*/ 	.short	0x0000
        /*0046*/ 	.short	0x0000
        /*0048*/ 	.byte	0x00, 0xf0, 0x11, 0x00


	//----- nvinfo : EIATTR_MAXREG_COUNT
	.align		4
.L_603:
        /*004c*/ 	.byte	0x03, 0x1b
        /*004e*/ 	.short	0x00ff


	//----- nvinfo : EIATTR_MERCURY_ISA_VERSION
	.align		4
        /*0050*/ 	.byte	0x03, 0x5f
        /*0052*/ 	.short	0x0000


	//----- nvinfo : EIATTR_EXIT_INSTR_OFFSETS
	.align		4
        /*0054*/ 	.byte	0x04, 0x1c
        /*0056*/ 	.short	(.L_605 - .L_604)


	//   ....[0]....
.L_604:
        /*0058*/ 	.word	0x00000920


	//   ....[1]....
        /*005c*/ 	.word	0x00001af0


	//   ....[2]....
        /*0060*/ 	.word	0x00001b40


	//----- nvinfo : EIATTR_MAX_THREADS
	.align		4
.L_605:
        /*0064*/ 	.byte	0x04, 0x05
        /*0066*/ 	.short	(.L_607 - .L_606)
.L_606:
        /*0068*/ 	.word	0x00000080
        /*006c*/ 	.word	0x00000001
        /*0070*/ 	.word	0x00000001


	//----- nvinfo : EIATTR_CRS_STACK_SIZE
	.align		4
.L_607:
        /*0074*/ 	.byte	0x04, 0x1e
        /*0076*/ 	.short	(.L_609 - .L_608)
.L_608:
        /*0078*/ 	.word	0x00000000
.L_609:


//--------------------- .nv.info._ZN2at6native29vectorized_elementwise_kernelILi8EZZZNS0_46_GLOBAL__N__5fd40885_13_AmpKernels_cu_3810c27339_amp_non_finite_check_and_unscale_cuda_ERNS_6TensorES4_RKS3_ENKUlvE_clEvENKUlvE_clEvEUldE_St5arrayIPcLm2EEEEviT0_T1_ --------------------------
	.section	.nv.info._ZN2at6native29vectorized_elementwise_kernelILi8EZZZNS0_46_GLOBAL__N__5fd40885_13_AmpKernels_cu_3810c27339_amp_non_finite_check_and_unscale_cuda_ERNS_6TensorES4_RKS3_ENKUlvE_clEvENKUlvE_clEvEUldE_St5arrayIPcLm2EEEEviT0_T1_,"",@"SHT_CUDA_INFO"
	.sectionflags	@""
	.align	4


	//----- nvinfo : EIATTR_CUDA_API_VERSION
	.align		4
        /*0000*/ 	.byte	0x04, 0x37
        /*0002*/ 	.short	(.L_611 - .L_610)
.L_610:
        /*0004*/ 	.word	0x00000082


	//----- nvinfo : EIATTR_SW2861232_WAR
	.align		4
.L_611:
        /*0008*/ 	.byte	0x01, 0x35
	.zero		2


	//----- nvinfo : EIATTR_PARAM_CBANK
	.align		4
        /*000c*/ 	.byte	0x04, 0x0a
        /*000e*/ 	.short	(.L_613 - .L_612)
	.align		4
.L_612:
        /*0010*/ 	.word	index@(.nv.constant0._ZN2at6native29vectorized_elementwise_kernelILi8EZZZNS0_46_GLOBAL__N__5fd40885_13_AmpKernels_cu_3810c27339_amp_non_finite_check_and_unscale_cuda_ERNS_6TensorES4_RKS3_ENKUlvE_clEvENKUlvE_clEvEUldE_St5arrayIPcLm2EEEEviT0_T1_)
        /*0014*/ 	.short	0x0160
        /*0016*/ 	.short	0x0030


	//----- nvinfo : EIATTR_CBANK_PARAM_SIZE
	.align		4
.L_613:
        /*0018*/ 	.byte	0x03, 0x19
        /*001a*/ 	.short	0x0030


	//----- nvinfo : EIATTR_KPARAM_INFO
	.align		4
        /*001c*/ 	.byte	0x04, 0x17
        /*001e*/ 	.short	(.L_615 - .L_614)
.L_614:
        /*0020*/ 	.word	0x00000000
        /*0024*/ 	.short	0x0002
        /*0026*/ 	.short	0x0020
        /*0028*/ 	.byte	0x00, 0xf0, 0x41, 0x00


	//----- nvinfo : EIATTR_KPARAM_INFO
	.align		4
.L_615:
        /*002c*/ 	.byte	0x04, 0x17
        /*002e*/ 	.short	(.L_617 - .L_616)
.L_616:
        /*0030*/ 	.word	0x00000000
        /*0034*/ 	.short	0x0001
        /*0036*/ 	.short	0x0008
        /*0038*/ 	.byte	0x00, 0xf0, 0x61, 0x00


	//----- nvinfo : EIATTR_KPARAM_INFO
	.align		4
.L_617:
        /*003c*/ 	.byte	0x04, 0x17
        /*003e*/ 	.short	(.L_619 - .L_618)
.L_618:
        /*0040*/ 	.word	0x00000000
        /*0044*/ 	.short	0x0000
        /*0046*/ 	.short	0x0000
        /*0048*/ 	.byte	0x00, 0xf0, 0x11, 0x00


	//----- nvinfo : EIATTR_MAXREG_COUNT
	.align		4
.L_619:
        /*004c*/ 	.byte	0x03, 0x1b
        /*004e*/ 	.short	0x00ff


	//----- nvinfo : EIATTR_MERCURY_ISA_VERSION
	.align		4
        /*0050*/ 	.byte	0x03, 0x5f
        /*0052*/ 	.short	0x0000


	//----- nvinfo : EIATTR_EXIT_INSTR_OFFSETS
	.align		4
        /*0054*/ 	.byte	0x04, 0x1c
        /*0056*/ 	.short	(.L_621 - .L_620)


	//   ....[0]....
.L_620:
        /*0058*/ 	.word	0x00000010


	//----- nvinfo : EIATTR_MAX_THREADS
	.align		4
.L_621:
        /*005c*/ 	.byte	0x04, 0x05
        /*005e*/ 	.short	(.L_623 - .L_622)
.L_622:
        /*0060*/ 	.word	0x00000080
        /*0064*/ 	.word	0x00000001
        /*0068*/ 	.word	0x00000001
.L_623:


//--------------------- .nv.info._ZN2at6native28amp_update_scale_cuda_kernelEPfPiPKfddi --------------------------
	.section	.nv.info._ZN2at6native28amp_update_scale_cuda_kernelEPfPiPKfddi,"",@"SHT_CUDA_INFO"
	.sectionflags	@""
	.align	4


	//----- nvinfo : EIATTR_CUDA_API_VERSION
	.align		4
        /*0000*/ 	.byte	0x04, 0x37
        /*0002*/ 	.short	(.L_625 - .L_624)
.L_624:
        /*0004*/ 	.word	0x00000082


	//----- nvinfo : EIATTR_SW2861232_WAR
	.align		4
.L_625:
        /*0008*/ 	.byte	0x01, 0x35
	.zero		2


	//----- nvinfo : EIATTR_PARAM_CBANK
	.align		4
        /*000c*/ 	.byte	0x04, 0x0a
        /*000e*/ 	.short	(.L_627 - .L_626)
	.align		4
.L_626:
        /*0010*/ 	.word	index@(.nv.constant0._ZN2at6native28amp_update_scale_cuda_kernelEPfPiPKfddi)
        /*0014*/ 	.short	0x0160
        /*0016*/ 	.short	0x002c


	//----- nvinfo : EIATTR_CBANK_PARAM_SIZE
	.align		4
.L_627:
        /*0018*/ 	.byte	0x03, 0x19
        /*001a*/ 	.short	0x002c


	//----- nvinfo : EIATTR_KPARAM_INFO
	.align		4
        /*001c*/ 	.byte	0x04, 0x17
        /*001e*/ 	.short	(.L_629 - .L_628)
.L_628:
        /*0020*/ 	.word	0x00000000
        /*0024*/ 	.short	0x0005
        /*0026*/ 	.short	0x0028
        /*0028*/ 	.byte	0x00, 0xf0, 0x11, 0x00


	//----- nvinfo : EIATTR_KPARAM_INFO
	.align		4
.L_629:
        /*002c*/ 	.byte	0x04, 0x17
        /*002e*/ 	.short	(.L_631 - .L_630)
.L_630:
        /*0030*/ 	.word	0x00000000
        /*0034*/ 	.short	0x0004
        /*0036*/ 	.short	0x0020
        /*0038*/ 	.byte	0x00, 0xf0, 0x21, 0x00


	//----- nvinfo : EIATTR_KPARAM_INFO
	.align		4
.L_631:
        /*003c*/ 	.byte	0x04, 0x17
        /*003e*/ 	.short	(.L_633 - .L_632)
.L_632:
        /*0040*/ 	.word	0x00000000
        /*0044*/ 	.short	0x0003
        /*0046*/ 	.short	0x0018
        /*0048*/ 	.byte	0x00, 0xf0, 0x21, 0x00


	//----- nvinfo : EIATTR_KPARAM_INFO
	.align		4
.L_633:
        /*004c*/ 	.byte	0x04, 0x17
        /*004e*/ 	.short	(.L_635 - .L_634)
.L_634:
        /*0050*/ 	.word	0x00000000
        /*0054*/ 	.short	0x0002
        /*0056*/ 	.short	0x0010
        /*0058*/ 	.byte	0x00, 0xf0, 0x21, 0x00


	//----- nvinfo : EIATTR_KPARAM_INFO
	.align		4
.L_635:
        /*005c*/ 	.byte	0x04, 0x17
        /*005e*/ 	.short	(.L_637 - .L_636)
.L_636:
        /*0060*/ 	.word	0x00000000
        /*0064*/ 	.short	0x0001
        /*0066*/ 	.short	0x0008
        /*0068*/ 	.byte	0x00, 0xf0, 0x21, 0x00


	//----- nvinfo : EIATTR_KPARAM_INFO
	.align		4
.L_637:
        /*006c*/ 	.byte	0x04, 0x17
        /*006e*/ 	.short	(.L_639 - .L_638)
.L_638:
        /*0070*/ 	.word	0x00000000
        /*0074*/ 	.short	0x0000
        /*0076*/ 	.short	0x0000
        /*0078*/ 	.byte	0x00, 0xf0, 0x21, 0x00


	//----- nvinfo : EIATTR_MAXREG_COUNT
	.align		4
.L_639:
        /*007c*/ 	.byte	0x03, 0x1b
        /*007e*/ 	.short	0x00ff


	//----- nvinfo : EIATTR_MERCURY_ISA_VERSION
	.align		4
        /*0080*/ 	.byte	0x03, 0x5f
        /*0082*/ 	.short	0x0000


	//----- nvinfo : EIATTR_EXIT_INSTR_OFFSETS
	.align		4
        /*0084*/ 	.byte	0x04, 0x1c
        /*0086*/ 	.short	(.L_641 - .L_640)


	//   ....[0]....
.L_640:
        /*0088*/ 	.word	0x000000d0


	//   ....[1]....
        /*008c*/ 	.word	0x000001a0


	//   ....[2]....
        /*0090*/ 	.word	0x00000260
.L_641:


//--------------------- .nv.callgraph             --------------------------
	.section	.nv.callgraph,"",@"SHT_CUDA_CALLGRAPH"
	.align	4
	.sectionentsize	8
	.align		4
        /*0000*/ 	.word	0x00000000
	.align		4
        /*0004*/ 	.word	0xffffffff
	.align		4
        /*0008*/ 	.word	index@(_ZN2at6native18elementwise_kernelILi128ELi4EZNS0_15gpu_kernel_implIZZZNS0_46_GLOBAL__N__5fd40885_13_AmpKernels_cu_3810c27339_amp_non_finite_check_and_unscale_cuda_ERNS_6TensorES5_RKS4_ENKUlvE_clEvENKUlvE1_clEvEUlN3c104HalfEE_EEvRNS_18TensorIteratorBaseERKT_EUliE_EEviT1_)
	.align		4
        /*000c*/ 	.word	index@(__assertfail)
	.align		4
        /*0010*/ 	.word	index@(_ZN2at6native27unrolled_elementwise_kernelIZZZNS0_46_GLOBAL__N__5fd40885_13_AmpKernels_cu_3810c27339_amp_non_finite_check_and_unscale_cuda_ERNS_6TensorES4_RKS3_ENKUlvE_clEvENKUlvE1_clEvEUlN3c104HalfEE_St5arrayIPcLm2EELi4E23TrivialOffsetCalculatorILi1EjESG_NS0_6memory12LoadWithCastILi1EEENSH_13StoreWithCastILi1EEEEEviT_T0_T2_T3_T4_T5_)
	.align		4
        /*0014*/ 	.word	index@(__assertfail)
	.align		4
        /*0018*/ 	.word	index@(_ZN2at6native18elementwise_kernelILi128ELi4EZNS0_15gpu_kernel_implIZZZNS0_46_GLOBAL__N__5fd40885_13_AmpKernels_cu_3810c27339_amp_non_finite_check_and_unscale_cuda_ERNS_6TensorES5_RKS4_ENKUlvE_clEvENKUlvE0_clEvEUlfE_EEvRNS_18TensorIteratorBaseERKT_EUliE_EEviT1_)
	.align		4
        /*001c*/ 	.word	index@(__assertfail)
	.align		4
        /*0020*/ 	.word	index@(_ZN2at6native27unrolled_elementwise_kernelIZZZNS0_46_GLOBAL__N__5fd40885_13_AmpKernels_cu_3810c27339_amp_non_finite_check_and_unscale_cuda_ERNS_6TensorES4_RKS3_ENKUlvE_clEvENKUlvE0_clEvEUlfE_St5arrayIPcLm2EELi4E23TrivialOffsetCalculatorILi1EjESE_NS0_6memory12LoadWithCastILi1EEENSF_13StoreWithCastILi1EEEEEviT_T0_T2_T3_T4_T5_)
	.align		4
        /*0024*/ 	.word	index@(__assertfail)
	.align		4
        /*0028*/ 	.word	index@(_ZN2at6native18elementwise_kernelILi128ELi4EZNS0_15gpu_kernel_implIZZZNS0_46_GLOBAL__N__5fd40885_13_AmpKernels_cu_3810c27339_amp_non_finite_check_and_unscale_cuda_ERNS_6TensorES5_RKS4_ENKUlvE_clEvENKUlvE_clEvEUldE_EEvRNS_18TensorIteratorBaseERKT_EUliE_EEviT1_)
	.align		4
        /*002c*/ 	.word	index@(__assertfail)
	.align		4
        /*0030*/ 	.word	index@(_ZN2at6native27unrolled_elementwise_kernelIZZZNS0_46_GLOBAL__N__5fd40885_13_AmpKernels_cu_3810c27339_amp_non_finite_check_and_unscale_cuda_ERNS_6TensorES4_RKS3_ENKUlvE_clEvENKUlvE_clEvEUldE_St5arrayIPcLm2EELi4E23TrivialOffsetCalculatorILi1EjESE_NS0_6memory12LoadWithCastILi1EEENSF_13StoreWithCastILi1EEEEEviT_T0_T2_T3_T4_T5_)
	.align		4
        /*0034*/ 	.word	index@(__assertfail)
	.align		4
        /*0038*/ 	.word	0x00000000
	.align		4
        /*003c*/ 	.word	0xfffffffe
	.align		4
        /*0040*/ 	.word	0x00000000
	.align		4
        /*0044*/ 	.word	0xfffffffd
	.align		4
        /*0048*/ 	.word	0x00000000
	.align		4
        /*004c*/ 	.word	0xfffffffc


//--------------------- .nv.rel.action            --------------------------
	.section	.nv.rel.action,"",@"SHT_CUDA_RELOCINFO"
	.align	8
	.sectionentsize	8
        /*0000*/ 	.byte	0x73, 0x00, 0x00, 0x00, 0x00, 0x00, 0x00, 0x00, 0x00, 0x00, 0x00, 0x11, 0x25, 0x00, 0x05, 0x36


//--------------------- .nv.constant4             --------------------------
	.section	.nv.constant4,"a",@progbits
	.align	8
	.align		8
.nv.constant4:
        /*0000*/ 	.dword	__unnamed_1
	.align		8
        /*0008*/ 	.dword	__unnamed_2
	.align		8
        /*0010*/ 	.dword	__unnamed_3
	.align		8
        /*0018*/ 	.dword	__unnamed_4
	.align		8
        /*0020*/ 	.dword	__unnamed_5
	.align		8
        /*0028*/ 	.dword	__unnamed_6
	.align		8
        /*0030*/ 	.dword	_ZN44_INTERNAL_5fd40885_13_AmpKernels_cu_3810c2734cuda3std3__45__cpo5beginE
	.align		8
        /*0038*/ 	.dword	_ZN44_INTERNAL_5fd40885_13_AmpKernels_cu_3810c2734cuda3std3__45__cpo3endE
	.align		8
        /*0040*/ 	.dword	_ZN44_INTERNAL_5fd40885_13_AmpKernels_cu_3810c2734cuda3std3__45__cpo6cbeginE
	.align		8
        /*0048*/ 	.dword	_ZN44_INTERNAL_5fd40885_13_AmpKernels_cu_3810c2734cuda3std3__45__cpo4cendE
	.align		8
        /*0050*/ 	.dword	_ZN44_INTERNAL_5fd40885_13_AmpKernels_cu_3810c2734cuda3std3__45__cpo6rbeginE
	.align		8
        /*0058*/ 	.dword	_ZN44_INTERNAL_5fd40885_13_AmpKernels_cu_3810c2734cuda3std3__45__cpo4rendE
	.align		8
        /*0060*/ 	.dword	_ZN44_INTERNAL_5fd40885_13_AmpKernels_cu_3810c2734cuda3std3__45__cpo7crbeginE
	.align		8
        /*0068*/ 	.dword	_ZN44_INTERNAL_5fd40885_13_AmpKernels_cu_3810c2734cuda3std3__45__cpo5crendE
	.align		8
        /*0070*/ 	.dword	_ZN44_INTERNAL_5fd40885_13_AmpKernels_cu_3810c2734cuda3std3__446_GLOBAL__N__5fd40885_13_AmpKernels_cu_3810c2736ignoreE
	.align		8
        /*0078*/ 	.dword	_ZN44_INTERNAL_5fd40885_13_AmpKernels_cu_3810c2734cuda3std3__419piecewise_constructE
	.align		8
        /*0080*/ 	.dword	_ZN44_INTERNAL_5fd40885_13_AmpKernels_cu_3810c2734cuda3std3__48in_placeE
	.align		8
        /*0088*/ 	.dword	_ZN44_INTERNAL_5fd40885_13_AmpKernels_cu_3810c2734cuda3std3__420unreachable_sentinelE
	.align		8
        /*0090*/ 	.dword	_ZN44_INTERNAL_5fd40885_13_AmpKernels_cu_3810c2734cuda3std6ranges3__45__cpo4swapE
	.align		8
        /*0098*/ 	.dword	_ZN44_INTERNAL_5fd40885_13_AmpKernels_cu_3810c2734cuda3std6ranges3__45__cpo9iter_moveE
	.align		8
        /*00a0*/ 	.dword	_ZN44_INTERNAL_5fd40885_13_AmpKernels_cu_3810c2734cuda3std6ranges3__45__cpo5beginE
	.align		8
        /*00a8*/ 	.dword	_ZN44_INTERNAL_5fd40885_13_AmpKernels_cu_3810c2734cuda3std6ranges3__45__cpo3endE
	.align		8
        /*00b0*/ 	.dword	_ZN44_INTERNAL_5fd40885_13_AmpKernels_cu_3810c2734cuda3std6ranges3__45__cpo6cbeginE
	.align		8
        /*00b8*/ 	.dword	_ZN44_INTERNAL_5fd40885_13_AmpKernels_cu_3810c2734cuda3std6ranges3__45__cpo4cendE
	.align		8
        /*00c0*/ 	.dword	_ZN44_INTERNAL_5fd40885_13_AmpKernels_cu_3810c2734cuda3std6ranges3__45__cpo7advanceE
	.align		8
        /*00c8*/ 	.dword	_ZN44_INTERNAL_5fd40885_13_AmpKernels_cu_3810c2734cuda3std6ranges3__45__cpo9iter_swapE
	.align		8
        /*00d0*/ 	.dword	_ZN44_INTERNAL_5fd40885_13_AmpKernels_cu_3810c2734cuda3std6ranges3__45__cpo4nextE
	.align		8
        /*00d8*/ 	.dword	_ZN44_INTERNAL_5fd40885_13_AmpKernels_cu_3810c2734cuda3std6ranges3__45__cpo4prevE
	.align		8
        /*00e0*/ 	.dword	_ZN44_INTERNAL_5fd40885_13_AmpKernels_cu_3810c2734cuda3std6ranges3__45__cpo4dataE
	.align		8
        /*00e8*/ 	.dword	_ZN44_INTERNAL_5fd40885_13_AmpKernels_cu_3810c2734cuda3std6ranges3__45__cpo5cdataE
	.align		8
        /*00f0*/ 	.dword	_ZN44_INTERNAL_5fd40885_13_AmpKernels_cu_3810c2734cuda3std6ranges3__45__cpo4sizeE
	.align		8
        /*00f8*/ 	.dword	_ZN44_INTERNAL_5fd40885_13_AmpKernels_cu_3810c2734cuda3std6ranges3__45__cpo5ssizeE
	.align		8
        /*0100*/ 	.dword	_ZN44_INTERNAL_5fd40885_13_AmpKernels_cu_3810c2734cuda3std6ranges3__45__cpo8distanceE
	.align		8
        /*0108*/ 	.dword	_ZN44_INTERNAL_5fd40885_13_AmpKernels_cu_3810c2736thrust23THRUST_300001_SM_800_NS6system6detail10sequential3seqE
	.align		8
        /*0110*/ 	.dword	$str$6
	.align		8
        /*0118*/ 	.dword	$str$7
	.align		8
        /*0120*/ 	.dword	__assertfail


//--------------------- .nv.constant2._ZN2at6native46_GLOBAL__N__5fd40885_13_AmpKernels_cu_3810c27325multi_tensor_apply_kernelINS1_18TensorListMetadataILi1EEENS1_14UnaryOpFunctorIN3c104HalfELi1ELi1ELi0EEEJZZZNS0_47_amp_foreach_non_finite_check_and_unscale_cuda_ENS6_8ArrayRefINS_6TensorEEERSA_RKSA_ENKUlvE_clEvENKUlvE1_clEvEUlfE_EEEvT_T0_DpT1_ --------------------------
	.section	.nv.constant2._ZN2at6native46_GLOBAL__N__5fd40885_13_AmpKernels_cu_3810c27325multi_tensor_apply_kernelINS1_18TensorListMetadataILi1EEENS1_14UnaryOpFunctorIN3c104HalfELi1ELi1ELi0EEEJZZZNS0_47_amp_foreach_non_finite_check_and_unscale_cuda_ENS6_8ArrayRefINS_6TensorEEERSA_RKSA_ENKUlvE_clEvENKUlvE1_clEvEUlfE_EEEvT_T0_DpT1_,"a",@progbits
	.sectionflags	@""
	.align	4
.nv.constant2._ZN2at6native46_GLOBAL__N__5fd40885_13_AmpKernels_cu_3810c27325multi_tensor_apply_kernelINS1_18TensorListMetadataILi1EEENS1_14UnaryOpFunctorIN3c104HalfELi1ELi1ELi0EEEJZZZNS0_47_amp_foreach_non_finite_check_and_unscale_cuda_ENS6_8ArrayRefINS_6TensorEEERSA_RKSA_ENKUlvE_clEvENKUlvE1_clEvEUlfE_EEEvT_T0_DpT1_:
        /*0000*/ 	.byte	0x20, 0x08, 0x00, 0x00, 0x00, 0x00, 0x00, 0x00


//--------------------- .nv.constant0._ZN2at6native46_GLOBAL__N__5fd40885_13_AmpKernels_cu_3810c27325multi_tensor_apply_kernelINS1_18TensorListMetadataILi1EEENS1_14UnaryOpFunctorIN3c104HalfELi1ELi1ELi0EEEJZZZNS0_47_amp_foreach_non_finite_check_and_unscale_cuda_ENS6_8ArrayRefINS_6TensorEEERSA_RKSA_ENKUlvE_clEvENKUlvE1_clEvEUlfE_EEEvT_T0_DpT1_ --------------------------
	.section	.nv.constant0._ZN2at6native46_GLOBAL__N__5fd40885_13_AmpKernels_cu_3810c27325multi_tensor_apply_kernelINS1_18TensorListMetadataILi1EEENS1_14UnaryOpFunctorIN3c104HalfELi1ELi1ELi0EEEJZZZNS0_47_amp_foreach_non_finite_check_and_unscale_cuda_ENS6_8ArrayRefINS_6TensorEEERSA_RKSA_ENKUlvE_clEvENKUlvE1_clEvEUlfE_EEEvT_T0_DpT1_,"a",@progbits
	.sectionflags	@""
	.align	4
.nv.constant0._ZN2at6native46_GLOBAL__N__5fd40885_13_AmpKernels_cu_3810c27325multi_tensor_apply_kernelINS1_18TensorListMetadataILi1EEENS1_14UnaryOpFunctorIN3c104HalfELi1ELi1ELi0EEEJZZZNS0_47_amp_foreach_non_finite_check_and_unscale_cuda_ENS6_8ArrayRefINS_6TensorEEERSA_RKSA_ENKUlvE_clEvENKUlvE1_clEvEUlfE_EEEvT_T0_DpT1_:
	.zero		3752


//--------------------- .nv.constant2._ZN2at6native46_GLOBAL__N__5fd40885_13_AmpKernels_cu_3810c27325multi_tensor_apply_kernelINS1_18TensorListMetadataILi1EEENS1_14UnaryOpFunctorIfLi1ELi1ELi0EEEJZZZNS0_47_amp_foreach_non_finite_check_and_unscale_cuda_EN3c108ArrayRefINS_6TensorEEERS9_RKS9_ENKUlvE_clEvENKUlvE0_clEvEUlfE_EEEvT_T0_DpT1_ --------------------------
	.section	.nv.constant2._ZN2at6native46_GLOBAL__N__5fd40885_13_AmpKernels_cu_3810c27325multi_tensor_apply_kernelINS1_18TensorListMetadataILi1EEENS1_14UnaryOpFunctorIfLi1ELi1ELi0EEEJZZZNS0_47_amp_foreach_non_finite_check_and_unscale_cuda_EN3c108ArrayRefINS_6TensorEEERS9_RKS9_ENKUlvE_clEvENKUlvE0_clEvEUlfE_EEEvT_T0_DpT1_,"a",@progbits
	.sectionflags	@""
	.align	4
.nv.constant2._ZN2at6native46_GLOBAL__N__5fd40885_13_AmpKernels_cu_3810c27325multi_tensor_apply_kernelINS1_18TensorListMetadataILi1EEENS1_14UnaryOpFunctorIfLi1ELi1ELi0EEEJZZZNS0_47_amp_foreach_non_finite_check_and_unscale_cuda_EN3c108ArrayRefINS_6TensorEEERS9_RKS9_ENKUlvE_clEvENKUlvE0_clEvEUlfE_EEEvT_T0_DpT1_:
        /*0000*/ 	.byte	0x20, 0x08, 0x00, 0x00, 0x00, 0x00, 0x00, 0x00


//--------------------- .nv.constant0._ZN2at6native46_GLOBAL__N__5fd40885_13_AmpKernels_cu_3810c27325multi_tensor_apply_kernelINS1_18TensorListMetadataILi1EEENS1_14UnaryOpFunctorIfLi1ELi1ELi0EEEJZZZNS0_47_amp_foreach_non_finite_check_and_unscale_cuda_EN3c108ArrayRefINS_6TensorEEERS9_RKS9_ENKUlvE_clEvENKUlvE0_clEvEUlfE_EEEvT_T0_DpT1_ --------------------------
	.section	.nv.constant0._ZN2at6native46_GLOBAL__N__5fd40885_13_AmpKernels_cu_3810c27325multi_tensor_apply_kernelINS1_18TensorListMetadataILi1EEENS1_14UnaryOpFunctorIfLi1ELi1ELi0EEEJZZZNS0_47_amp_foreach_non_finite_check_and_unscale_cuda_EN3c108ArrayRefINS_6TensorEEERS9_RKS9_ENKUlvE_clEvENKUlvE0_clEvEUlfE_EEEvT_T0_DpT1_,"a",@progbits
	.sectionflags	@""
	.align	4
.nv.constant0._ZN2at6native46_GLOBAL__N__5fd40885_13_AmpKernels_cu_3810c27325multi_tensor_apply_kernelINS1_18TensorListMetadataILi1EEENS1_14UnaryOpFunctorIfLi1ELi1ELi0EEEJZZZNS0_47_amp_foreach_non_finite_check_and_unscale_cuda_EN3c108ArrayRefINS_6TensorEEERS9_RKS9_ENKUlvE_clEvENKUlvE0_clEvEUlfE_EEEvT_T0_DpT1_:
	.zero		3752


//--------------------- .nv.constant2._ZN2at6native46_GLOBAL__N__5fd40885_13_AmpKernels_cu_3810c27325multi_tensor_apply_kernelINS1_18TensorListMetadataILi1EEENS1_14UnaryOpFunctorIdLi1ELi1ELi0EEEJZZZNS0_47_amp_foreach_non_finite_check_and_unscale_cuda_EN3c108ArrayRefINS_6TensorEEERS9_RKS9_ENKUlvE_clEvENKUlvE_clEvEUldE_EEEvT_T0_DpT1_ --------------------------
	.section	.nv.constant2._ZN2at6native46_GLOBAL__N__5fd40885_13_AmpKernels_cu_3810c27325multi_tensor_apply_kernelINS1_18TensorListMetadataILi1EEENS1_14UnaryOpFunctorIdLi1ELi1ELi0EEEJZZZNS0_47_amp_foreach_non_finite_check_and_unscale_cuda_EN3c108ArrayRefINS_6TensorEEERS9_RKS9_ENKUlvE_clEvENKUlvE_clEvEUldE_EEEvT_T0_DpT1_,"a",@progbits
	.sectionflags	@""
	.align	4
.nv.constant2._ZN2at6native46_GLOBAL__N__5fd40885_13_AmpKernels_cu_3810c27325multi_tensor_apply_kernelINS1_18TensorListMetadataILi1EEENS1_14UnaryOpFunctorIdLi1ELi1ELi0EEEJZZZNS0_47_amp_foreach_non_finite_check_and_unscale_cuda_EN3c108ArrayRefINS_6TensorEEERS9_RKS9_ENKUlvE_clEvENKUlvE_clEvEUldE_EEEvT_T0_DpT1_:
        /*0000*/ 	.byte	0x20, 0x08, 0x00, 0x00, 0x00, 0x00, 0x00, 0x00, 0x00, 0x00, 0x00, 0xf0, 0xff, 0xff, 0x0f, 0x38


//--------------------- .nv.constant0._ZN2at6native46_GLOBAL__N__5fd40885_13_AmpKernels_cu_3810c27325multi_tensor_apply_kernelINS1_18TensorListMetadataILi1EEENS1_14UnaryOpFunctorIdLi1ELi1ELi0EEEJZZZNS0_47_amp_foreach_non_finite_check_and_unscale_cuda_EN3c108ArrayRefINS_6TensorEEERS9_RKS9_ENKUlvE_clEvENKUlvE_clEvEUldE_EEEvT_T0_DpT1_ --------------------------
	.section	.nv.constant0._ZN2at6native46_GLOBAL__N__5fd40885_13_AmpKernels_cu_3810c27325multi_tensor_apply_kernelINS1_18TensorListMetadataILi1EEENS1_14UnaryOpFunctorIdLi1ELi1ELi0EEEJZZZNS0_47_amp_foreach_non_finite_check_and_unscale_cuda_EN3c108ArrayRefINS_6TensorEEERS9_RKS9_ENKUlvE_clEvENKUlvE_clEvEUldE_EEEvT_T0_DpT1_,"a",@progbits
	.sectionflags	@""
	.align	4
.nv.constant0._ZN2at6native46_GLOBAL__N__5fd40885_13_AmpKernels_cu_3810c27325multi_tensor_apply_kernelINS1_18TensorListMetadataILi1EEENS1_14UnaryOpFunctorIdLi1ELi1ELi0EEEJZZZNS0_47_amp_foreach_non_finite_check_and_unscale_cuda_EN3c108ArrayRefINS_6TensorEEERS9_RKS9_ENKUlvE_clEvENKUlvE_clEvEUldE_EEEvT_T0_DpT1_:
	.zero		3752


//--------------------- .nv.constant2._ZN2at6native18elementwise_kernelILi128ELi4EZNS0_15gpu_kernel_implIZZZNS0_46_GLOBAL__N__5fd40885_13_AmpKernels_cu_3810c27339_amp_non_finite_check_and_unscale_cuda_ERNS_6TensorES5_RKS4_ENKUlvE_clEvENKUlvE1_clEvEUlN3c104HalfEE_EEvRNS_18TensorIteratorBaseERKT_EUliE_EEviT1_ --------------------------
	.section	.nv.constant2._ZN2at6native18elementwise_kernelILi128ELi4EZNS0_15gpu_kernel_implIZZZNS0_46_GLOBAL__N__5fd40885_13_AmpKernels_cu_3810c27339_amp_non_finite_check_and_unscale_cuda_ERNS_6TensorES5_RKS4_ENKUlvE_clEvENKUlvE1_clEvEUlN3c104HalfEE_EEvRNS_18TensorIteratorBaseERKT_EUliE_EEviT1_,"a",@progbits
	.sectionflags	@""
	.align	4
.nv.constant2._ZN2at6native18elementwise_kernelILi128ELi4EZNS0_15gpu_kernel_implIZZZNS0_46_GLOBAL__N__5fd40885_13_AmpKernels_cu_3810c27339_amp_non_finite_check_and_unscale_cuda_ERNS_6TensorES5_RKS4_ENKUlvE_clEvENKUlvE1_clEvEUlN3c104HalfEE_EEvRNS_18TensorIteratorBaseERKT_EUliE_EEviT1_:
        /*0000*/ 	.byte	0x00, 0x00, 0x00, 0xf0, 0xff, 0xff, 0x0f, 0x38


//--------------------- .nv.constant0._ZN2at6native18elementwise_kernelILi128ELi4EZNS0_15gpu_kernel_implIZZZNS0_46_GLOBAL__N__5fd40885_13_AmpKernels_cu_3810c27339_amp_non_finite_check_and_unscale_cuda_ERNS_6TensorES5_RKS4_ENKUlvE_clEvENKUlvE1_clEvEUlN3c104HalfEE_EEvRNS_18TensorIteratorBaseERKT_EUliE_EEviT1_ --------------------------
	.section	.nv.constant0._ZN2at6native18elementwise_kernelILi128ELi4EZNS0_15gpu_kernel_implIZZZNS0_46_GLOBAL__N__5fd40885_13_AmpKernels_cu_3810c27339_amp_non_finite_check_and_unscale_cuda_ERNS_6TensorES5_RKS4_ENKUlvE_clEvENKUlvE1_clEvEUlN3c104HalfEE_EEvRNS_18TensorIteratorBaseERKT_EUliE_EEviT1_,"a",@progbits
	.sectionflags	@""
	.align	4
.nv.constant0._ZN2at6native18elementwise_kernelILi128ELi4EZNS0_15gpu_kernel_implIZZZNS0_46_GLOBAL__N__5fd40885_13_AmpKernels_cu_3810c27339_amp_non_finite_check_and_unscale_cuda_ERNS_6TensorES5_RKS4_ENKUlvE_clEvENKUlvE1_clEvEUlN3c104HalfEE_EEvRNS_18TensorIteratorBaseERKT_EUliE_EEviT1_:
	.zero		920


//--------------------- .nv.constant2._ZN2at6native27unrolled_elementwise_kernelIZZZNS0_46_GLOBAL__N__5fd40885_13_AmpKernels_cu_3810c27339_amp_non_finite_check_and_unscale_cuda_ERNS_6TensorES4_RKS3_ENKUlvE_clEvENKUlvE1_clEvEUlN3c104HalfEE_St5arrayIPcLm2EELi4E23TrivialOffsetCalculatorILi1EjESG_NS0_6memory12LoadWithCastILi1EEENSH_13StoreWithCastILi1EEEEEviT_T0_T2_T3_T4_T5_ --------------------------
	.section	.nv.constant2._ZN2at6native27unrolled_elementwise_kernelIZZZNS0_46_GLOBAL__N__5fd40885_13_AmpKernels_cu_3810c27339_amp_non_finite_check_and_unscale_cuda_ERNS_6TensorES4_RKS3_ENKUlvE_clEvENKUlvE1_clEvEUlN3c104HalfEE_St5arrayIPcLm2EELi4E23TrivialOffsetCalculatorILi1EjESG_NS0_6memory12LoadWithCastILi1EEENSH_13StoreWithCastILi1EEEEEviT_T0_T2_T3_T4_T5_,"a",@progbits
	.sectionflags	@""
	.align	4
.nv.constant2._ZN2at6native27unrolled_elementwise_kernelIZZZNS0_46_GLOBAL__N__5fd40885_13_AmpKernels_cu_3810c27339_amp_non_finite_check_and_unscale_cuda_ERNS_6TensorES4_RKS3_ENKUlvE_clEvENKUlvE1_clEvEUlN3c104HalfEE_St5arrayIPcLm2EELi4E23TrivialOffsetCalculatorILi1EjESG_NS0_6memory12LoadWithCastILi1EEENSH_13StoreWithCastILi1EEEEEviT_T0_T2_T3_T4_T5_:
        /*0000*/ 	.byte	0x00, 0x00, 0x00, 0xf0, 0xff, 0xff, 0x0f, 0x38


//--------------------- .nv.constant0._ZN2at6native27unrolled_elementwise_kernelIZZZNS0_46_GLOBAL__N__5fd40885_13_AmpKernels_cu_3810c27339_amp_non_finite_check_and_unscale_cuda_ERNS_6TensorES4_RKS3_ENKUlvE_clEvENKUlvE1_clEvEUlN3c104HalfEE_St5arrayIPcLm2EELi4E23TrivialOffsetCalculatorILi1EjESG_NS0_6memory12LoadWithCastILi1EEENSH_13StoreWithCastILi1EEEEEviT_T0_T2_T3_T4_T5_ --------------------------
	.section	.nv.constant0._ZN2at6native27unrolled_elementwise_kernelIZZZNS0_46_GLOBAL__N__5fd40885_13_AmpKernels_cu_3810c27339_amp_non_finite_check_and_unscale_cuda_ERNS_6TensorES4_RKS3_ENKUlvE_clEvENKUlvE1_clEvEUlN3c104HalfEE_St5arrayIPcLm2EELi4E23TrivialOffsetCalculatorILi1EjESG_NS0_6memory12LoadWithCastILi1EEENSH_13StoreWithCastILi1EEEEEviT_T0_T2_T3_T4_T5_,"a",@progbits
	.sectionflags	@""
	.align	4
.nv.constant0._ZN2at6native27unrolled_elementwise_kernelIZZZNS0_46_GLOBAL__N__5fd40885_13_AmpKernels_cu_3810c27339_amp_non_finite_check_and_unscale_cuda_ERNS_6TensorES4_RKS3_ENKUlvE_clEvENKUlvE1_clEvEUlN3c104HalfEE_St5arrayIPcLm2EELi4E23TrivialOffsetCalculatorILi1EjESG_NS0_6memory12LoadWithCastILi1EEENSH_13StoreWithCastILi1EEEEEviT_T0_T2_T3_T4_T5_:
	.zero		420


//--------------------- .nv.constant0._ZN2at6native18elementwise_kernelILi128ELi4EZNS0_22gpu_kernel_impl_nocastIZZZNS0_46_GLOBAL__N__5fd40885_13_AmpKernels_cu_3810c27339_amp_non_finite_check_and_unscale_cuda_ERNS_6TensorES5_RKS4_ENKUlvE_clEvENKUlvE1_clEvEUlN3c104HalfEE_EEvRNS_18TensorIteratorBaseERKT_EUliE_EEviT1_ --------------------------
	.section	.nv.constant0._ZN2at6native18elementwise_kernelILi128ELi4EZNS0_22gpu_kernel_impl_nocastIZZZNS0_46_GLOBAL__N__5fd40885_13_AmpKernels_cu_3810c27339_amp_non_finite_check_and_unscale_cuda_ERNS_6TensorES5_RKS4_ENKUlvE_clEvENKUlvE1_clEvEUlN3c104HalfEE_EEvRNS_18TensorIteratorBaseERKT_EUliE_EEviT1_,"a",@progbits
	.sectionflags	@""
	.align	4
.nv.constant0._ZN2at6native18elementwise_kernelILi128ELi4EZNS0_22gpu_kernel_impl_nocastIZZZNS0_46_GLOBAL__N__5fd40885_13_AmpKernels_cu_3810c27339_amp_non_finite_check_and_unscale_cuda_ERNS_6TensorES5_RKS4_ENKUlvE_clEvENKUlvE1_clEvEUlN3c104HalfEE_EEvRNS_18TensorIteratorBaseERKT_EUliE_EEviT1_:
	.zero		912


//--------------------- .nv.constant0._ZN2at6native27unrolled_elementwise_kernelIZZZNS0_46_GLOBAL__N__5fd40885_13_AmpKernels_cu_3810c27339_amp_non_finite_check_and_unscale_cuda_ERNS_6TensorES4_RKS3_ENKUlvE_clEvENKUlvE1_clEvEUlN3c104HalfEE_St5arrayIPcLm2EELi4E23TrivialOffsetCalculatorILi1EjESG_NS0_6memory15LoadWithoutCastENSH_16StoreWithoutCastEEEviT_T0_T2_T3_T4_T5_ --------------------------
	.section	.nv.constant0._ZN2at6native27unrolled_elementwise_kernelIZZZNS0_46_GLOBAL__N__5fd40885_13_AmpKernels_cu_3810c27339_amp_non_finite_check_and_unscale_cuda_ERNS_6TensorES4_RKS3_ENKUlvE_clEvENKUlvE1_clEvEUlN3c104HalfEE_St5arrayIPcLm2EELi4E23TrivialOffsetCalculatorILi1EjESG_NS0_6memory15LoadWithoutCastENSH_16StoreWithoutCastEEEviT_T0_T2_T3_T4_T5_,"a",@progbits
	.sectionflags	@""
	.align	4
.nv.constant0._ZN2at6native27unrolled_elementwise_kernelIZZZNS0_46_GLOBAL__N__5fd40885_13_AmpKernels_cu_3810c27339_amp_non_finite_check_and_unscale_cuda_ERNS_6TensorES4_RKS3_ENKUlvE_clEvENKUlvE1_clEvEUlN3c104HalfEE_St5arrayIPcLm2EELi4E23TrivialOffsetCalculatorILi1EjESG_NS0_6memory15LoadWithoutCastENSH_16StoreWithoutCastEEEviT_T0_T2_T3_T4_T5_:
	.zero		404


//--------------------- .nv.constant0._ZN2at6native29vectorized_elementwise_kernelILi2EZZZNS0_46_GLOBAL__N__5fd40885_13_AmpKernels_cu_3810c27339_amp_non_finite_check_and_unscale_cuda_ERNS_6TensorES4_RKS3_ENKUlvE_clEvENKUlvE1_clEvEUlN3c104HalfEE_St5arrayIPcLm2EEEEviT0_T1_ --------------------------
	.section	.nv.constant0._ZN2at6native29vectorized_elementwise_kernelILi2EZZZNS0_46_GLOBAL__N__5fd40885_13_AmpKernels_cu_3810c27339_amp_non_finite_check_and_unscale_cuda_ERNS_6TensorES4_RKS3_ENKUlvE_clEvENKUlvE1_clEvEUlN3c104HalfEE_St5arrayIPcLm2EEEEviT0_T1_,"a",@progbits
	.sectionflags	@""
	.align	4
.nv.constant0._ZN2at6native29vectorized_elementwise_kernelILi2EZZZNS0_46_GLOBAL__N__5fd40885_13_AmpKernels_cu_3810c27339_amp_non_finite_check_and_unscale_cuda_ERNS_6TensorES4_RKS3_ENKUlvE_clEvENKUlvE1_clEvEUlN3c104HalfEE_St5arrayIPcLm2EEEEviT0_T1_:
	.zero		400


//--------------------- .nv.constant0._ZN2at6native29vectorized_elementwise_kernelILi4EZZZNS0_46_GLOBAL__N__5fd40885_13_AmpKernels_cu_3810c27339_amp_non_finite_check_and_unscale_cuda_ERNS_6TensorES4_RKS3_ENKUlvE_clEvENKUlvE1_clEvEUlN3c104HalfEE_St5arrayIPcLm2EEEEviT0_T1_ --------------------------
	.section	.nv.constant0._ZN2at6native29vectorized_elementwise_kernelILi4EZZZNS0_46_GLOBAL__N__5fd40885_13_AmpKernels_cu_3810c27339_amp_non_finite_check_and_unscale_cuda_ERNS_6TensorES4_RKS3_ENKUlvE_clEvENKUlvE1_clEvEUlN3c104HalfEE_St5arrayIPcLm2EEEEviT0_T1_,"a",@progbits
	.sectionflags	@""
	.align	4
.nv.constant0._ZN2at6native29vectorized_elementwise_kernelILi4EZZZNS0_46_GLOBAL__N__5fd40885_13_AmpKernels_cu_3810c27339_amp_non_finite_check_and_unscale_cuda_ERNS_6TensorES4_RKS3_ENKUlvE_clEvENKUlvE1_clEvEUlN3c104HalfEE_St5arrayIPcLm2EEEEviT0_T1_:
	.zero		400


//--------------------- .nv.constant0._ZN2at6native29vectorized_elementwise_kernelILi8EZZZNS0_46_GLOBAL__N__5fd40885_13_AmpKernels_cu_3810c27339_amp_non_finite_check_and_unscale_cuda_ERNS_6TensorES4_RKS3_ENKUlvE_clEvENKUlvE1_clEvEUlN3c104HalfEE_St5arrayIPcLm2EEEEviT0_T1_ --------------------------
	.section	.nv.constant0._ZN2at6native29vectorized_elementwise_kernelILi8EZZZNS0_46_GLOBAL__N__5fd40885_13_AmpKernels_cu_3810c27339_amp_non_finite_check_and_unscale_cuda_ERNS_6TensorES4_RKS3_ENKUlvE_clEvENKUlvE1_clEvEUlN3c104HalfEE_St5arrayIPcLm2EEEEviT0_T1_,"a",@progbits
	.sectionflags	@""
	.align	4
.nv.constant0._ZN2at6native29vectorized_elementwise_kernelILi8EZZZNS0_46_GLOBAL__N__5fd40885_13_AmpKernels_cu_3810c27339_amp_non_finite_check_and_unscale_cuda_ERNS_6TensorES4_RKS3_ENKUlvE_clEvENKUlvE1_clEvEUlN3c104HalfEE_St5arrayIPcLm2EEEEviT0_T1_:
	.zero		400


//--------------------- .nv.constant2._ZN2at6native18elementwise_kernelILi128ELi4EZNS0_15gpu_kernel_implIZZZNS0_46_GLOBAL__N__5fd40885_13_AmpKernels_cu_3810c27339_amp_non_finite_check_and_unscale_cuda_ERNS_6TensorES5_RKS4_ENKUlvE_clEvENKUlvE0_clEvEUlfE_EEvRNS_18TensorIteratorBaseERKT_EUliE_EEviT1_ --------------------------
	.section	.nv.constant2._ZN2at6native18elementwise_kernelILi128ELi4EZNS0_15gpu_kernel_implIZZZNS0_46_GLOBAL__N__5fd40885_13_AmpKernels_cu_3810c27339_amp_non_finite_check_and_unscale_cuda_ERNS_6TensorES5_RKS4_ENKUlvE_clEvENKUlvE0_clEvEUlfE_EEvRNS_18TensorIteratorBaseERKT_EUliE_EEviT1_,"a",@progbits
	.sectionflags	@""
	.align	4
.nv.constant2._ZN2at6native18elementwise_kernelILi128ELi4EZNS0_15gpu_kernel_implIZZZNS0_46_GLOBAL__N__5fd40885_13_AmpKernels_cu_3810c27339_amp_non_finite_check_and_unscale_cuda_ERNS_6TensorES5_RKS4_ENKUlvE_clEvENKUlvE0_clEvEUlfE_EEvRNS_18TensorIteratorBaseERKT_EUliE_EEviT1_:
        /*0000*/ 	.byte	0x00, 0x00, 0x00, 0xf0, 0xff, 0xff, 0x0f, 0x38


//--------------------- .nv.constant0._ZN2at6native18elementwise_kernelILi128ELi4EZNS0_15gpu_kernel_implIZZZNS0_46_GLOBAL__N__5fd40885_13_AmpKernels_cu_3810c27339_amp_non_finite_check_and_unscale_cuda_ERNS_6TensorES5_RKS4_ENKUlvE_clEvENKUlvE0_clEvEUlfE_EEvRNS_18TensorIteratorBaseERKT_EUliE_EEviT1_ --------------------------
	.section	.nv.constant0._ZN2at6native18elementwise_kernelILi128ELi4EZNS0_15gpu_kernel_implIZZZNS0_46_GLOBAL__N__5fd40885_13_AmpKernels_cu_3810c27339_amp_non_finite_check_and_unscale_cuda_ERNS_6TensorES5_RKS4_ENKUlvE_clEvENKUlvE0_clEvEUlfE_EEvRNS_18TensorIteratorBaseERKT_EUliE_EEviT1_,"a",@progbits
	.sectionflags	@""
	.align	4
.nv.constant0._ZN2at6native18elementwise_kernelILi128ELi4EZNS0_15gpu_kernel_implIZZZNS0_46_GLOBAL__N__5fd40885_13_AmpKernels_cu_3810c27339_amp_non_finite_check_and_unscale_cuda_ERNS_6TensorES5_RKS4_ENKUlvE_clEvENKUlvE0_clEvEUlfE_EEvRNS_18TensorIteratorBaseERKT_EUliE_EEviT1_:
	.zero		920


//--------------------- .nv.constant2._ZN2at6native27unrolled_elementwise_kernelIZZZNS0_46_GLOBAL__N__5fd40885_13_AmpKernels_cu_3810c27339_amp_non_finite_check_and_unscale_cuda_ERNS_6TensorES4_RKS3_ENKUlvE_clEvENKUlvE0_clEvEUlfE_St5arrayIPcLm2EELi4E23TrivialOffsetCalculatorILi1EjESE_NS0_6memory12LoadWithCastILi1EEENSF_13StoreWithCastILi1EEEEEviT_T0_T2_T3_T4_T5_ --------------------------
	.section	.nv.constant2._ZN2at6native27unrolled_elementwise_kernelIZZZNS0_46_GLOBAL__N__5fd40885_13_AmpKernels_cu_3810c27339_amp_non_finite_check_and_unscale_cuda_ERNS_6TensorES4_RKS3_ENKUlvE_clEvENKUlvE0_clEvEUlfE_St5arrayIPcLm2EELi4E23TrivialOffsetCalculatorILi1EjESE_NS0_6memory12LoadWithCastILi1EEENSF_13StoreWithCastILi1EEEEEviT_T0_T2_T3_T4_T5_,"a",@progbits
	.sectionflags	@""
	.align	4
.nv.constant2._ZN2at6native27unrolled_elementwise_kernelIZZZNS0_46_GLOBAL__N__5fd40885_13_AmpKernels_cu_3810c27339_amp_non_finite_check_and_unscale_cuda_ERNS_6TensorES4_RKS3_ENKUlvE_clEvENKUlvE0_clEvEUlfE_St5arrayIPcLm2EELi4E23TrivialOffsetCalculatorILi1EjESE_NS0_6memory12LoadWithCastILi1EEENSF_13StoreWithCastILi1EEEEEviT_T0_T2_T3_T4_T5_:
        /*0000*/ 	.byte	0x00, 0x00, 0x00, 0xf0, 0xff, 0xff, 0x0f, 0x38


//--------------------- .nv.constant0._ZN2at6native27unrolled_elementwise_kernelIZZZNS0_46_GLOBAL__N__5fd40885_13_AmpKernels_cu_3810c27339_amp_non_finite_check_and_unscale_cuda_ERNS_6TensorES4_RKS3_ENKUlvE_clEvENKUlvE0_clEvEUlfE_St5arrayIPcLm2EELi4E23TrivialOffsetCalculatorILi1EjESE_NS0_6memory12LoadWithCastILi1EEENSF_13StoreWithCastILi1EEEEEviT_T0_T2_T3_T4_T5_ --------------------------
	.section	.nv.constant0._ZN2at6native27unrolled_elementwise_kernelIZZZNS0_46_GLOBAL__N__5fd40885_13_AmpKernels_cu_3810c27339_amp_non_finite_check_and_unscale_cuda_ERNS_6TensorES4_RKS3_ENKUlvE_clEvENKUlvE0_clEvEUlfE_St5arrayIPcLm2EELi4E23TrivialOffsetCalculatorILi1EjESE_NS0_6memory12LoadWithCastILi1EEENSF_13StoreWithCastILi1EEEEEviT_T0_T2_T3_T4_T5_,"a",@progbits
	.sectionflags	@""
	.align	4
.nv.constant0._ZN2at6native27unrolled_elementwise_kernelIZZZNS0_46_GLOBAL__N__5fd40885_13_AmpKernels_cu_3810c27339_amp_non_finite_check_and_unscale_cuda_ERNS_6TensorES4_RKS3_ENKUlvE_clEvENKUlvE0_clEvEUlfE_St5arrayIPcLm2EELi4E23TrivialOffsetCalculatorILi1EjESE_NS0_6memory12LoadWithCastILi1EEENSF_13StoreWithCastILi1EEEEEviT_T0_T2_T3_T4_T5_:
	.zero		420


//--------------------- .nv.constant0._ZN2at6native18elementwise_kernelILi128ELi2EZNS0_22gpu_kernel_impl_nocastIZZZNS0_46_GLOBAL__N__5fd40885_13_AmpKernels_cu_3810c27339_amp_non_finite_check_and_unscale_cuda_ERNS_6TensorES5_RKS4_ENKUlvE_clEvENKUlvE0_clEvEUlfE_EEvRNS_18TensorIteratorBaseERKT_EUliE_EEviT1_ --------------------------
	.section	.nv.constant0._ZN2at6native18elementwise_kernelILi128ELi2EZNS0_22gpu_kernel_impl_nocastIZZZNS0_46_GLOBAL__N__5fd40885_13_AmpKernels_cu_3810c27339_amp_non_finite_check_and_unscale_cuda_ERNS_6TensorES5_RKS4_ENKUlvE_clEvENKUlvE0_clEvEUlfE_EEvRNS_18TensorIteratorBaseERKT_EUliE_EEviT1_,"a",@progbits
	.sectionflags	@""
	.align	4
.nv.constant0._ZN2at6native18elementwise_kernelILi128ELi2EZNS0_22gpu_kernel_impl_nocastIZZZNS0_46_GLOBAL__N__5fd40885_13_AmpKernels_cu_3810c27339_amp_non_finite_check_and_unscale_cuda_ERNS_6TensorES5_RKS4_ENKUlvE_clEvENKUlvE0_clEvEUlfE_EEvRNS_18TensorIteratorBaseERKT_EUliE_EEviT1_:
	.zero		912


//--------------------- .nv.constant0._ZN2at6native27unrolled_elementwise_kernelIZZZNS0_46_GLOBAL__N__5fd40885_13_AmpKernels_cu_3810c27339_amp_non_finite_check_and_unscale_cuda_ERNS_6TensorES4_RKS3_ENKUlvE_clEvENKUlvE0_clEvEUlfE_St5arrayIPcLm2EELi4E23TrivialOffsetCalculatorILi1EjESE_NS0_6memory15LoadWithoutCastENSF_16StoreWithoutCastEEEviT_T0_T2_T3_T4_T5_ --------------------------
	.section	.nv.constant0._ZN2at6native27unrolled_elementwise_kernelIZZZNS0_46_GLOBAL__N__5fd40885_13_AmpKernels_cu_3810c27339_amp_non_finite_check_and_unscale_cuda_ERNS_6TensorES4_RKS3_ENKUlvE_clEvENKUlvE0_clEvEUlfE_St5arrayIPcLm2EELi4E23TrivialOffsetCalculatorILi1EjESE_NS0_6memory15LoadWithoutCastENSF_16StoreWithoutCastEEEviT_T0_T2_T3_T4_T5_,"a",@progbits
	.sectionflags	@""
	.align	4
.nv.constant0._ZN2at6native27unrolled_elementwise_kernelIZZZNS0_46_GLOBAL__N__5fd40885_13_AmpKernels_cu_3810c27339_amp_non_finite_check_and_unscale_cuda_ERNS_6TensorES4_RKS3_ENKUlvE_clEvENKUlvE0_clEvEUlfE_St5arrayIPcLm2EELi4E23TrivialOffsetCalculatorILi1EjESE_NS0_6memory15LoadWithoutCastENSF_16StoreWithoutCastEEEviT_T0_T2_T3_T4_T5_:
	.zero		404


//--------------------- .nv.constant0._ZN2at6native29vectorized_elementwise_kernelILi2EZZZNS0_46_GLOBAL__N__5fd40885_13_AmpKernels_cu_3810c27339_amp_non_finite_check_and_unscale_cuda_ERNS_6TensorES4_RKS3_ENKUlvE_clEvENKUlvE0_clEvEUlfE_St5arrayIPcLm2EEEEviT0_T1_ --------------------------
	.section	.nv.constant0._ZN2at6native29vectorized_elementwise_kernelILi2EZZZNS0_46_GLOBAL__N__5fd40885_13_AmpKernels_cu_3810c27339_amp_non_finite_check_and_unscale_cuda_ERNS_6TensorES4_RKS3_ENKUlvE_clEvENKUlvE0_clEvEUlfE_St5arrayIPcLm2EEEEviT0_T1_,"a",@progbits
	.sectionflags	@""
	.align	4
.nv.constant0._ZN2at6native29vectorized_elementwise_kernelILi2EZZZNS0_46_GLOBAL__N__5fd40885_13_AmpKernels_cu_3810c27339_amp_non_finite_check_and_unscale_cuda_ERNS_6TensorES4_RKS3_ENKUlvE_clEvENKUlvE0_clEvEUlfE_St5arrayIPcLm2EEEEviT0_T1_:
	.zero		400


//--------------------- .nv.constant0._ZN2at6native29vectorized_elementwise_kernelILi4EZZZNS0_46_GLOBAL__N__5fd40885_13_AmpKernels_cu_3810c27339_amp_non_finite_check_and_unscale_cuda_ERNS_6TensorES4_RKS3_ENKUlvE_clEvENKUlvE0_clEvEUlfE_St5arrayIPcLm2EEEEviT0_T1_ --------------------------
	.section	.nv.constant0._ZN2at6native29vectorized_elementwise_kernelILi4EZZZNS0_46_GLOBAL__N__5fd40885_13_AmpKernels_cu_3810c27339_amp_non_finite_check_and_unscale_cuda_ERNS_6TensorES4_RKS3_ENKUlvE_clEvENKUlvE0_clEvEUlfE_St5arrayIPcLm2EEEEviT0_T1_,"a",@progbits
	.sectionflags	@""
	.align	4
.nv.constant0._ZN2at6native29vectorized_elementwise_kernelILi4EZZZNS0_46_GLOBAL__N__5fd40885_13_AmpKernels_cu_3810c27339_amp_non_finite_check_and_unscale_cuda_ERNS_6TensorES4_RKS3_ENKUlvE_clEvENKUlvE0_clEvEUlfE_St5arrayIPcLm2EEEEviT0_T1_:
	.zero		400


//--------------------- .nv.constant0._ZN2at6native29vectorized_elementwise_kernelILi8EZZZNS0_46_GLOBAL__N__5fd40885_13_AmpKernels_cu_3810c27339_amp_non_finite_check_and_unscale_cuda_ERNS_6TensorES4_RKS3_ENKUlvE_clEvENKUlvE0_clEvEUlfE_St5arrayIPcLm2EEEEviT0_T1_ --------------------------
	.section	.nv.constant0._ZN2at6native29vectorized_elementwise_kernelILi8EZZZNS0_46_GLOBAL__N__5fd40885_13_AmpKernels_cu_3810c27339_amp_non_finite_check_and_unscale_cuda_ERNS_6TensorES4_RKS3_ENKUlvE_clEvENKUlvE0_clEvEUlfE_St5arrayIPcLm2EEEEviT0_T1_,"a",@progbits
	.sectionflags	@""
	.align	4
.nv.constant0._ZN2at6native29vectorized_elementwise_kernelILi8EZZZNS0_46_GLOBAL__N__5fd40885_13_AmpKernels_cu_3810c27339_amp_non_finite_check_and_unscale_cuda_ERNS_6TensorES4_RKS3_ENKUlvE_clEvENKUlvE0_clEvEUlfE_St5arrayIPcLm2EEEEviT0_T1_:
	.zero		400


//--------------------- .nv.constant2._ZN2at6native18elementwise_kernelILi128ELi4EZNS0_15gpu_kernel_implIZZZNS0_46_GLOBAL__N__5fd40885_13_AmpKernels_cu_3810c27339_amp_non_finite_check_and_unscale_cuda_ERNS_6TensorES5_RKS4_ENKUlvE_clEvENKUlvE_clEvEUldE_EEvRNS_18TensorIteratorBaseERKT_EUliE_EEviT1_ --------------------------
	.section	.nv.constant2._ZN2at6native18elementwise_kernelILi128ELi4EZNS0_15gpu_kernel_implIZZZNS0_46_GLOBAL__N__5fd40885_13_AmpKernels_cu_3810c27339_amp_non_finite_check_and_unscale_cuda_ERNS_6TensorES5_RKS4_ENKUlvE_clEvENKUlvE_clEvEUldE_EEvRNS_18TensorIteratorBaseERKT_EUliE_EEviT1_,"a",@progbits
	.sectionflags	@""
	.align	4
.nv.constant2._ZN2at6native18elementwise_kernelILi128ELi4EZNS0_15gpu_kernel_implIZZZNS0_46_GLOBAL__N__5fd40885_13_AmpKernels_cu_3810c27339_amp_non_finite_check_and_unscale_cuda_ERNS_6TensorES5_RKS4_ENKUlvE_clEvENKUlvE_clEvEUldE_EEvRNS_18TensorIteratorBaseERKT_EUliE_EEviT1_:
        /*0000*/ 	.byte	0x00, 0x00, 0x00, 0xf0, 0xff, 0xff, 0x0f, 0x38


//--------------------- .nv.constant0._ZN2at6native18elementwise_kernelILi128ELi4EZNS0_15gpu_kernel_implIZZZNS0_46_GLOBAL__N__5fd40885_13_AmpKernels_cu_3810c27339_amp_non_finite_check_and_unscale_cuda_ERNS_6TensorES5_RKS4_ENKUlvE_clEvENKUlvE_clEvEUldE_EEvRNS_18TensorIteratorBaseERKT_EUliE_EEviT1_ --------------------------
	.section	.nv.constant0._ZN2at6native18elementwise_kernelILi128ELi4EZNS0_15gpu_kernel_implIZZZNS0_46_GLOBAL__N__5fd40885_13_AmpKernels_cu_3810c27339_amp_non_finite_check_and_unscale_cuda_ERNS_6TensorES5_RKS4_ENKUlvE_clEvENKUlvE_clEvEUldE_EEvRNS_18TensorIteratorBaseERKT_EUliE_EEviT1_,"a",@progbits
	.sectionflags	@""
	.align	4
.nv.constant0._ZN2at6native18elementwise_kernelILi128ELi4EZNS0_15gpu_kernel_implIZZZNS0_46_GLOBAL__N__5fd40885_13_AmpKernels_cu_3810c27339_amp_non_finite_check_and_unscale_cuda_ERNS_6TensorES5_RKS4_ENKUlvE_clEvENKUlvE_clEvEUldE_EEvRNS_18TensorIteratorBaseERKT_EUliE_EEviT1_:
	.zero		920


//--------------------- .nv.constant2._ZN2at6native27unrolled_elementwise_kernelIZZZNS0_46_GLOBAL__N__5fd40885_13_AmpKernels_cu_3810c27339_amp_non_finite_check_and_unscale_cuda_ERNS_6TensorES4_RKS3_ENKUlvE_clEvENKUlvE_clEvEUldE_St5arrayIPcLm2EELi4E23TrivialOffsetCalculatorILi1EjESE_NS0_6memory12LoadWithCastILi1EEENSF_13StoreWithCastILi1EEEEEviT_T0_T2_T3_T4_T5_ --------------------------
	.section	.nv.constant2._ZN2at6native27unrolled_elementwise_kernelIZZZNS0_46_GLOBAL__N__5fd40885_13_AmpKernels_cu_3810c27339_amp_non_finite_check_and_unscale_cuda_ERNS_6TensorES4_RKS3_ENKUlvE_clEvENKUlvE_clEvEUldE_St5arrayIPcLm2EELi4E23TrivialOffsetCalculatorILi1EjESE_NS0_6memory12LoadWithCastILi1EEENSF_13StoreWithCastILi1EEEEEviT_T0_T2_T3_T4_T5_,"a",@progbits
	.sectionflags	@""
	.align	4
.nv.constant2._ZN2at6native27unrolled_elementwise_kernelIZZZNS0_46_GLOBAL__N__5fd40885_13_AmpKernels_cu_3810c27339_amp_non_finite_check_and_unscale_cuda_ERNS_6TensorES4_RKS3_ENKUlvE_clEvENKUlvE_clEvEUldE_St5arrayIPcLm2EELi4E23TrivialOffsetCalculatorILi1EjESE_NS0_6memory12LoadWithCastILi1EEENSF_13StoreWithCastILi1EEEEEviT_T0_T2_T3_T4_T5_:
        /*0000*/ 	.byte	0x00, 0x00, 0x00, 0xf0, 0xff, 0xff, 0x0f, 0x38


//--------------------- .nv.constant0._ZN2at6native27unrolled_elementwise_kernelIZZZNS0_46_GLOBAL__N__5fd40885_13_AmpKernels_cu_3810c27339_amp_non_finite_check_and_unscale_cuda_ERNS_6TensorES4_RKS3_ENKUlvE_clEvENKUlvE_clEvEUldE_St5arrayIPcLm2EELi4E23TrivialOffsetCalculatorILi1EjESE_NS0_6memory12LoadWithCastILi1EEENSF_13StoreWithCastILi1EEEEEviT_T0_T2_T3_T4_T5_ --------------------------
	.section	.nv.constant0._ZN2at6native27unrolled_elementwise_kernelIZZZNS0_46_GLOBAL__N__5fd40885_13_AmpKernels_cu_3810c27339_amp_non_finite_check_and_unscale_cuda_ERNS_6TensorES4_RKS3_ENKUlvE_clEvENKUlvE_clEvEUldE_St5arrayIPcLm2EELi4E23TrivialOffsetCalculatorILi1EjESE_NS0_6memory12LoadWithCastILi1EEENSF_13StoreWithCastILi1EEEEEviT_T0_T2_T3_T4_T5_,"a",@progbits
	.sectionflags	@""
	.align	4
.nv.constant0._ZN2at6native27unrolled_elementwise_kernelIZZZNS0_46_GLOBAL__N__5fd40885_13_AmpKernels_cu_3810c27339_amp_non_finite_check_and_unscale_cuda_ERNS_6TensorES4_RKS3_ENKUlvE_clEvENKUlvE_clEvEUldE_St5arrayIPcLm2EELi4E23TrivialOffsetCalculatorILi1EjESE_NS0_6memory12LoadWithCastILi1EEENSF_13StoreWithCastILi1EEEEEviT_T0_T2_T3_T4_T5_:
	.zero		420


//--------------------- .nv.constant2._ZN2at6native18elementwise_kernelILi128ELi2EZNS0_22gpu_kernel_impl_nocastIZZZNS0_46_GLOBAL__N__5fd40885_13_AmpKernels_cu_3810c27339_amp_non_finite_check_and_unscale_cuda_ERNS_6TensorES5_RKS4_ENKUlvE_clEvENKUlvE_clEvEUldE_EEvRNS_18TensorIteratorBaseERKT_EUliE_EEviT1_ --------------------------
	.section	.nv.constant2._ZN2at6native18elementwise_kernelILi128ELi2EZNS0_22gpu_kernel_impl_nocastIZZZNS0_46_GLOBAL__N__5fd40885_13_AmpKernels_cu_3810c27339_amp_non_finite_check_and_unscale_cuda_ERNS_6TensorES5_RKS4_ENKUlvE_clEvENKUlvE_clEvEUldE_EEvRNS_18TensorIteratorBaseERKT_EUliE_EEviT1_,"a",@progbits
	.sectionflags	@""
	.align	4
.nv.constant2._ZN2at6native18elementwise_kernelILi128ELi2EZNS0_22gpu_kernel_impl_nocastIZZZNS0_46_GLOBAL__N__5fd40885_13_AmpKernels_cu_3810c27339_amp_non_finite_check_and_unscale_cuda_ERNS_6TensorES5_RKS4_ENKUlvE_clEvENKUlvE_clEvEUldE_EEvRNS_18TensorIteratorBaseERKT_EUliE_EEviT1_:
        /*0000*/ 	.byte	0x00, 0x00, 0x00, 0xf0, 0xff, 0xff, 0x0f, 0x38


//--------------------- .nv.constant0._ZN2at6native18elementwise_kernelILi128ELi2EZNS0_22gpu_kernel_impl_nocastIZZZNS0_46_GLOBAL__N__5fd40885_13_AmpKernels_cu_3810c27339_amp_non_finite_check_and_unscale_cuda_ERNS_6TensorES5_RKS4_ENKUlvE_clEvENKUlvE_clEvEUldE_EEvRNS_18TensorIteratorBaseERKT_EUliE_EEviT1_ --------------------------
	.section	.nv.constant0._ZN2at6native18elementwise_kernelILi128ELi2EZNS0_22gpu_kernel_impl_nocastIZZZNS0_46_GLOBAL__N__5fd40885_13_AmpKernels_cu_3810c27339_amp_non_finite_check_and_unscale_cuda_ERNS_6TensorES5_RKS4_ENKUlvE_clEvENKUlvE_clEvEUldE_EEvRNS_18TensorIteratorBaseERKT_EUliE_EEviT1_,"a",@progbits
	.sectionflags	@""
	.align	4
.nv.constant0._ZN2at6native18elementwise_kernelILi128ELi2EZNS0_22gpu_kernel_impl_nocastIZZZNS0_46_GLOBAL__N__5fd40885_13_AmpKernels_cu_3810c27339_amp_non_finite_check_and_unscale_cuda_ERNS_6TensorES5_RKS4_ENKUlvE_clEvENKUlvE_clEvEUldE_EEvRNS_18TensorIteratorBaseERKT_EUliE_EEviT1_:
	.zero		912


//--------------------- .nv.constant2._ZN2at6native27unrolled_elementwise_kernelIZZZNS0_46_GLOBAL__N__5fd40885_13_AmpKernels_cu_3810c27339_amp_non_finite_check_and_unscale_cuda_ERNS_6TensorES4_RKS3_ENKUlvE_clEvENKUlvE_clEvEUldE_St5arrayIPcLm2EELi4E23TrivialOffsetCalculatorILi1EjESE_NS0_6memory15LoadWithoutCastENSF_16StoreWithoutCastEEEviT_T0_T2_T3_T4_T5_ --------------------------
	.section	.nv.constant2._ZN2at6native27unrolled_elementwise_kernelIZZZNS0_46_GLOBAL__N__5fd40885_13_AmpKernels_cu_3810c27339_amp_non_finite_check_and_unscale_cuda_ERNS_6TensorES4_RKS3_ENKUlvE_clEvENKUlvE_clEvEUldE_St5arrayIPcLm2EELi4E23TrivialOffsetCalculatorILi1EjESE_NS0_6memory15LoadWithoutCastENSF_16StoreWithoutCastEEEviT_T0_T2_T3_T4_T5_,"a",@progbits
	.sectionflags	@""
	.align	4
.nv.constant2._ZN2at6native27unrolled_elementwise_kernelIZZZNS0_46_GLOBAL__N__5fd40885_13_AmpKernels_cu_3810c27339_amp_non_finite_check_and_unscale_cuda_ERNS_6TensorES4_RKS3_ENKUlvE_clEvENKUlvE_clEvEUldE_St5arrayIPcLm2EELi4E23TrivialOffsetCalculatorILi1EjESE_NS0_6memory15LoadWithoutCastENSF_16StoreWithoutCastEEEviT_T0_T2_T3_T4_T5_:
        /*0000*/ 	.byte	0x00, 0x00, 0x00, 0xf0, 0xff, 0xff, 0x0f, 0x38


//--------------------- .nv.constant0._ZN2at6native27unrolled_elementwise_kernelIZZZNS0_46_GLOBAL__N__5fd40885_13_AmpKernels_cu_3810c27339_amp_non_finite_check_and_unscale_cuda_ERNS_6TensorES4_RKS3_ENKUlvE_clEvENKUlvE_clEvEUldE_St5arrayIPcLm2EELi4E23TrivialOffsetCalculatorILi1EjESE_NS0_6memory15LoadWithoutCastENSF_16StoreWithoutCastEEEviT_T0_T2_T3_T4_T5_ --------------------------
	.section	.nv.constant0._ZN2at6native27unrolled_elementwise_kernelIZZZNS0_46_GLOBAL__N__5fd40885_13_AmpKernels_cu_3810c27339_amp_non_finite_check_and_unscale_cuda_ERNS_6TensorES4_RKS3_ENKUlvE_clEvENKUlvE_clEvEUldE_St5arrayIPcLm2EELi4E23TrivialOffsetCalculatorILi1EjESE_NS0_6memory15LoadWithoutCastENSF_16StoreWithoutCastEEEviT_T0_T2_T3_T4_T5_,"a",@progbits
	.sectionflags	@""
	.align	4
.nv.constant0._ZN2at6native27unrolled_elementwise_kernelIZZZNS0_46_GLOBAL__N__5fd40885_13_AmpKernels_cu_3810c27339_amp_non_finite_check_and_unscale_cuda_ERNS_6TensorES4_RKS3_ENKUlvE_clEvENKUlvE_clEvEUldE_St5arrayIPcLm2EELi4E23TrivialOffsetCalculatorILi1EjESE_NS0_6memory15LoadWithoutCastENSF_16StoreWithoutCastEEEviT_T0_T2_T3_T4_T5_:
	.zero		404


//--------------------- .nv.constant2._ZN2at6native29vectorized_elementwise_kernelILi2EZZZNS0_46_GLOBAL__N__5fd40885_13_AmpKernels_cu_3810c27339_amp_non_finite_check_and_unscale_cuda_ERNS_6TensorES4_RKS3_ENKUlvE_clEvENKUlvE_clEvEUldE_St5arrayIPcLm2EEEEviT0_T1_ --------------------------
	.section	.nv.constant2._ZN2at6native29vectorized_elementwise_kernelILi2EZZZNS0_46_GLOBAL__N__5fd40885_13_AmpKernels_cu_3810c27339_amp_non_finite_check_and_unscale_cuda_ERNS_6TensorES4_RKS3_ENKUlvE_clEvENKUlvE_clEvEUldE_St5arrayIPcLm2EEEEviT0_T1_,"a",@progbits
	.sectionflags	@""
	.align	4
.nv.constant2._ZN2at6native29vectorized_elementwise_kernelILi2EZZZNS0_46_GLOBAL__N__5fd40885_13_AmpKernels_cu_3810c27339_amp_non_finite_check_and_unscale_cuda_ERNS_6TensorES4_RKS3_ENKUlvE_clEvENKUlvE_clEvEUldE_St5arrayIPcLm2EEEEviT0_T1_:
        /*0000*/ 	.byte	0x00, 0x00, 0x00, 0xf0, 0xff, 0xff, 0x0f, 0x38


//--------------------- .nv.constant0._ZN2at6native29vectorized_elementwise_kernelILi2EZZZNS0_46_GLOBAL__N__5fd40885_13_AmpKernels_cu_3810c27339_amp_non_finite_check_and_unscale_cuda_ERNS_6TensorES4_RKS3_ENKUlvE_clEvENKUlvE_clEvEUldE_St5arrayIPcLm2EEEEviT0_T1_ --------------------------
	.section	.nv.constant0._ZN2at6native29vectorized_elementwise_kernelILi2EZZZNS0_46_GLOBAL__N__5fd40885_13_AmpKernels_cu_3810c27339_amp_non_finite_check_and_unscale_cuda_ERNS_6TensorES4_RKS3_ENKUlvE_clEvENKUlvE_clEvEUldE_St5arrayIPcLm2EEEEviT0_T1_,"a",@progbits
	.sectionflags	@""
	.align	4
.nv.constant0._ZN2at6native29vectorized_elementwise_kernelILi2EZZZNS0_46_GLOBAL__N__5fd40885_13_AmpKernels_cu_3810c27339_amp_non_finite_check_and_unscale_cuda_ERNS_6TensorES4_RKS3_ENKUlvE_clEvENKUlvE_clEvEUldE_St5arrayIPcLm2EEEEviT0_T1_:
	.zero		400


//--------------------- .nv.constant2._ZN2at6native29vectorized_elementwise_kernelILi4EZZZNS0_46_GLOBAL__N__5fd40885_13_AmpKernels_cu_3810c27339_amp_non_finite_check_and_unscale_cuda_ERNS_6TensorES4_RKS3_ENKUlvE_clEvENKUlvE_clEvEUldE_St5arrayIPcLm2EEEEviT0_T1_ --------------------------
	.section	.nv.constant2._ZN2at6native29vectorized_elementwise_kernelILi4EZZZNS0_46_GLOBAL__N__5fd40885_13_AmpKernels_cu_3810c27339_amp_non_finite_check_and_unscale_cuda_ERNS_6TensorES4_RKS3_ENKUlvE_clEvENKUlvE_clEvEUldE_St5arrayIPcLm2EEEEviT0_T1_,"a",@progbits
	.sectionflags	@""
	.align	4
.nv.constant2._ZN2at6native29vectorized_elementwise_kernelILi4EZZZNS0_46_GLOBAL__N__5fd40885_13_AmpKernels_cu_3810c27339_amp_non_finite_check_and_unscale_cuda_ERNS_6TensorES4_RKS3_ENKUlvE_clEvENKUlvE_clEvEUldE_St5arrayIPcLm2EEEEviT0_T1_:
        /*0000*/ 	.byte	0x00, 0x00, 0x00, 0xf0, 0xff, 0xff, 0x0f, 0x38


//--------------------- .nv.constant0._ZN2at6native29vectorized_elementwise_kernelILi4EZZZNS0_46_GLOBAL__N__5fd40885_13_AmpKernels_cu_3810c27339_amp_non_finite_check_and_unscale_cuda_ERNS_6TensorES4_RKS3_ENKUlvE_clEvENKUlvE_clEvEUldE_St5arrayIPcLm2EEEEviT0_T1_ --------------------------
	.section	.nv.constant0._ZN2at6native29vectorized_elementwise_kernelILi4EZZZNS0_46_GLOBAL__N__5fd40885_13_AmpKernels_cu_3810c27339_amp_non_finite_check_and_unscale_cuda_ERNS_6TensorES4_RKS3_ENKUlvE_clEvENKUlvE_clEvEUldE_St5arrayIPcLm2EEEEviT0_T1_,"a",@progbits
	.sectionflags	@""
	.align	4
.nv.constant0._ZN2at6native29vectorized_elementwise_kernelILi4EZZZNS0_46_GLOBAL__N__5fd40885_13_AmpKernels_cu_3810c27339_amp_non_finite_check_and_unscale_cuda_ERNS_6TensorES4_RKS3_ENKUlvE_clEvENKUlvE_clEvEUldE_St5arrayIPcLm2EEEEviT0_T1_:
	.zero		400


//--------------------- .nv.constant0._ZN2at6native29vectorized_elementwise_kernelILi8EZZZNS0_46_GLOBAL__N__5fd40885_13_AmpKernels_cu_3810c27339_amp_non_finite_check_and_unscale_cuda_ERNS_6TensorES4_RKS3_ENKUlvE_clEvENKUlvE_clEvEUldE_St5arrayIPcLm2EEEEviT0_T1_ --------------------------
	.section	.nv.constant0._ZN2at6native29vectorized_elementwise_kernelILi8EZZZNS0_46_GLOBAL__N__5fd40885_13_AmpKernels_cu_3810c27339_amp_non_finite_check_and_unscale_cuda_ERNS_6TensorES4_RKS3_ENKUlvE_clEvENKUlvE_clEvEUldE_St5arrayIPcLm2EEEEviT0_T1_,"a",@progbits
	.sectionflags	@""
	.align	4
.nv.constant0._ZN2at6native29vectorized_elementwise_kernelILi8EZZZNS0_46_GLOBAL__N__5fd40885_13_AmpKernels_cu_3810c27339_amp_non_finite_check_and_unscale_cuda_ERNS_6TensorES4_RKS3_ENKUlvE_clEvENKUlvE_clEvEUldE_St5arrayIPcLm2EEEEviT0_T1_:
	.zero		400


//--------------------- .nv.constant2._ZN2at6native28amp_update_scale_cuda_kernelEPfPiPKfddi --------------------------
	.section	.nv.constant2._ZN2at6native28amp_update_scale_cuda_kernelEPfPiPKfddi,"a",@progbits
	.sectionflags	@""
	.align	4
.nv.constant2._ZN2at6native28amp_update_scale_cuda_kernelEPfPiPKfddi:
        /*0000*/ 	.byte	0x00, 0x00, 0x00, 0xf0, 0xff, 0xff, 0x0f, 0x38


//--------------------- .nv.constant0._ZN2at6native28amp_update_scale_cuda_kernelEPfPiPKfddi --------------------------
	.section	.nv.constant0._ZN2at6native28amp_update_scale_cuda_kernelEPfPiPKfddi,"a",@progbits
	.sectionflags	@""
	.align	4
.nv.constant0._ZN2at6native28amp_update_scale_cuda_kernelEPfPiPKfddi:
	.zero		396


//--------------------- .text._ZN2at6native46_GLOBAL__N__5fd40885_13_AmpKernels_cu_3810c27325multi_tensor_apply_kernelINS1_18TensorListMetadataILi1EEENS1_14UnaryOpFunctorIN3c104HalfELi1ELi1ELi0EEEJZZZNS0_47_amp_foreach_non_finite_check_and_unscale_cuda_ENS6_8ArrayRefINS_6TensorEEERSA_RKSA_ENKUlvE_clEvENKUlvE1_clEvEUlfE_EEEvT_T0_DpT1_ --------------------------
	.section	.text._ZN2at6native46_GLOBAL__N__5fd40885_13_AmpKernels_cu_3810c27325multi_tensor_apply_kernelINS1_18TensorListMetadataILi1EEENS1_14UnaryOpFunctorIN3c104HalfELi1ELi1ELi0EEEJZZZNS0_47_amp_foreach_non_finite_check_and_unscale_cuda_ENS6_8ArrayRefINS_6TensorEEERSA_RKSA_ENKUlvE_clEvENKUlvE1_clEvEUlfE_EEEvT_T0_DpT1_,"ax",@progbits
	.sectioninfo	@"SHI_REGISTERS=32"
	.align	128
.text._ZN2at6native46_GLOBAL__N__5fd40885_13_AmpKernels_cu_3810c27325multi_tensor_apply_kernelINS1_18TensorListMetadataILi1EEENS1_14UnaryOpFunctorIN3c104HalfELi1ELi1ELi0EEEJZZZNS0_47_amp_foreach_non_finite_check_and_unscale_cuda_ENS6_8ArrayRefINS_6TensorEEERSA_RKSA_ENKUlvE_clEvENKUlvE1_clEvEUlfE_EEEvT_T0_DpT1_:
        .type           _ZN2at6native46_GLOBAL__N__5fd40885_13_AmpKernels_cu_3810c27325multi_tensor_apply_kernelINS1_18TensorListMetadataILi1EEENS1_14UnaryOpFunctorIN3c104HalfELi1ELi1ELi0EEEJZZZNS0_47_amp_foreach_non_finite_check_and_unscale_cuda_ENS6_8ArrayRefINS_6TensorEEERSA_RKSA_ENKUlvE_clEvENKUlvE1_clEvEUlfE_EEEvT_T0_DpT1_,@function
        .size           _ZN2at6native46_GLOBAL__N__5fd40885_13_AmpKernels_cu_3810c27325multi_tensor_apply_kernelINS1_18TensorListMetadataILi1EEENS1_14UnaryOpFunctorIN3c104HalfELi1ELi1ELi0EEEJZZZNS0_47_amp_foreach_non_finite_check_and_unscale_cuda_ENS6_8ArrayRefINS_6TensorEEERSA_RKSA_ENKUlvE_clEvENKUlvE1_clEvEUlfE_EEEvT_T0_DpT1_,(.L_x_1816 - _ZN2at6native46_GLOBAL__N__5fd40885_13_AmpKernels_cu_3810c27325multi_tensor_apply_kernelINS1_18TensorListMetadataILi1EEENS1_14UnaryOpFunctorIN3c104HalfELi1ELi1ELi0EEEJZZZNS0_47_amp_foreach_non_finite_check_and_unscale_cuda_ENS6_8ArrayRefINS_6TensorEEERSA_RKSA_ENKUlvE_clEvENKUlvE1_clEvEUlfE_EEEvT_T0_DpT1_)
        .other          _ZN2at6native46_GLOBAL__N__5fd40885_13_AmpKernels_cu_3810c27325multi_tensor_apply_kernelINS1_18TensorListMetadataILi1EEENS1_14UnaryOpFunctorIN3c104HalfELi1ELi1ELi0EEEJZZZNS0_47_amp_foreach_non_finite_check_and_unscale_cuda_ENS6_8ArrayRefINS_6TensorEEERSA_RKSA_ENKUlvE_clEvENKUlvE1_clEvEUlfE_EEEvT_T0_DpT1_,@"STO_CUDA_ENTRY STV_DEFAULT"
_ZN2at6native46_GLOBAL__N__5fd40885_13_AmpKernels_cu_3810c27325multi_tensor_apply_kernelINS1_18TensorListMetadataILi1EEENS1_14UnaryOpFunctorIN3c104HalfELi1ELi1ELi0EEEJZZZNS0_47_amp_foreach_non_finite_check_and_unscale_cuda_ENS6_8ArrayRefINS_6TensorEEERSA_RKSA_ENKUlvE_clEvENKUlvE1_clEvEUlfE_EEEvT_T0_DpT1_:
[----:B------:R-:W-:Y:S02]  /*0000*/  IMAD.MOV.U32 R1, RZ, RZ, c[0x0][0x28] ;  /* 0x00000a00ff017624 */ /* 0x000fe400078e00ff */
[----:B------:R-:W0:Y:S01]  /*0010*/  S2R R8, SR_CTAID.X ;  /* 0x0000000000087919 */ /* 0x000e220000002500 */
[----:B------:R-:W-:Y:S01]  /*0020*/  IMAD.MOV.U32 R3, RZ, RZ, 0x4 ;  /* 0x00000004ff037424 */ /* 0x000fe200078e00ff */
[----:B------:R-:W-:Y:S01]  /*0030*/  ULDC.64 UR4, c[0x0][0x118] ;  /* 0x0000460000047ab9 */ /* 0x000fe20000000a00 */
[----:B0-----:R-:W0:Y:S02]  /*0040*/  LDC.U8 R0, c[0x0][R8+0x840] ;  /* 0x0002100008007b82 */ /* 0x001e240000000000 */
[----:B------:R-:W-:-:S06]  /*0050*/  IMAD R6, R8, R3, c[0x2][0x0] ;  /* 0x0080000008067624 */ /* 0x000fcc00078e0203 */
[----:B------:R-:W1:Y:S01]  /*0060*/  LDC R7, c[0x0][R6+0x160] ;  /* 0x0000580006077b82 */ /* 0x000e620000000800 */
[----:B0-----:R-:W-:-:S07]  /*0070*/  IMAD.SHL.U32 R0, R0, 0x8, RZ ;  /* 0x0000000800007824 */ /* 0x001fce00078e00ff */
[----:B------:R-:W0:Y:S01]  /*0080*/  LDC.64 R4, c[0x0][R0+0x4d0] ;  /* 0x0001340000047b82 */ /* 0x000e220000000a00 */
[----:B-1----:R-:W-:-:S07]  /*0090*/  IMAD.WIDE R2, R7, 0x10000, RZ ;  /* 0x0001000007027825 */ /* 0x002fce00078e02ff */
[----:B------:R-:W1:Y:S01]  /*00a0*/  LDC.64 R12, c[0x0][R0+0x160] ;  /* 0x00005800000c7b82 */ /* 0x000e620000000a00 */
[----:B0-----:R-:W-:-:S05]  /*00b0*/  IADD3 R2, P1, -R2, R4, RZ ;  /* 0x0000000402027210 */ /* 0x001fca0007f3e1ff */
[----:B------:R-:W-:Y:S02]  /*00c0*/  IMAD.X R3, R5, 0x1, ~R3, P1 ;  /* 0x0000000105037824 */ /* 0x000fe400008e0e03 */
[----:B-1----:R-:W-:Y:S01]  /*00d0*/  IMAD.WIDE R12, R7, 0x20000, R12 ;  /* 0x00020000070c7825 */ /* 0x002fe200078e020c */
[----:B------:R-:W-:-:S04]  /*00e0*/  LOP3.LUT R7, R2, 0x3, RZ, 0xc0, !PT ;  /* 0x0000000302077812 */ /* 0x000fc800078ec0ff */
[----:B------:R-:W-:-:S04]  /*00f0*/  LOP3.LUT P0, RZ, R7, 0x7, R12, 0xf8, !PT ;  /* 0x0000000707ff7812 */ /* 0x000fc8000780f80c */
[----:B------:R-:W-:-:S13]  /*0100*/  LOP3.LUT P0, RZ, RZ, RZ, RZ, 0xfc, P0 ;  /* 0x000000ffffff7212 */ /* 0x000fda000000fcff */
[----:B------:R-:W-:Y:S05]  /*0110*/  @!P0 BRA `(.L_x_0) ;  /* 0x0000068000008947 */ /* 0x000fea0003800000 */
[----:B------:R-:W-:-:S04]  /*0120*/  ISETP.GE.U32.AND P0, PT, R2, 0x1, PT ;  /* 0x000000010200780c */ /* 0x000fc80003f06070 */
[----:B------:R-:W-:-:S13]  /*0130*/  ISETP.GE.AND.EX P0, PT, R3, RZ, PT, P0 ;  /* 0x000000ff0300720c */ /* 0x000fda0003f06300 */
[----:B------:R-:W-:Y:S05]  /*0140*/  @!P0 EXIT ;  /* 0x000000000000894d */ /* 0x000fea0003800000 */
[----:B------:R-:W0:Y:S01]  /*0150*/  S2R R4, SR_TID.X ;  /* 0x0000000000047919 */ /* 0x000e220000002100 */
[----:B------:R-:W-:Y:S01]  /*0160*/  IMAD.MOV.U32 R5, RZ, RZ, c[0x0][0x0] ;  /* 0x00000000ff057624 */ /* 0x000fe200078e00ff */
[----:B------:R-:W-:-:S06]  /*0170*/  CS2R R6, SRZ ;  /* 0x0000000000067805 */ /* 0x000fcc000001ff00 */
.L_x_1:
[----:B0-----:R-:W-:Y:S02]  /*0180*/  IADD3 R17, P1, R4, R6, RZ ;  /* 0x0000000604117210 */ /* 0x001fe40007f3e0ff */
[----:B------:R-:W-:Y:S02]  /*0190*/  PRMT R0, RZ, 0x7610, R0 ;  /* 0x00007610ff007816 */ /* 0x000fe40000000000 */
[C---:B------:R-:W-:Y:S01]  /*01a0*/  ISETP.GE.U32.AND P0, PT, R17.reuse, 0x10000, PT ;  /* 0x000100001100780c */ /* 0x040fe20003f06070 */
[----:B------:R-:W-:Y:S01]  /*01b0*/  IMAD.X R15, RZ, RZ, R7, P1 ;  /* 0x000000ffff0f7224 */ /* 0x000fe200008e0607 */
[----:B------:R-:W-:-:S04]  /*01c0*/  ISETP.LT.U32.AND P1, PT, R17, R2, PT ;  /* 0x000000021100720c */ /* 0x000fc80003f21070 */
[----:B------:R-:W-:-:S04]  /*01d0*/  ISETP.GE.U32.AND.EX P0, PT, R15, RZ, PT, P0 ;  /* 0x000000ff0f00720c */ /* 0x000fc80003f06100 */
[----:B------:R-:W-:-:S13]  /*01e0*/  ISETP.LT.AND.EX P0, PT, R15, R3, !P0, P1 ;  /* 0x000000030f00720c */ /* 0x000fda0004701310 */
[----:B------:R-:W-:-:S04]  /*01f0*/  @P0 LEA R18, P1, R17, R12, 0x1 ;  /* 0x0000000c11120211 */ /* 0x000fc800078208ff */
[----:B------:R-:W-:-:S05]  /*0200*/  @P0 LEA.HI.X R19, R17, R13, R15, 0x1, P1 ;  /* 0x0000000d11130211 */ /* 0x000fca00008f0c0f */
[----:B------:R0:W2:Y:S01]  /*0210*/  @P0 LDG.E.U16 R0, [R18.64] ;  /* 0x0000000412000981 */ /* 0x0000a2000c1e1500 */
[----:B------:R-:W-:Y:S01]  /*0220*/  IMAD R8, R5, 0x3, RZ ;  /* 0x0000000305087824 */ /* 0x000fe200078e02ff */
[----:B------:R-:W-:Y:S02]  /*0230*/  IADD3 R10, P1, R17, c[0x0][0x0], RZ ;  /* 0x00000000110a7a10 */ /* 0x000fe40007f3e0ff */
[-C--:B------:R-:W-:Y:S02]  /*0240*/  LEA R11, P2, R5, R17.reuse, 0x1 ;  /* 0x00000011050b7211 */ /* 0x080fe400078408ff */
[----:B------:R-:W-:Y:S01]  /*0250*/  IADD3 R9, P6, R8, R17, RZ ;  /* 0x0000001108097210 */ /* 0x000fe20007fde0ff */
[--C-:B------:R-:W-:Y:S01]  /*0260*/  IMAD.X R8, RZ, RZ, R15.reuse, P1 ;  /* 0x000000ffff087224 */ /* 0x100fe200008e060f */
[C---:B------:R-:W-:Y:S02]  /*0270*/  ISETP.GE.U32.AND P5, PT, R10.reuse, 0x10000, PT ;  /* 0x000100000a00780c */ /* 0x040fe40003fa6070 */
[----:B------:R-:W-:Y:S01]  /*0280*/  ISETP.LT.U32.AND P4, PT, R10, R2, PT ;  /* 0x000000020a00720c */ /* 0x000fe20003f81070 */
[--C-:B0-----:R-:W-:Y:S01]  /*0290*/  IMAD.X R18, RZ, RZ, R15.reuse, P2 ;  /* 0x000000ffff127224 */ /* 0x101fe200010e060f */
[----:B------:R-:W-:Y:S01]  /*02a0*/  ISETP.GE.U32.AND.EX P5, PT, R8, RZ, PT, P5 ;  /* 0x000000ff0800720c */ /* 0x000fe20003fa6150 */
[----:B------:R-:W-:Y:S01]  /*02b0*/  IMAD.X R20, RZ, RZ, R15, P6 ;  /* 0x000000ffff147224 */ /* 0x000fe200030e060f */
[----:B------:R-:W-:-:S02]  /*02c0*/  ISETP.GE.U32.AND P3, PT, R11, 0x10000, PT ;  /* 0x000100000b00780c */ /* 0x000fc40003f66070 */
[----:B------:R-:W-:Y:S02]  /*02d0*/  ISETP.LT.AND.EX P4, PT, R8, R3, !P5, P4 ;  /* 0x000000030800720c */ /* 0x000fe40006f81340 */
[-C--:B------:R-:W-:Y:S02]  /*02e0*/  ISETP.LT.U32.AND P1, PT, R11, R2.reuse, PT ;  /* 0x000000020b00720c */ /* 0x080fe40003f21070 */
[C---:B------:R-:W-:Y:S02]  /*02f0*/  ISETP.GE.U32.AND P2, PT, R9.reuse, 0x10000, PT ;  /* 0x000100000900780c */ /* 0x040fe40003f46070 */
[----:B------:R-:W-:Y:S02]  /*0300*/  ISETP.GE.U32.AND.EX P3, PT, R18, RZ, PT, P3 ;  /* 0x000000ff1200720c */ /* 0x000fe40003f66130 */
[----:B------:R-:W-:Y:S02]  /*0310*/  ISETP.LT.U32.AND P5, PT, R9, R2, PT ;  /* 0x000000020900720c */ /* 0x000fe40003fa1070 */
[----:B------:R-:W-:-:S02]  /*0320*/  ISETP.GE.U32.AND.EX P2, PT, R20, RZ, PT, P2 ;  /* 0x000000ff1400720c */ /* 0x000fc40003f46120 */
[-C--:B------:R-:W-:Y:S02]  /*0330*/  ISETP.LT.AND.EX P1, PT, R18, R3.reuse, !P3, P1 ;  /* 0x000000031200720c */ /* 0x080fe40005f21310 */
[----:B------:R-:W-:Y:S02]  /*0340*/  ISETP.LT.AND.EX P5, PT, R20, R3, !P2, P5 ;  /* 0x000000031400720c */ /* 0x000fe400057a1350 */
[C---:B------:R-:W-:Y:S02]  /*0350*/  @P4 LEA R22, P2, R10.reuse, R12, 0x1 ;  /* 0x0000000c0a164211 */ /* 0x040fe400078408ff */
[----:B------:R-:W-:Y:S02]  /*0360*/  PRMT R21, RZ, 0x7610, R21 ;  /* 0x00007610ff157816 */ /* 0x000fe40000000015 */
[----:B------:R-:W-:Y:S02]  /*0370*/  @P4 LEA.HI.X R23, R10, R13, R8, 0x1, P2 ;  /* 0x0000000d0a174211 */ /* 0x000fe400010f0c08 */
[----:B------:R-:W-:-:S03]  /*0380*/  PRMT R16, RZ, 0x7610, R16 ;  /* 0x00007610ff107816 */ /* 0x000fc60000000010 */
[-C--:B------:R-:W-:Y:S01]  /*0390*/  @P1 LEA R28, P3, R11, R12.reuse, 0x1 ;  /* 0x0000000c0b1c1211 */ /* 0x080fe200078608ff */
[----:B------:R0:W3:Y:S01]  /*03a0*/  @P4 LDG.E.U16 R21, [R22.64] ;  /* 0x0000000416154981 */ /* 0x0000e2000c1e1500 */
[----:B------:R-:W-:Y:S02]  /*03b0*/  @P5 LEA R26, P6, R9, R12, 0x1 ;  /* 0x0000000c091a5211 */ /* 0x000fe400078c08ff */
[-C--:B------:R-:W-:Y:S02]  /*03c0*/  @P1 LEA.HI.X R29, R11, R13.reuse, R18, 0x1, P3 ;  /* 0x0000000d0b1d1211 */ /* 0x080fe400018f0c12 */
[----:B------:R-:W-:Y:S02]  /*03d0*/  PRMT R14, RZ, 0x7610, R14 ;  /* 0x00007610ff0e7816 */ /* 0x000fe4000000000e */
[----:B------:R-:W-:Y:S01]  /*03e0*/  @P5 LEA.HI.X R27, R9, R13, R20, 0x1, P6 ;  /* 0x0000000d091b5211 */ /* 0x000fe200030f0c14 */
[----:B------:R1:W4:Y:S01]  /*03f0*/  @P1 LDG.E.U16 R16, [R28.64] ;  /* 0x000000041c101981 */ /* 0x000322000c1e1500 */
[----:B------:R-:W-:-:S02]  /*0400*/  IMAD.MOV.U32 R24, RZ, RZ, c[0x0][0xe98] ;  /* 0x0003a600ff187624 */ /* 0x000fc400078e00ff */
[----:B0-----:R-:W-:Y:S01]  /*0410*/  IMAD.MOV.U32 R22, RZ, RZ, c[0x0][0xe90] ;  /* 0x0003a400ff167624 */ /* 0x001fe200078e00ff */
[----:B------:R0:W5:Y:S01]  /*0420*/  @P5 LDG.E.U16 R14, [R26.64] ;  /* 0x000000041a0e5981 */ /* 0x000162000c1e1500 */
[----:B------:R-:W-:Y:S02]  /*0430*/  IMAD.MOV.U32 R23, RZ, RZ, c[0x0][0xe94] ;  /* 0x0003a500ff177624 */ /* 0x000fe400078e00ff */
[----:B------:R-:W-:Y:S01]  /*0440*/  IMAD.MOV.U32 R25, RZ, RZ, c[0x0][0xe9c] ;  /* 0x0003a700ff197624 */ /* 0x000fe200078e00ff */
[----:B--2---:R-:W-:-:S05]  /*0450*/  HADD2.F32 R19, -RZ, R0.H0_H0 ;  /* 0x20000000ff137230 */ /* 0x004fca0000004100 */
[----:B------:R-:W-:-:S13]  /*0460*/  FSETP.GEU.FTZ.AND P2, PT, |R19|, +INF , PT ;  /* 0x7f8000001300780b */ /* 0x000fda0003f5e200 */
[----:B-1----:R-:W-:-:S05]  /*0470*/  @P2 IMAD.MOV.U32 R29, RZ, RZ, 0x3f800000 ;  /* 0x3f800000ff1d2424 */ /* 0x002fca00078e00ff */
[----:B------:R5:W-:Y:S04]  /*0480*/  @P2 STG.E [R22.64], R29 ;  /* 0x0000001d16002986 */ /* 0x000be8000c101904 */
[----:B------:R-:W2:Y:S01]  /*0490*/  LDG.E R0, [R24.64] ;  /* 0x0000000418007981 */ /* 0x000ea2000c1e1900 */
[----:B---3--:R-:W-:-:S05]  /*04a0*/  HADD2.F32 R21, -RZ, R21.H0_H0 ;  /* 0x20000015ff157230 */ /* 0x008fca0000004100 */
[----:B------:R-:W-:-:S13]  /*04b0*/  FSETP.GEU.FTZ.AND P3, PT, |R21|, +INF , PT ;  /* 0x7f8000001500780b */ /* 0x000fda0003f7e200 */
[----:B0-----:R-:W-:-:S05]  /*04c0*/  @P3 IMAD.MOV.U32 R26, RZ, RZ, 0x3f800000 ;  /* 0x3f800000ff1a3424 */ /* 0x001fca00078e00ff */
[----:B------:R0:W-:Y:S01]  /*04d0*/  @P3 STG.E [R22.64], R26 ;  /* 0x0000001a16003986 */ /* 0x0001e2000c101904 */
[----:B--2---:R-:W-:-:S13]  /*04e0*/  FSETP.NEU.FTZ.AND P2, PT, R0, 1, PT ;  /* 0x3f8000000000780b */ /* 0x004fda0003f5d000 */
[----:B------:R-:W-:Y:S02]  /*04f0*/  @P2 FMUL.FTZ R19, R19, R0 ;  /* 0x0000000013132220 */ /* 0x000fe40000410000 */
[----:B------:R-:W2:Y:S01]  /*0500*/  @P3 LDG.E R0, [R24.64] ;  /* 0x0000000418003981 */ /* 0x000ea2000c1e1900 */
[----:B----4-:R-:W-:-:S05]  /*0510*/  HADD2.F32 R27, -RZ, R16.H0_H0 ;  /* 0x20000010ff1b7230 */ /* 0x010fca0000004100 */
[----:B------:R-:W-:-:S13]  /*0520*/  FSETP.GEU.FTZ.AND P3, PT, |R27|, +INF , PT ;  /* 0x7f8000001b00780b */ /* 0x000fda0003f7e200 */
[----:B------:R-:W-:-:S05]  /*0530*/  @P3 IMAD.MOV.U32 R16, RZ, RZ, 0x3f800000 ;  /* 0x3f800000ff103424 */ /* 0x000fca00078e00ff */
[----:B------:R1:W-:Y:S01]  /*0540*/  @P3 STG.E [R22.64], R16 ;  /* 0x0000001016003986 */ /* 0x0003e2000c101904 */
[----:B--2---:R-:W-:-:S13]  /*0550*/  FSETP.NEU.FTZ.AND P2, PT, R0, 1, PT ;  /* 0x3f8000000000780b */ /* 0x004fda0003f5d000 */
[----:B------:R-:W-:Y:S02]  /*0560*/  @P2 FMUL.FTZ R21, R21, R0 ;  /* 0x0000000015152220 */ /* 0x000fe40000410000 */
[----:B------:R-:W2:Y:S01]  /*0570*/  @P3 LDG.E R0, [R24.64] ;  /* 0x0000000418003981 */ /* 0x000ea2000c1e1900 */
[----:B-----5:R-:W-:-:S05]  /*0580*/  HADD2.F32 R29, -RZ, R14.H0_H0 ;  /* 0x2000000eff1d7230 */ /* 0x020fca0000004100 */
[----:B------:R-:W-:-:S13]  /*0590*/  FSETP.GEU.FTZ.AND P2, PT, |R29|, +INF , PT ;  /* 0x7f8000001d00780b */ /* 0x000fda0003f5e200 */
[----:B0-----:R-:W-:-:S05]  /*05a0*/  @P2 IMAD.MOV.U32 R26, RZ, RZ, 0x3f800000 ;  /* 0x3f800000ff1a2424 */ /* 0x001fca00078e00ff */
[----:B------:R0:W-:Y:S01]  /*05b0*/  @P2 STG.E [R22.64], R26 ;  /* 0x0000001a16002986 */ /* 0x0001e2000c101904 */
[----:B--2---:R-:W-:-:S13]  /*05c0*/  FSETP.NEU.FTZ.AND P3, PT, R0, 1, PT ;  /* 0x3f8000000000780b */ /* 0x004fda0003f7d000 */
[----:B------:R-:W-:Y:S02]  /*05d0*/  @P3 FMUL.FTZ R27, R0, R27 ;  /* 0x0000001b001b3220 */ /* 0x000fe40000410000 */
[----:B------:R-:W2:Y:S01]  /*05e0*/  @P2 LDG.E R0, [R24.64] ;  /* 0x0000000418002981 */ /* 0x000ea2000c1e1900 */
[CC--:B------:R-:W-:Y:S02]  /*05f0*/  @P0 LEA R14, P3, R17.reuse, R12.reuse, 0x1 ;  /* 0x0000000c110e0211 */ /* 0x0c0fe400078608ff */
[CC--:B-1----:R-:W-:Y:S02]  /*0600*/  @P4 LEA R16, P6, R10.reuse, R12.reuse, 0x1 ;  /* 0x0000000c0a104211 */ /* 0x0c2fe400078c08ff */
[-C--:B------:R-:W-:Y:S02]  /*0610*/  @P0 LEA.HI.X R15, R17, R13.reuse, R15, 0x1, P3 ;  /* 0x0000000d110f0211 */ /* 0x080fe400018f0c0f */
[----:B------:R-:W-:Y:S02]  /*0620*/  @P4 LEA.HI.X R17, R10, R13, R8, 0x1, P6 ;  /* 0x0000000d0a114211 */ /* 0x000fe400030f0c08 */
[----:B------:R-:W-:-:S02]  /*0630*/  @P1 LEA R10, P3, R11, R12, 0x1 ;  /* 0x0000000c0b0a1211 */ /* 0x000fc400078608ff */
[----:B------:R-:W-:Y:S02]  /*0640*/  F2FP.PACK_AB R19, RZ, R19 ;  /* 0x00000013ff13723e */ /* 0x000fe400000000ff */
[--C-:B------:R-:W-:Y:S02]  /*0650*/  @P1 LEA.HI.X R11, R11, R13, R18.reuse, 0x1, P3 ;  /* 0x0000000d0b0b1211 */ /* 0x100fe400018f0c12 */
[----:B------:R-:W-:Y:S02]  /*0660*/  @P5 LEA R8, P6, R9, R12, 0x1 ;  /* 0x0000000c09085211 */ /* 0x000fe400078c08ff */
[----:B------:R-:W-:Y:S01]  /*0670*/  PRMT R18, R19, 0x7610, R18 ;  /* 0x0000761013127816 */ /* 0x000fe20000000012 */
[----:B------:R-:W-:Y:S01]  /*0680*/  IMAD.MOV.U32 R19, RZ, RZ, c[0x0][0x0] ;  /* 0x00000000ff137624 */ /* 0x000fe200078e00ff */
[----:B------:R-:W-:Y:S02]  /*0690*/  F2FP.PACK_AB R21, RZ, R21 ;  /* 0x00000015ff15723e */ /* 0x000fe400000000ff */
[----:B------:R-:W-:Y:S01]  /*06a0*/  F2FP.PACK_AB R27, RZ, R27 ;  /* 0x0000001bff1b723e */ /* 0x000fe200000000ff */
[----:B------:R-:W-:Y:S01]  /*06b0*/  IMAD.WIDE.U32 R6, R19, 0x4, R6 ;  /* 0x0000000413067825 */ /* 0x000fe200078e0006 */
[----:B------:R-:W-:Y:S01]  /*06c0*/  @P5 LEA.HI.X R9, R9, R13, R20, 0x1, P6 ;  /* 0x0000000d09095211 */ /* 0x000fe200030f0c14 */
[----:B------:R0:W-:Y:S04]  /*06d0*/  @P0 STG.E.U16 [R14.64], R18 ;  /* 0x000000120e000986 */ /* 0x0001e8000c101504 */
[----:B------:R0:W-:Y:S01]  /*06e0*/  @P4 STG.E.U16 [R16.64], R21 ;  /* 0x0000001510004986 */ /* 0x0001e2000c101504 */
[----:B------:R-:W-:-:S03]  /*06f0*/  ISETP.GE.U32.AND P0, PT, R6, 0x10000, PT ;  /* 0x000100000600780c */ /* 0x000fc60003f06070 */
[----:B------:R0:W-:Y:S01]  /*0700*/  @P1 STG.E.U16 [R10.64], R27 ;  /* 0x0000001b0a001986 */ /* 0x0001e2000c101504 */
[----:B------:R-:W-:Y:S02]  /*0710*/  ISETP.LT.U32.AND P1, PT, R6, R2, PT ;  /* 0x000000020600720c */ /* 0x000fe40003f21070 */
[C---:B------:R-:W-:Y:S02]  /*0720*/  ISETP.GE.U32.AND.EX P0, PT, R7.reuse, RZ, PT, P0 ;  /* 0x000000ff0700720c */ /* 0x040fe40003f06100 */
[----:B------:R-:W-:Y:S02]  /*0730*/  ISETP.LT.AND.EX P1, PT, R7, R3, PT, P1 ;  /* 0x000000030700720c */ /* 0x000fe40003f21310 */
[----:B--2---:R-:W-:-:S13]  /*0740*/  FSETP.NEU.FTZ.AND P2, PT, R0, 1, PT ;  /* 0x3f8000000000780b */ /* 0x004fda0003f5d000 */
[----:B------:R-:W-:-:S05]  /*0750*/  @P2 FMUL.FTZ R29, R29, R0 ;  /* 0x000000001d1d2220 */ /* 0x000fca0000410000 */
[----:B------:R-:W-:-:S05]  /*0760*/  F2FP.PACK_AB R29, RZ, R29 ;  /* 0x0000001dff1d723e */ /* 0x000fca00000000ff */
[----:B------:R0:W-:Y:S01]  /*0770*/  @P5 STG.E.U16 [R8.64], R29 ;  /* 0x0000001d08005986 */ /* 0x0001e2000c101504 */
[----:B------:R-:W-:Y:S05]  /*0780*/  @!P0 BRA P1, `(.L_x_1) ;  /* 0xfffff9f000008947 */ /* 0x000fea000083ffff */
[----:B------:R-:W-:Y:S05]  /*0790*/  EXIT ;  /* 0x000000000000794d */ /* 0x000fea0003800000 */
.L_x_0:
[----:B------:R-:W0:Y:S02]  /*07a0*/  S2R R19, SR_TID.X ;  /* 0x0000000000137919 */ /* 0x000e240000002100 */
[----:B0-----:R-:W-:-:S05]  /*07b0*/  IMAD.WIDE.U32 R4, R19, 0x4, RZ ;  /* 0x0000000413047825 */ /* 0x001fca00078e00ff */
[----:B------:R-:W-:-:S04]  /*07c0*/  ISETP.GE.U32.AND P0, PT, R4, R2, PT ;  /* 0x000000020400720c */ /* 0x000fc80003f06070 */
[----:B------:R-:W-:-:S04]  /*07d0*/  ISETP.GE.AND.EX P0, PT, R5, R3, PT, P0 ;  /* 0x000000030500720c */ /* 0x000fc80003f06300 */
[----:B------:R-:W-:-:S13]  /*07e0*/  ISETP.GT.U32.OR P0, PT, R19, 0x3fff, P0 ;  /* 0x00003fff1300780c */ /* 0x000fda0000704470 */
[----:B------:R-:W-:Y:S05]  /*07f0*/  @P0 EXIT ;  /* 0x000000000000094d */ /* 0x000fea0003800000 */
[----:B------:R-:W-:Y:S02]  /*0800*/  IMAD.MOV.U32 R16, RZ, RZ, RZ ;  /* 0x000000ffff107224 */ /* 0x000fe400078e00ff */
[----:B------:R-:W-:Y:S02]  /*0810*/  IMAD.MOV.U32 R4, RZ, RZ, c[0x0][0xe90] ;  /* 0x0003a400ff047624 */ /* 0x000fe400078e00ff */
[----:B------:R-:W-:Y:S02]  /*0820*/  IMAD.MOV.U32 R5, RZ, RZ, c[0x0][0xe94] ;  /* 0x0003a500ff057624 */ /* 0x000fe400078e00ff */
.L_x_2:
[----:B------:R-:W-:-:S04]  /*0830*/  LEA R6, P0, R19, R12, 0x3 ;  /* 0x0000000c13067211 */ /* 0x000fc800078018ff */
[----:B------:R-:W-:-:S05]  /*0840*/  LEA.HI.X R7, R19, R13, R16, 0x3, P0 ;  /* 0x0000000d13077211 */ /* 0x000fca00000f1c10 */
[----:B------:R-:W2:Y:S01]  /*0850*/  LDG.E.64 R10, [R6.64] ;  /* 0x00000004060a7981 */ /* 0x000ea2000c1e1b00 */
[----:B------:R-:W-:Y:S02]  /*0860*/  IMAD.MOV.U32 R8, RZ, RZ, c[0x0][0xe98] ;  /* 0x0003a600ff087624 */ /* 0x000fe400078e00ff */
[----:B------:R-:W-:Y:S01]  /*0870*/  IMAD.MOV.U32 R9, RZ, RZ, c[0x0][0xe9c] ;  /* 0x0003a700ff097624 */ /* 0x000fe200078e00ff */
[----:B--2---:R-:W-:-:S05]  /*0880*/  HADD2.F32 R0, -RZ, R10.H0_H0 ;  /* 0x2000000aff007230 */ /* 0x004fca0000004100 */
[----:B------:R-:W-:-:S13]  /*0890*/  FSETP.GEU.FTZ.AND P0, PT, |R0|, +INF , PT ;  /* 0x7f8000000000780b */ /* 0x000fda0003f1e200 */
[----:B------:R-:W-:-:S05]  /*08a0*/  @P0 IMAD.MOV.U32 R21, RZ, RZ, 0x3f800000 ;  /* 0x3f800000ff150424 */ /* 0x000fca00078e00ff */
[----:B------:R0:W-:Y:S04]  /*08b0*/  @P0 STG.E [R4.64], R21 ;  /* 0x0000001504000986 */ /* 0x0001e8000c101904 */
[----:B------:R-:W2:Y:S01]  /*08c0*/  LDG.E R14, [R8.64] ;  /* 0x00000004080e7981 */ /* 0x000ea2000c1e1900 */
[----:B------:R-:W-:-:S05]  /*08d0*/  HADD2.F32 R15, -RZ, R10.H1_H1 ;  /* 0x3000000aff0f7230 */ /* 0x000fca0000004100 */
[----:B------:R-:W-:-:S13]  /*08e0*/  FSETP.GEU.FTZ.AND P1, PT, |R15|, +INF , PT ;  /* 0x7f8000000f00780b */ /* 0x000fda0003f3e200 */
[----:B------:R-:W-:-:S05]  /*08f0*/  @P1 IMAD.MOV.U32 R23, RZ, RZ, 0x3f800000 ;  /* 0x3f800000ff171424 */ /* 0x000fca00078e00ff */
[----:B------:R1:W-:Y:S01]  /*0900*/  @P1 STG.E [R4.64], R23 ;  /* 0x0000001704001986 */ /* 0x0003e2000c101904 */
[----:B--2---:R-:W-:-:S13]  /*0910*/  FSETP.NEU.FTZ.AND P0, PT, R14, 1, PT ;  /* 0x3f8000000e00780b */ /* 0x004fda0003f1d000 */
[----:B------:R-:W-:Y:S02]  /*0920*/  @P0 FMUL.FTZ R0, R0, R14 ;  /* 0x0000000e00000220 */ /* 0x000fe40000410000 */
[----:B------:R-:W2:Y:S01]  /*0930*/  @P1 LDG.E R14, [R8.64] ;  /* 0x00000004080e1981 */ /* 0x000ea2000c1e1900 */
[----:B------:R-:W-:-:S05]  /*0940*/  HADD2.F32 R17, -RZ, R11.H0_H0 ;  /* 0x2000000bff117230 */ /* 0x000fca0000004100 */
[----:B------:R-:W-:-:S13]  /*0950*/  FSETP.GEU.FTZ.AND P1, PT, |R17|, +INF , PT ;  /* 0x7f8000001100780b */ /* 0x000fda0003f3e200 */
[----:B0-----:R-:W-:-:S05]  /*0960*/  @P1 IMAD.MOV.U32 R21, RZ, RZ, 0x3f800000 ;  /* 0x3f800000ff151424 */ /* 0x001fca00078e00ff */
[----:B------:R0:W-:Y:S01]  /*0970*/  @P1 STG.E [R4.64], R21 ;  /* 0x0000001504001986 */ /* 0x0001e2000c101904 */
[----:B--2---:R-:W-:-:S13]  /*0980*/  FSETP.NEU.FTZ.AND P0, PT, R14, 1, PT ;  /* 0x3f8000000e00780b */ /* 0x004fda0003f1d000 */
[----:B------:R-:W-:Y:S02]  /*0990*/  @P0 FMUL.FTZ R15, R15, R14 ;  /* 0x0000000e0f0f0220 */ /* 0x000fe40000410000 */
[----:B------:R-:W2:Y:S01]  /*09a0*/  @P1 LDG.E R14, [R8.64] ;  /* 0x00000004080e1981 */ /* 0x000ea2000c1e1900 */
[----:B------:R-:W-:-:S05]  /*09b0*/  HADD2.F32 R11, -RZ, R11.H1_H1 ;  /* 0x3000000bff0b7230 */ /* 0x000fca0000004100 */
[----:B------:R-:W-:-:S13]  /*09c0*/  FSETP.GEU.FTZ.AND P0, PT, |R11|, +INF , PT ;  /* 0x7f8000000b00780b */ /* 0x000fda0003f1e200 */
[----:B-1----:R-:W-:-:S05]  /*09d0*/  @P0 IMAD.MOV.U32 R23, RZ, RZ, 0x3f800000 ;  /* 0x3f800000ff170424 */ /* 0x002fca00078e00ff */
[----:B------:R0:W-:Y:S01]  /*09e0*/  @P0 STG.E [R4.64], R23 ;  /* 0x0000001704000986 */ /* 0x0001e2000c101904 */
[----:B--2---:R-:W-:-:S13]  /*09f0*/  FSETP.NEU.FTZ.AND P1, PT, R14, 1, PT ;  /* 0x3f8000000e00780b */ /* 0x004fda0003f3d000 */
[----:B------:R-:W-:Y:S02]  /*0a00*/  @P1 FMUL.FTZ R17, R14, R17 ;  /* 0x000000110e111220 */ /* 0x000fe40000410000 */
[----:B------:R-:W2:Y:S01]  /*0a10*/  @P0 LDG.E R14, [R8.64] ;  /* 0x00000004080e0981 */ /* 0x000ea2000c1e1900 */
[----:B------:R-:W-:Y:S02]  /*0a20*/  F2FP.PACK_AB R10, R15, R0 ;  /* 0x000000000f0a723e */ /* 0x000fe400000000ff */
[----:B--2---:R-:W-:-:S13]  /*0a30*/  FSETP.NEU.FTZ.AND P0, PT, R14, 1, PT ;  /* 0x3f8000000e00780b */ /* 0x004fda0003f1d000 */
[----:B------:R-:W-:Y:S01]  /*0a40*/  @P0 FMUL.FTZ R11, R11, R14 ;  /* 0x0000000e0b0b0220 */ /* 0x000fe20000410000 */
[----:B------:R-:W-:-:S04]  /*0a50*/  IADD3 R19, P0, R19, c[0x0][0x0], RZ ;  /* 0x0000000013137a10 */ /* 0x000fc80007f1e0ff */
[----:B------:R-:W-:Y:S01]  /*0a60*/  F2FP.PACK_AB R11, R11, R17 ;  /* 0x000000110b0b723e */ /* 0x000fe200000000ff */
[C---:B------:R-:W-:Y:S01]  /*0a70*/  IMAD.SHL.U32 R15, R19.reuse, 0x4, RZ ;  /* 0x00000004130f7824 */ /* 0x040fe200078e00ff */
[----:B------:R-:W-:Y:S01]  /*0a80*/  ISETP.LT.U32.AND P1, PT, R19, 0x4000, PT ;  /* 0x000040001300780c */ /* 0x000fe20003f21070 */
[----:B------:R-:W-:Y:S02]  /*0a90*/  IMAD.X R16, RZ, RZ, R16, P0 ;  /* 0x000000ffff107224 */ /* 0x000fe400000e0610 */
[----:B------:R0:W-:Y:S01]  /*0aa0*/  STG.E.64 [R6.64], R10 ;  /* 0x0000000a06007986 */ /* 0x0001e2000c101b04 */
[----:B------:R-:W-:Y:S02]  /*0ab0*/  ISETP.GE.U32.AND P0, PT, R15, R2, PT ;  /* 0x000000020f00720c */ /* 0x000fe40003f06070 */
[----:B------:R-:W-:Y:S02]  /*0ac0*/  SHF.L.U64.HI R0, R19, 0x2, R16 ;  /* 0x0000000213007819 */ /* 0x000fe40000010210 */
[----:B------:R-:W-:-:S02]  /*0ad0*/  ISETP.LT.U32.AND.EX P1, PT, R16, RZ, PT, P1 ;  /* 0x000000ff1000720c */ /* 0x000fc40003f21110 */
[----:B------:R-:W-:-:S13]  /*0ae0*/  ISETP.GE.AND.EX P0, PT, R0, R3, PT, P0 ;  /* 0x000000030000720c */ /* 0x000fda0003f06300 */
[----:B0-----:R-:W-:Y:S05]  /*0af0*/  @!P0 BRA P1, `(.L_x_2) ;  /* 0xfffffd3000008947 */ /* 0x001fea000083ffff */
[----:B------:R-:W-:Y:S05]  /*0b00*/  EXIT ;  /* 0x000000000000794d */ /* 0x000fea0003800000 */
.L_x_3:
[----:B------:R-:W-:-:S00]  /*0b10*/  BRA `(.L_x_3) ;  /* 0xfffffff000007947 */ /* 0x000fc0000383ffff */
[----:B------:R-:W-:-:S00]  /*0b20*/  NOP ;  /* 0x0000000000007918 */ /* 0x000fc00000000000 */
        /* <DEDUP_REMOVED lines=13> */
.L_x_1816:


//--------------------- .text._ZN2at6native46_GLOBAL__N__5fd40885_13_AmpKernels_cu_3810c27325multi_tensor_apply_kernelINS1_18TensorListMetadataILi1EEENS1_14UnaryOpFunctorIfLi1ELi1ELi0EEEJZZZNS0_47_amp_foreach_non_finite_check_and_unscale_cuda_EN3c108ArrayRefINS_6TensorEEERS9_RKS9_ENKUlvE_clEvENKUlvE0_clEvEUlfE_EEEvT_T0_DpT1_ --------------------------
	.section	.text._ZN2at6native46_GLOBAL__N__5fd40885_13_AmpKernels_cu_3810c27325multi_tensor_apply_kernelINS1_18TensorListMetadataILi1EEENS1_14UnaryOpFunctorIfLi1ELi1ELi0EEEJZZZNS0_47_amp_foreach_non_finite_check_and_unscale_cuda_EN3c108ArrayRefINS_6TensorEEERS9_RKS9_ENKUlvE_clEvENKUlvE0_clEvEUlfE_EEEvT_T0_DpT1_,"ax",@progbits
	.sectioninfo	@"SHI_REGISTERS=32"
	.align	128
.text._ZN2at6native46_GLOBAL__N__5fd40885_13_AmpKernels_cu_3810c27325multi_tensor_apply_kernelINS1_18TensorListMetadataILi1EEENS1_14UnaryOpFunctorIfLi1ELi1ELi0EEEJZZZNS0_47_amp_foreach_non_finite_check_and_unscale_cuda_EN3c108ArrayRefINS_6TensorEEERS9_RKS9_ENKUlvE_clEvENKUlvE0_clEvEUlfE_EEEvT_T0_DpT1_:
        .type           _ZN2at6native46_GLOBAL__N__5fd40885_13_AmpKernels_cu_3810c27325multi_tensor_apply_kernelINS1_18TensorListMetadataILi1EEENS1_14UnaryOpFunctorIfLi1ELi1ELi0EEEJZZZNS0_47_amp_foreach_non_finite_check_and_unscale_cuda_EN3c108ArrayRefINS_6TensorEEERS9_RKS9_ENKUlvE_clEvENKUlvE0_clEvEUlfE_EEEvT_T0_DpT1_,@function
        .size           _ZN2at6native46_GLOBAL__N__5fd40885_13_AmpKernels_cu_3810c27325multi_tensor_apply_kernelINS1_18TensorListMetadataILi1EEENS1_14UnaryOpFunctorIfLi1ELi1ELi0EEEJZZZNS0_47_amp_foreach_non_finite_check_and_unscale_cuda_EN3c108ArrayRefINS_6TensorEEERS9_RKS9_ENKUlvE_clEvENKUlvE0_clEvEUlfE_EEEvT_T0_DpT1_,(.L_x_1817 - _ZN2at6native46_GLOBAL__N__5fd40885_13_AmpKernels_cu_3810c27325multi_tensor_apply_kernelINS1_18TensorListMetadataILi1EEENS1_14UnaryOpFunctorIfLi1ELi1ELi0EEEJZZZNS0_47_amp_foreach_non_finite_check_and_unscale_cuda_EN3c108ArrayRefINS_6TensorEEERS9_RKS9_ENKUlvE_clEvENKUlvE0_clEvEUlfE_EEEvT_T0_DpT1_)
        .other          _ZN2at6native46_GLOBAL__N__5fd40885_13_AmpKernels_cu_3810c27325multi_tensor_apply_kernelINS1_18TensorListMetadataILi1EEENS1_14UnaryOpFunctorIfLi1ELi1ELi0EEEJZZZNS0_47_amp_foreach_non_finite_check_and_unscale_cuda_EN3c108ArrayRefINS_6TensorEEERS9_RKS9_ENKUlvE_clEvENKUlvE0_clEvEUlfE_EEEvT_T0_DpT1_,@"STO_CUDA_ENTRY STV_DEFAULT"
_ZN2at6native46_GLOBAL__N__5fd40885_13_AmpKernels_cu_3810c27325multi_tensor_apply_kernelINS1_18TensorListMetadataILi1EEENS1_14UnaryOpFunctorIfLi1ELi1ELi0EEEJZZZNS0_47_amp_foreach_non_finite_check_and_unscale_cuda_EN3c108ArrayRefINS_6TensorEEERS9_RKS9_ENKUlvE_clEvENKUlvE0_clEvEUlfE_EEEvT_T0_DpT1_:
[----:B------:R-:W-:Y:S02]  /*0000*/  IMAD.MOV.U32 R1, RZ, RZ, c[0x0][0x28] ;  /* 0x00000a00ff017624 */ /* 0x000fe400078e00ff */
[----:B------:R-:W0:Y:S01]  /*0010*/  S2UR UR4, SR_CTAID.X ;  /* 0x00000000000479c3 */ /* 0x000e220000002500 */
[----:B------:R-:W-:Y:S02]  /*0020*/  UMOV UR5, 0x4 ;  /* 0x0000000400057882 */ /* 0x000fe40000000000 */
[----:B------:R-:W-:Y:S02]  /*0030*/  ULDC UR6, c[0x2][0x0] ;  /* 0x0080000000067ab9 */ /* 0x000fe40000000800 */
[----:B0-----:R-:W-:-:S03]  /*0040*/  UIMAD UR5, UR4, UR5, UR6 ;  /* 0x00000005040572a4 */ /* 0x001fc6000f8e0206 */
[----:B------:R-:W-:Y:S02]  /*0050*/  ULDC.U8 UR4, c[0x0][UR4+0x840] ;  /* 0x0002100004047abb */ /* 0x000fe40008000000 */
[----:B------:R-:W-:-:S07]  /*0060*/  USHF.L.U32 UR4, UR4, 0x3, URZ ;  /* 0x0000000304047899 */ /* 0x000fce000800063f */
[----:B------:R-:W-:Y:S02]  /*0070*/  ULDC UR8, c[0x0][UR5+0x160] ;  /* 0x0000580005087abb */ /* 0x000fe40008000800 */
[----:B------:R-:W-:-:S03]  /*0080*/  UIMAD.WIDE UR6, UR8, 0x10000, URZ ;  /* 0x00010000080678a5 */ /* 0x000fc6000f8e023f */
[----:B------:R-:W-:Y:S02]  /*0090*/  ULDC.64 UR10, c[0x0][UR4+0x4d0] ;  /* 0x00013400040a7abb */ /* 0x000fe40008000a00 */
[----:B------:R-:W-:Y:S02]  /*00a0*/  UIADD3 UR12, UP1, -UR6, UR10, URZ ;  /* 0x0000000a060c7290 */ /* 0x000fe4000ff3e13f */
[----:B------:R-:W-:Y:S02]  /*00b0*/  ULDC.64 UR4, c[0x0][UR4+0x160] ;  /* 0x0000580004047abb */ /* 0x000fe40008000a00 */
[----:B------:R-:W-:Y:S02]  /*00c0*/  UIMAD.WIDE UR8, UR8, 0x40000, UR4 ;  /* 0x00040000080878a5 */ /* 0x000fe4000f8e0204 */
[----:B------:R-:W-:Y:S02]  /*00d0*/  ULOP3.LUT UR4, UR12, 0x3, URZ, 0xc0, !UPT ;  /* 0x000000030c047892 */ /* 0x000fe4000f8ec03f */
[----:B------:R-:W-:-:S02]  /*00e0*/  UIADD3.X UR6, ~UR7, UR11, URZ, UP1, !UPT ;  /* 0x0000000b07067290 */ /* 0x000fc40008ffe53f */
[----:B------:R-:W-:Y:S02]  /*00f0*/  ULOP3.LUT UP0, URZ, UR4, 0xf, UR8, 0xf8, !UPT ;  /* 0x0000000f043f7892 */ /* 0x000fe4000f80f808 */
[----:B------:R-:W-:Y:S02]  /*0100*/  ULDC.64 UR10, c[0x0][0x118] ;  /* 0x00004600000a7ab9 */ /* 0x000fe40000000a00 */
[----:B------:R-:W-:-:S06]  /*0110*/  ULOP3.LUT UP0, URZ, URZ, URZ, URZ, 0xfc, UP0 ;  /* 0x0000003f3f3f7292 */ /* 0x000fcc000800fc3f */
[----:B------:R-:W-:-:S13]  /*0120*/  PLOP3.LUT P0, PT, PT, PT, UP0, 0x80, 0x0 ;  /* 0x000000000000781c */ /* 0x000fda0003f0f008 */
[----:B------:R-:W-:Y:S05]  /*0130*/  @!P0 BRA `(.L_x_4) ;  /* 0x0000067000008947 */ /* 0x000fea0003800000 */
[----:B------:R-:W-:-:S04]  /*0140*/  UISETP.GE.U32.AND UP0, UPT, UR12, 0x1, UPT ;  /* 0x000000010c00788c */ /* 0x000fc8000bf06070 */
[----:B------:R-:W-:-:S06]  /*0150*/  UISETP.GE.AND.EX UP0, UPT, UR6, URZ, UPT, UP0 ;  /* 0x0000003f0600728c */ /* 0x000fcc000bf06300 */
[----:B------:R-:W-:-:S13]  /*0160*/  PLOP3.LUT P0, PT, PT, PT, UP0, 0x80, 0x0 ;  /* 0x000000000000781c */ /* 0x000fda0003f0f008 */
[----:B------:R-:W-:Y:S05]  /*0170*/  @!P0 EXIT ;  /* 0x000000000000894d */ /* 0x000fea0003800000 */
[----:B------:R-:W0:Y:S01]  /*0180*/  S2R R22, SR_TID.X ;  /* 0x0000000000167919 */ /* 0x000e220000002100 */
[----:B------:R-:W-:Y:S01]  /*0190*/  IMAD.MOV.U32 R0, RZ, RZ, c[0x0][0x0] ;  /* 0x00000000ff007624 */ /* 0x000fe200078e00ff */
[----:B------:R-:W-:Y:S02]  /*01a0*/  UMOV UR4, URZ ;  /* 0x0000003f00047c82 */ /* 0x000fe40008000000 */
[----:B------:R-:W-:Y:S02]  /*01b0*/  UMOV UR5, URZ ;  /* 0x0000003f00057c82 */ /* 0x000fe40008000000 */
.L_x_5:
[----:B0-----:R-:W-:Y:S01]  /*01c0*/  IADD3 R19, P1, R22, UR4, RZ ;  /* 0x0000000416137c10 */ /* 0x001fe2000ff3e0ff */
[----:B------:R-:W-:-:S03]  /*01d0*/  IMAD.MOV.U32 R17, RZ, RZ, RZ ;  /* 0x000000ffff117224 */ /* 0x000fc600078e00ff */
[C---:B------:R-:W-:Y:S01]  /*01e0*/  ISETP.GE.U32.AND P0, PT, R19.reuse, 0x10000, PT ;  /* 0x000100001300780c */ /* 0x040fe20003f06070 */
[----:B------:R-:W-:Y:S01]  /*01f0*/  IMAD.X R18, RZ, RZ, UR5, P1 ;  /* 0x00000005ff127e24 */ /* 0x000fe200088e06ff */
[----:B------:R-:W-:-:S04]  /*0200*/  ISETP.LT.U32.AND P1, PT, R19, UR12, PT ;  /* 0x0000000c13007c0c */ /* 0x000fc8000bf21070 */
[----:B------:R-:W-:-:S04]  /*0210*/  ISETP.GE.U32.AND.EX P0, PT, R18, RZ, PT, P0 ;  /* 0x000000ff1200720c */ /* 0x000fc80003f06100 */
[----:B------:R-:W-:-:S13]  /*0220*/  ISETP.LT.AND.EX P0, PT, R18, UR6, !P0, P1 ;  /* 0x0000000612007c0c */ /* 0x000fda000c701310 */
[----:B------:R-:W-:-:S04]  /*0230*/  @P0 LEA R2, P1, R19, UR8, 0x2 ;  /* 0x0000000813020c11 */ /* 0x000fc8000f8210ff */
[----:B------:R-:W-:-:S05]  /*0240*/  @P0 LEA.HI.X R3, R19, UR9, R18, 0x2, P1 ;  /* 0x0000000913030c11 */ /* 0x000fca00088f1412 */
[----:B------:R0:W2:Y:S01]  /*0250*/  @P0 LDG.E R17, [R2.64] ;  /* 0x0000000a02110981 */ /* 0x0000a2000c1e1900 */
[----:B------:R-:W-:Y:S01]  /*0260*/  IADD3 R20, P2, R19, c[0x0][0x0], RZ ;  /* 0x0000000013147a10 */ /* 0x000fe20007f5e0ff */
[----:B------:R-:W-:Y:S02]  /*0270*/  IMAD R14, R0, 0x3, RZ ;  /* 0x00000003000e7824 */ /* 0x000fe400078e02ff */
[----:B------:R-:W-:Y:S01]  /*0280*/  IMAD.MOV.U32 R15, RZ, RZ, RZ ;  /* 0x000000ffff0f7224 */ /* 0x000fe200078e00ff */
[C---:B------:R-:W-:Y:S01]  /*0290*/  ISETP.GE.U32.AND P1, PT, R20.reuse, 0x10000, PT ;  /* 0x000100001400780c */ /* 0x040fe20003f26070 */
[----:B------:R-:W-:Y:S01]  /*02a0*/  IMAD.X R21, RZ, RZ, R18, P2 ;  /* 0x000000ffff157224 */ /* 0x000fe200010e0612 */
[----:B------:R-:W-:Y:S02]  /*02b0*/  ISETP.LT.U32.AND P4, PT, R20, UR12, PT ;  /* 0x0000000c14007c0c */ /* 0x000fe4000bf81070 */
[----:B------:R-:W-:Y:S02]  /*02c0*/  IADD3 R14, P3, R14, R19, RZ ;  /* 0x000000130e0e7210 */ /* 0x000fe40007f7e0ff */
[----:B------:R-:W-:-:S02]  /*02d0*/  ISETP.GE.U32.AND.EX P1, PT, R21, RZ, PT, P1 ;  /* 0x000000ff1500720c */ /* 0x000fc40003f26110 */
[----:B------:R-:W-:Y:S01]  /*02e0*/  LEA R16, P2, R0, R19, 0x1 ;  /* 0x0000001300107211 */ /* 0x000fe200078408ff */
[--C-:B------:R-:W-:Y:S01]  /*02f0*/  IMAD.X R11, RZ, RZ, R18.reuse, P3 ;  /* 0x000000ffff0b7224 */ /* 0x100fe200018e0612 */
[----:B------:R-:W-:Y:S02]  /*0300*/  ISETP.LT.AND.EX P1, PT, R21, UR6, !P1, P4 ;  /* 0x0000000615007c0c */ /* 0x000fe4000cf21340 */
[----:B------:R-:W-:Y:S01]  /*0310*/  ISETP.GE.U32.AND P4, PT, R14, 0x10000, PT ;  /* 0x000100000e00780c */ /* 0x000fe20003f86070 */
[----:B------:R-:W-:Y:S01]  /*0320*/  IMAD.X R13, RZ, RZ, R18, P2 ;  /* 0x000000ffff0d7224 */ /* 0x000fe200010e0612 */
[----:B------:R-:W-:Y:S02]  /*0330*/  ISETP.GE.U32.AND P5, PT, R16, 0x10000, PT ;  /* 0x000100001000780c */ /* 0x000fe40003fa6070 */
[----:B------:R-:W-:Y:S02]  /*0340*/  ISETP.LT.U32.AND P2, PT, R14, UR12, PT ;  /* 0x0000000c0e007c0c */ /* 0x000fe4000bf41070 */
[----:B------:R-:W-:-:S02]  /*0350*/  ISETP.GE.U32.AND.EX P4, PT, R11, RZ, PT, P4 ;  /* 0x000000ff0b00720c */ /* 0x000fc40003f86140 */
[----:B------:R-:W-:Y:S02]  /*0360*/  ISETP.LT.U32.AND P3, PT, R16, UR12, PT ;  /* 0x0000000c10007c0c */ /* 0x000fe4000bf61070 */
[----:B------:R-:W-:Y:S02]  /*0370*/  ISETP.GE.U32.AND.EX P5, PT, R13, RZ, PT, P5 ;  /* 0x000000ff0d00720c */ /* 0x000fe40003fa6150 */
[----:B------:R-:W-:Y:S02]  /*0380*/  ISETP.LT.AND.EX P2, PT, R11, UR6, !P4, P2 ;  /* 0x000000060b007c0c */ /* 0x000fe4000e741320 */
[----:B------:R-:W-:Y:S02]  /*0390*/  ISETP.LT.AND.EX P3, PT, R13, UR6, !P5, P3 ;  /* 0x000000060d007c0c */ /* 0x000fe4000ef61330 */
[----:B------:R-:W-:-:S04]  /*03a0*/  @P1 LEA R24, P4, R20, UR8, 0x2 ;  /* 0x0000000814181c11 */ /* 0x000fc8000f8810ff */
[----:B------:R-:W-:Y:S01]  /*03b0*/  @P1 LEA.HI.X R25, R20, UR9, R21, 0x2, P4 ;  /* 0x0000000914191c11 */ /* 0x000fe2000a0f1415 */
[----:B------:R-:W-:-:S04]  /*03c0*/  IMAD.MOV.U32 R12, RZ, RZ, RZ ;  /* 0x000000ffff0c7224 */ /* 0x000fc800078e00ff */
[----:B------:R-:W-:Y:S01]  /*03d0*/  @P2 LEA R4, P6, R14, UR8, 0x2 ;  /* 0x000000080e042c11 */ /* 0x000fe2000f8c10ff */
[----:B------:R-:W-:Y:S01]  /*03e0*/  IMAD.MOV.U32 R10, RZ, RZ, RZ ;  /* 0x000000ffff0a7224 */ /* 0x000fe200078e00ff */
[----:B0-----:R-:W-:Y:S01]  /*03f0*/  @P3 LEA R2, P5, R16, UR8, 0x2 ;  /* 0x0000000810023c11 */ /* 0x001fe2000f8a10ff */
[----:B------:R-:W-:Y:S01]  /*0400*/  IMAD.MOV.U32 R6, RZ, RZ, c[0x0][0xe90] ;  /* 0x0003a400ff067624 */ /* 0x000fe200078e00ff */
[----:B------:R-:W-:Y:S01]  /*0410*/  @P2 LEA.HI.X R5, R14, UR9, R11, 0x2, P6 ;  /* 0x000000090e052c11 */ /* 0x000fe2000b0f140b */
[----:B------:R-:W-:Y:S01]  /*0420*/  IMAD.MOV.U32 R7, RZ, RZ, c[0x0][0xe94] ;  /* 0x0003a500ff077624 */ /* 0x000fe200078e00ff */
[----:B------:R-:W-:Y:S01]  /*0430*/  @P3 LEA.HI.X R3, R16, UR9, R13, 0x2, P5 ;  /* 0x0000000910033c11 */ /* 0x000fe2000a8f140d */
[----:B------:R0:W3:Y:S01]  /*0440*/  @P1 LDG.E R15, [R24.64] ;  /* 0x0000000a180f1981 */ /* 0x0000e2000c1e1900 */
[----:B------:R-:W-:Y:S02]  /*0450*/  IMAD.MOV.U32 R8, RZ, RZ, c[0x0][0xe98] ;  /* 0x0003a600ff087624 */ /* 0x000fe400078e00ff */
[----:B------:R-:W-:Y:S01]  /*0460*/  IMAD.MOV.U32 R9, RZ, RZ, c[0x0][0xe9c] ;  /* 0x0003a700ff097624 */ /* 0x000fe200078e00ff */
[----:B------:R-:W4:Y:S04]  /*0470*/  @P3 LDG.E R12, [R2.64] ;  /* 0x0000000a020c3981 */ /* 0x000f28000c1e1900 */
[----:B------:R-:W5:Y:S01]  /*0480*/  @P2 LDG.E R10, [R4.64] ;  /* 0x0000000a040a2981 */ /* 0x000f62000c1e1900 */
[----:B--2---:R-:W-:-:S13]  /*0490*/  FSETP.GEU.FTZ.AND P4, PT, |R17|, +INF , PT ;  /* 0x7f8000001100780b */ /* 0x004fda0003f9e200 */
[----:B------:R-:W-:-:S05]  /*04a0*/  @P4 IMAD.MOV.U32 R27, RZ, RZ, 0x3f800000 ;  /* 0x3f800000ff1b4424 */ /* 0x000fca00078e00ff */
[----:B------:R1:W-:Y:S04]  /*04b0*/  @P4 STG.E [R6.64], R27 ;  /* 0x0000001b06004986 */ /* 0x0003e8000c10190a */
[----:B0-----:R-:W2:Y:S01]  /*04c0*/  LDG.E R24, [R8.64] ;  /* 0x0000000a08187981 */ /* 0x001ea2000c1e1900 */
[----:B---3--:R-:W-:-:S13]  /*04d0*/  FSETP.GEU.FTZ.AND P5, PT, |R15|, +INF , PT ;  /* 0x7f8000000f00780b */ /* 0x008fda0003fbe200 */
[----:B------:R-:W-:-:S05]  /*04e0*/  @P5 IMAD.MOV.U32 R29, RZ, RZ, 0x3f800000 ;  /* 0x3f800000ff1d5424 */ /* 0x000fca00078e00ff */
[----:B------:R-:W-:Y:S01]  /*04f0*/  @P5 STG.E [R6.64], R29 ;  /* 0x0000001d06005986 */ /* 0x000fe2000c10190a */
[----:B--2---:R-:W-:-:S13]  /*0500*/  FSETP.NEU.FTZ.AND P4, PT, R24, 1, PT ;  /* 0x3f8000001800780b */ /* 0x004fda0003f9d000 */
[----:B------:R-:W-:Y:S02]  /*0510*/  @P4 FMUL.FTZ R17, R24, R17 ;  /* 0x0000001118114220 */ /* 0x000fe40000410000 */
[----:B------:R-:W2:Y:S01]  /*0520*/  @P5 LDG.E R24, [R8.64] ;  /* 0x0000000a08185981 */ /* 0x000ea2000c1e1900 */
[----:B----4-:R-:W-:-:S13]  /*0530*/  FSETP.GEU.FTZ.AND P4, PT, |R12|, +INF , PT ;  /* 0x7f8000000c00780b */ /* 0x010fda0003f9e200 */
[----:B------:R-:W-:-:S05]  /*0540*/  @P4 IMAD.MOV.U32 R26, RZ, RZ, 0x3f800000 ;  /* 0x3f800000ff1a4424 */ /* 0x000fca00078e00ff */
[----:B------:R-:W-:Y:S01]  /*0550*/  @P4 STG.E [R6.64], R26 ;  /* 0x0000001a06004986 */ /* 0x000fe2000c10190a */
[----:B--2---:R-:W-:-:S06]  /*0560*/  IMAD.MOV.U32 R23, RZ, RZ, R24 ;  /* 0x000000ffff177224 */ /* 0x004fcc00078e0018 */
[----:B------:R-:W2:Y:S01]  /*0570*/  @P4 LDG.E R23, [R8.64] ;  /* 0x0000000a08174981 */ /* 0x000ea2000c1e1900 */
[----:B-----5:R-:W-:-:S13]  /*0580*/  FSETP.GEU.FTZ.AND P4, PT, |R10|, +INF , PT ;  /* 0x7f8000000a00780b */ /* 0x020fda0003f9e200 */
[----:B-1----:R-:W-:-:S05]  /*0590*/  @P4 IMAD.MOV.U32 R27, RZ, RZ, 0x3f800000 ;  /* 0x3f800000ff1b4424 */ /* 0x002fca00078e00ff */
[----:B------:R0:W-:Y:S01]  /*05a0*/  @P4 STG.E [R6.64], R27 ;  /* 0x0000001b06004986 */ /* 0x0001e2000c10190a */
[----:B--2---:R-:W-:-:S06]  /*05b0*/  IMAD.MOV.U32 R25, RZ, RZ, R23 ;  /* 0x000000ffff197224 */ /* 0x004fcc00078e0017 */
[----:B------:R1:W2:Y:S01]  /*05c0*/  @P4 LDG.E R25, [R8.64] ;  /* 0x0000000a08194981 */ /* 0x0002a2000c1e1900 */
[----:B------:R-:W-:Y:S02]  /*05d0*/  FSETP.NEU.AND P4, PT, R24, 1, P1 ;  /* 0x3f8000001800780b */ /* 0x000fe40000f8d000 */
[C---:B------:R-:W-:Y:S02]  /*05e0*/  @P0 LEA R2, P5, R19.reuse, UR8, 0x2 ;  /* 0x0000000813020c11 */ /* 0x040fe4000f8a10ff */
[----:B------:R-:W-:Y:S02]  /*05f0*/  @P1 LEA R4, P6, R20, UR8, 0x2 ;  /* 0x0000000814041c11 */ /* 0x000fe4000f8c10ff */
[----:B------:R-:W-:Y:S02]  /*0600*/  @P0 LEA.HI.X R3, R19, UR9, R18, 0x2, P5 ;  /* 0x0000000913030c11 */ /* 0x000fe4000a8f1412 */
[----:B------:R-:W-:-:S05]  /*0610*/  FSETP.NEU.AND P5, PT, R23, 1, P3 ;  /* 0x3f8000001700780b */ /* 0x000fca0001fad000 */
[----:B------:R-:W-:Y:S01]  /*0620*/  @P4 FMUL.FTZ R15, R24, R15 ;  /* 0x0000000f180f4220 */ /* 0x000fe20000410000 */
[----:B------:R-:W-:Y:S02]  /*0630*/  @P1 LEA.HI.X R5, R20, UR9, R21, 0x2, P6 ;  /* 0x0000000914051c11 */ /* 0x000fe4000b0f1415 */
[C---:B------:R-:W-:Y:S01]  /*0640*/  @P3 LEA R18, P6, R16.reuse, UR8, 0x2 ;  /* 0x0000000810123c11 */ /* 0x040fe2000f8c10ff */
[----:B------:R-:W-:Y:S02]  /*0650*/  ULDC UR7, c[0x0][0x0] ;  /* 0x0000000000077ab9 */ /* 0x000fe40000000800 */
[----:B------:R-:W-:Y:S01]  /*0660*/  UIMAD.WIDE.U32 UR4, UR7, 0x4, UR4 ;  /* 0x00000004070478a5 */ /* 0x000fe2000f8e0004 */
[----:B------:R-:W-:Y:S02]  /*0670*/  @P3 LEA.HI.X R19, R16, UR9, R13, 0x2, P6 ;  /* 0x0000000910133c11 */ /* 0x000fe4000b0f140d */
[----:B0-----:R-:W-:Y:S01]  /*0680*/  @P2 LEA R6, P6, R14, UR8, 0x2 ;  /* 0x000000080e062c11 */ /* 0x001fe2000f8c10ff */
[----:B------:R-:W-:Y:S01]  /*0690*/  @P5 FMUL.FTZ R12, R23, R12 ;  /* 0x0000000c170c5220 */ /* 0x000fe20000410000 */
[----:B------:R-:W-:-:S02]  /*06a0*/  UISETP.LT.U32.AND UP1, UPT, UR4, UR12, UPT ;  /* 0x0000000c0400728c */ /* 0x000fc4000bf21070 */
[----:B------:R-:W-:Y:S01]  /*06b0*/  @P2 LEA.HI.X R7, R14, UR9, R11, 0x2, P6 ;  /* 0x000000090e072c11 */ /* 0x000fe2000b0f140b */
[----:B------:R-:W-:Y:S01]  /*06c0*/  UISETP.GE.U32.AND UP0, UPT, UR4, 0x10000, UPT ;  /* 0x000100000400788c */ /* 0x000fe2000bf06070 */
[----:B------:R0:W-:Y:S01]  /*06d0*/  @P0 STG.E [R2.64], R17 ;  /* 0x0000001102000986 */ /* 0x0001e2000c10190a */
[----:B-1----:R-:W-:Y:S02]  /*06e0*/  IMAD.U32 R9, RZ, RZ, UR5 ;  /* 0x00000005ff097e24 */ /* 0x002fe4000f8e00ff */
[----:B------:R-:W-:Y:S01]  /*06f0*/  UISETP.GE.U32.AND.EX UP0, UPT, UR5, URZ, UPT, UP0 ;  /* 0x0000003f0500728c */ /* 0x000fe2000bf06100 */
[----:B------:R0:W-:Y:S01]  /*0700*/  @P1 STG.E [R4.64], R15 ;  /* 0x0000000f04001986 */ /* 0x0001e2000c10190a */
[----:B------:R-:W-:-:S03]  /*0710*/  PLOP3.LUT P0, PT, PT, PT, UP1, 0x80, 0x0 ;  /* 0x000000000000781c */ /* 0x000fc60003f0f018 */
[----:B------:R0:W-:Y:S01]  /*0720*/  @P3 STG.E [R18.64], R12 ;  /* 0x0000000c12003986 */ /* 0x0001e2000c10190a */
[----:B------:R-:W-:Y:S02]  /*0730*/  ISETP.LT.AND.EX P0, PT, R9, UR6, PT, P0 ;  /* 0x0000000609007c0c */ /* 0x000fe4000bf01300 */
[----:B------:R-:W-:Y:S01]  /*0740*/  PLOP3.LUT P1, PT, PT, PT, UP0, 0x80, 0x0 ;  /* 0x000000000000781c */ /* 0x000fe20003f2f008 */
[----:B------:R-:W-:Y:S01]  /*0750*/  IMAD.U32 R8, RZ, RZ, UR4 ;  /* 0x00000004ff087e24 */ /* 0x000fe2000f8e00ff */
[----:B--2---:R-:W-:-:S13]  /*0760*/  FSETP.NEU.FTZ.AND P4, PT, R25, 1, PT ;  /* 0x3f8000001900780b */ /* 0x004fda0003f9d000 */
[----:B------:R-:W-:-:S05]  /*0770*/  @P4 FMUL.FTZ R10, R25, R10 ;  /* 0x0000000a190a4220 */ /* 0x000fca0000410000 */
[----:B------:R0:W-:Y:S01]  /*0780*/  @P2 STG.E [R6.64], R10 ;  /* 0x0000000a06002986 */ /* 0x0001e2000c10190a */
[----:B------:R-:W-:Y:S05]  /*0790*/  @!P1 BRA P0, `(.L_x_5) ;  /* 0xfffffa2000009947 */ /* 0x000fea000003ffff */
[----:B------:R-:W-:Y:S05]  /*07a0*/  EXIT ;  /* 0x000000000000794d */ /* 0x000fea0003800000 */
.L_x_4:
[----:B------:R-:W0:Y:S02]  /*07b0*/  S2R R14, SR_TID.X ;  /* 0x00000000000e7919 */ /* 0x000e240000002100 */
[----:B0-----:R-:W-:-:S05]  /*07c0*/  IMAD.WIDE.U32 R2, R14, 0x4, RZ ;  /* 0x000000040e027825 */ /* 0x001fca00078e00ff */
[----:B------:R-:W-:-:S04]  /*07d0*/  ISETP.GE.U32.AND P0, PT, R2, UR12, PT ;  /* 0x0000000c02007c0c */ /* 0x000fc8000bf06070 */
[----:B------:R-:W-:-:S04]  /*07e0*/  ISETP.GE.AND.EX P0, PT, R3, UR6, PT, P0 ;  /* 0x0000000603007c0c */ /* 0x000fc8000bf06300 */
[----:B------:R-:W-:-:S13]  /*07f0*/  ISETP.GT.U32.OR P0, PT, R14, 0x3fff, P0 ;  /* 0x00003fff0e00780c */ /* 0x000fda0000704470 */
[----:B------:R-:W-:Y:S05]  /*0800*/  @P0 EXIT ;  /* 0x000000000000094d */ /* 0x000fea0003800000 */
[----:B------:R-:W-:Y:S02]  /*0810*/  IMAD.MOV.U32 R15, RZ, RZ, RZ ;  /* 0x000000ffff0f7224 */ /* 0x000fe400078e00ff */
[----:B------:R-:W-:Y:S02]  /*0820*/  IMAD.MOV.U32 R2, RZ, RZ, c[0x0][0xe90] ;  /* 0x0003a400ff027624 */ /* 0x000fe400078e00ff */
[----:B------:R-:W-:Y:S02]  /*0830*/  IMAD.MOV.U32 R3, RZ, RZ, c[0x0][0xe94] ;  /* 0x0003a500ff037624 */ /* 0x000fe400078e00ff */
.L_x_6:
[----:B------:R-:W-:-:S04]  /*0840*/  LEA R8, P0, R14, UR8, 0x4 ;  /* 0x000000080e087c11 */ /* 0x000fc8000f8020ff */
[----:B------:R-:W-:-:S05]  /*0850*/  LEA.HI.X R9, R14, UR9, R15, 0x4, P0 ;  /* 0x000000090e097c11 */ /* 0x000fca00080f240f */
[----:B------:R-:W2:Y:S01]  /*0860*/  LDG.E.128 R4, [R8.64] ;  /* 0x0000000a08047981 */ /* 0x000ea2000c1e1d00 */
[----:B------:R-:W-:Y:S02]  /*0870*/  IMAD.MOV.U32 R10, RZ, RZ, c[0x0][0xe98] ;  /* 0x0003a600ff0a7624 */ /* 0x000fe400078e00ff */
[----:B------:R-:W-:Y:S01]  /*0880*/  IMAD.MOV.U32 R11, RZ, RZ, c[0x0][0xe9c] ;  /* 0x0003a700ff0b7624 */ /* 0x000fe200078e00ff */
[----:B--2---:R-:W-:-:S13]  /*0890*/  FSETP.GEU.FTZ.AND P0, PT, |R4|, +INF , PT ;  /* 0x7f8000000400780b */ /* 0x004fda0003f1e200 */
[----:B------:R-:W-:-:S05]  /*08a0*/  @P0 IMAD.MOV.U32 R17, RZ, RZ, 0x3f800000 ;  /* 0x3f800000ff110424 */ /* 0x000fca00078e00ff */
[----:B------:R0:W-:Y:S04]  /*08b0*/  @P0 STG.E [R2.64], R17 ;  /* 0x0000001102000986 */ /* 0x0001e8000c10190a */
[----:B------:R-:W2:Y:S01]  /*08c0*/  LDG.E R0, [R10.64] ;  /* 0x0000000a0a007981 */ /* 0x000ea2000c1e1900 */
[----:B------:R-:W-:-:S13]  /*08d0*/  FSETP.GEU.FTZ.AND P1, PT, |R5|, +INF , PT ;  /* 0x7f8000000500780b */ /* 0x000fda0003f3e200 */
[----:B------:R-:W-:-:S05]  /*08e0*/  @P1 IMAD.MOV.U32 R19, RZ, RZ, 0x3f800000 ;  /* 0x3f800000ff131424 */ /* 0x000fca00078e00ff */
[----:B------:R1:W-:Y:S01]  /*08f0*/  @P1 STG.E [R2.64], R19 ;  /* 0x0000001302001986 */ /* 0x0003e2000c10190a */
[----:B--2---:R-:W-:-:S13]  /*0900*/  FSETP.NEU.FTZ.AND P0, PT, R0, 1, PT ;  /* 0x3f8000000000780b */ /* 0x004fda0003f1d000 */
[----:B------:R-:W-:Y:S02]  /*0910*/  @P0 FMUL.FTZ R4, R4, R0 ;  /* 0x0000000004040220 */ /* 0x000fe40000410000 */
[----:B------:R-:W2:Y:S01]  /*0920*/  @P1 LDG.E R0, [R10.64] ;  /* 0x0000000a0a001981 */ /* 0x000ea2000c1e1900 */
[----:B------:R-:W-:-:S13]  /*0930*/  FSETP.GEU.FTZ.AND P0, PT, |R6|, +INF , PT ;  /* 0x7f8000000600780b */ /* 0x000fda0003f1e200 */
[----:B------:R-:W-:-:S05]  /*0940*/  @P0 IMAD.MOV.U32 R21, RZ, RZ, 0x3f800000 ;  /* 0x3f800000ff150424 */ /* 0x000fca00078e00ff */
[----:B------:R1:W-:Y:S01]  /*0950*/  @P0 STG.E [R2.64], R21 ;  /* 0x0000001502000986 */ /* 0x0003e2000c10190a */
[----:B--2---:R-:W-:-:S06]  /*0960*/  IMAD.MOV.U32 R13, RZ, RZ, R0 ;  /* 0x000000ffff0d7224 */ /* 0x004fcc00078e0000 */
[----:B------:R-:W2:Y:S01]  /*0970*/  @P0 LDG.E R13, [R10.64] ;  /* 0x0000000a0a0d0981 */ /* 0x000ea2000c1e1900 */
[----:B------:R-:W-:-:S13]  /*0980*/  FSETP.GEU.FTZ.AND P0, PT, |R7|, +INF , PT ;  /* 0x7f8000000700780b */ /* 0x000fda0003f1e200 */
[----:B0-----:R-:W-:-:S05]  /*0990*/  @P0 IMAD.MOV.U32 R17, RZ, RZ, 0x3f800000 ;  /* 0x3f800000ff110424 */ /* 0x001fca00078e00ff */
[----:B------:R1:W-:Y:S01]  /*09a0*/  @P0 STG.E [R2.64], R17 ;  /* 0x0000001102000986 */ /* 0x0003e2000c10190a */
[----:B--2---:R-:W-:-:S06]  /*09b0*/  IMAD.MOV.U32 R12, RZ, RZ, R13 ;  /* 0x000000ffff0c7224 */ /* 0x004fcc00078e000d */
[----:B------:R-:W2:Y:S01]  /*09c0*/  @P0 LDG.E R12, [R10.64] ;  /* 0x0000000a0a0c0981 */ /* 0x000ea2000c1e1900 */
[----:B------:R-:W-:Y:S02]  /*09d0*/  FSETP.NEU.FTZ.AND P1, PT, R0, 1, PT ;  /* 0x3f8000000000780b */ /* 0x000fe40003f3d000 */
[----:B------:R-:W-:-:S11]  /*09e0*/  FSETP.NEU.FTZ.AND P2, PT, R13, 1, PT ;  /* 0x3f8000000d00780b */ /* 0x000fd60003f5d000 */
[----:B------:R-:W-:Y:S02]  /*09f0*/  @P1 FMUL.FTZ R5, R5, R0 ;  /* 0x0000000005051220 */ /* 0x000fe40000410000 */
[----:B------:R-:W-:Y:S01]  /*0a00*/  @P2 FMUL.FTZ R6, R6, R13 ;  /* 0x0000000d06062220 */ /* 0x000fe20000410000 */
[----:B--2---:R-:W-:-:S13]  /*0a10*/  FSETP.NEU.FTZ.AND P0, PT, R12, 1, PT ;  /* 0x3f8000000c00780b */ /* 0x004fda0003f1d000 */
[----:B------:R-:W-:Y:S01]  /*0a20*/  @P0 FMUL.FTZ R7, R7, R12 ;  /* 0x0000000c07070220 */ /* 0x000fe20000410000 */
[----:B------:R-:W-:-:S04]  /*0a30*/  IADD3 R14, P0, R14, c[0x0][0x0], RZ ;  /* 0x000000000e0e7a10 */ /* 0x000fc80007f1e0ff */
[----:B------:R1:W-:Y:S01]  /*0a40*/  STG.E.128 [R8.64], R4 ;  /* 0x0000000408007986 */ /* 0x0003e2000c101d0a */
[C---:B------:R-:W-:Y:S01]  /*0a50*/  IMAD.SHL.U32 R0, R14.reuse, 0x4, RZ ;  /* 0x000000040e007824 */ /* 0x040fe200078e00ff */
[----:B------:R-:W-:Y:S01]  /*0a60*/  ISETP.LT.U32.AND P1, PT, R14, 0x4000, PT ;  /* 0x000040000e00780c */ /* 0x000fe20003f21070 */
[----:B------:R-:W-:-:S03]  /*0a70*/  IMAD.X R15, RZ, RZ, R15, P0 ;  /* 0x000000ffff0f7224 */ /* 0x000fc600000e060f */
[----:B------:R-:W-:Y:S02]  /*0a80*/  ISETP.GE.U32.AND P0, PT, R0, UR12, PT ;  /* 0x0000000c00007c0c */ /* 0x000fe4000bf06070 */
[----:B------:R-:W-:Y:S02]  /*0a90*/  SHF.L.U64.HI R0, R14, 0x2, R15 ;  /* 0x000000020e007819 */ /* 0x000fe4000001020f */
[----:B------:R-:W-:Y:S02]  /*0aa0*/  ISETP.LT.U32.AND.EX P1, PT, R15, RZ, PT, P1 ;  /* 0x000000ff0f00720c */ /* 0x000fe40003f21110 */
[----:B------:R-:W-:-:S13]  /*0ab0*/  ISETP.GE.AND.EX P0, PT, R0, UR6, PT, P0 ;  /* 0x0000000600007c0c */ /* 0x000fda000bf06300 */
[----:B-1----:R-:W-:Y:S05]  /*0ac0*/  @!P0 BRA P1, `(.L_x_6) ;  /* 0xfffffd7000008947 */ /* 0x002fea000083ffff */
[----:B------:R-:W-:Y:S05]  /*0ad0*/  EXIT ;  /* 0x000000000000794d */ /* 0x000fea0003800000 */
.L_x_7:
        /* <DEDUP_REMOVED lines=10> */
.L_x_1817:


//--------------------- .text._ZN2at6native46_GLOBAL__N__5fd40885_13_AmpKernels_cu_3810c27325multi_tensor_apply_kernelINS1_18TensorListMetadataILi1EEENS1_14UnaryOpFunctorIdLi1ELi1ELi0EEEJZZZNS0_47_amp_foreach_non_finite_check_and_unscale_cuda_EN3c108ArrayRefINS_6TensorEEERS9_RKS9_ENKUlvE_clEvENKUlvE_clEvEUldE_EEEvT_T0_DpT1_ --------------------------
	.section	.text._ZN2at6native46_GLOBAL__N__5fd40885_13_AmpKernels_cu_3810c27325multi_tensor_apply_kernelINS1_18TensorListMetadataILi1EEENS1_14UnaryOpFunctorIdLi1ELi1ELi0EEEJZZZNS0_47_amp_foreach_non_finite_check_and_unscale_cuda_EN3c108ArrayRefINS_6TensorEEERS9_RKS9_ENKUlvE_clEvENKUlvE_clEvEUldE_EEEvT_T0_DpT1_,"ax",@progbits
	.sectioninfo	@"SHI_REGISTERS=32"
	.align	128
.text._ZN2at6native46_GLOBAL__N__5fd40885_13_AmpKernels_cu_3810c27325multi_tensor_apply_kernelINS1_18TensorListMetadataILi1EEENS1_14UnaryOpFunctorIdLi1ELi1ELi0EEEJZZZNS0_47_amp_foreach_non_finite_check_and_unscale_cuda_EN3c108ArrayRefINS_6TensorEEERS9_RKS9_ENKUlvE_clEvENKUlvE_clEvEUldE_EEEvT_T0_DpT1_:
        .type           _ZN2at6native46_GLOBAL__N__5fd40885_13_AmpKernels_cu_3810c27325multi_tensor_apply_kernelINS1_18TensorListMetadataILi1EEENS1_14UnaryOpFunctorIdLi1ELi1ELi0EEEJZZZNS0_47_amp_foreach_non_finite_check_and_unscale_cuda_EN3c108ArrayRefINS_6TensorEEERS9_RKS9_ENKUlvE_clEvENKUlvE_clEvEUldE_EEEvT_T0_DpT1_,@function
        .size           _ZN2at6native46_GLOBAL__N__5fd40885_13_AmpKernels_cu_3810c27325multi_tensor_apply_kernelINS1_18TensorListMetadataILi1EEENS1_14UnaryOpFunctorIdLi1ELi1ELi0EEEJZZZNS0_47_amp_foreach_non_finite_check_and_unscale_cuda_EN3c108ArrayRefINS_6TensorEEERS9_RKS9_ENKUlvE_clEvENKUlvE_clEvEUldE_EEEvT_T0_DpT1_,(.L_x_1818 - _ZN2at6native46_GLOBAL__N__5fd40885_13_AmpKernels_cu_3810c27325multi_tensor_apply_kernelINS1_18TensorListMetadataILi1EEENS1_14UnaryOpFunctorIdLi1ELi1ELi0EEEJZZZNS0_47_amp_foreach_non_finite_check_and_unscale_cuda_EN3c108ArrayRefINS_6TensorEEERS9_RKS9_ENKUlvE_clEvENKUlvE_clEvEUldE_EEEvT_T0_DpT1_)
        .other          _ZN2at6native46_GLOBAL__N__5fd40885_13_AmpKernels_cu_3810c27325multi_tensor_apply_kernelINS1_18TensorListMetadataILi1EEENS1_14UnaryOpFunctorIdLi1ELi1ELi0EEEJZZZNS0_47_amp_foreach_non_finite_check_and_unscale_cuda_EN3c108ArrayRefINS_6TensorEEERS9_RKS9_ENKUlvE_clEvENKUlvE_clEvEUldE_EEEvT_T0_DpT1_,@"STO_CUDA_ENTRY STV_DEFAULT"
_ZN2at6native46_GLOBAL__N__5fd40885_13_AmpKernels_cu_3810c27325multi_tensor_apply_kernelINS1_18TensorListMetadataILi1EEENS1_14UnaryOpFunctorIdLi1ELi1ELi0EEEJZZZNS0_47_amp_foreach_non_finite_check_and_unscale_cuda_EN3c108ArrayRefINS_6TensorEEERS9_RKS9_ENKUlvE_clEvENKUlvE_clEvEUldE_EEEvT_T0_DpT1_:
        /* <DEDUP_REMOVED lines=28> */
.L_x_9:
[----:B0-----:R-:W-:Y:S01]  /*01c0*/  IADD3 R7, P0, R28, UR4, RZ ;  /* 0x000000041c077c10 */ /* 0x001fe2000ff1e0ff */
[----:B------:R-:W-:-:S03]  /*01d0*/  CS2R R14, SRZ ;  /* 0x00000000000e7805 */ /* 0x000fc6000001ff00 */
[C---:B------:R-:W-:Y:S01]  /*01e0*/  ISETP.GE.U32.AND P1, PT, R7.reuse, 0x10000, PT ;  /* 0x000100000700780c */ /* 0x040fe20003f26070 */
[----:B------:R-:W-:Y:S01]  /*01f0*/  IMAD.X R6, RZ, RZ, UR5, P0 ;  /* 0x00000005ff067e24 */ /* 0x000fe200080e06ff */
[----:B------:R-:W-:-:S04]  /*0200*/  ISETP.LT.U32.AND P0, PT, R7, UR12, PT ;  /* 0x0000000c07007c0c */ /* 0x000fc8000bf01070 */
[----:B------:R-:W-:-:S04]  /*0210*/  ISETP.GE.U32.AND.EX P1, PT, R6, RZ, PT, P1 ;  /* 0x000000ff0600720c */ /* 0x000fc80003f26110 */
[----:B------:R-:W-:Y:S02]  /*0220*/  ISETP.LT.AND.EX P1, PT, R6, UR6, !P1, P0 ;  /* 0x0000000606007c0c */ /* 0x000fe4000cf21300 */
[----:B------:R-:W-:-:S04]  /*0230*/  LEA R16, P0, R7, UR8, 0x3 ;  /* 0x0000000807107c11 */ /* 0x000fc8000f8018ff */
[----:B------:R-:W-:-:S07]  /*0240*/  LEA.HI.X R17, R7, UR9, R6, 0x3, P0 ;  /* 0x0000000907117c11 */ /* 0x000fce00080f1c06 */
[----:B------:R-:W2:Y:S01]  /*0250*/  @P1 LDG.E.64 R14, [R16.64] ;  /* 0x0000000a100e1981 */ /* 0x000ea2000c1e1b00 */
[----:B------:R-:W-:Y:S01]  /*0260*/  IADD3 R2, P2, R7, c[0x0][0x0], RZ ;  /* 0x0000000007027a10 */ /* 0x000fe20007f5e0ff */
[----:B------:R-:W-:-:S03]  /*0270*/  CS2R R22, SRZ ;  /* 0x0000000000167805 */ /* 0x000fc6000001ff00 */
[C---:B------:R-:W-:Y:S01]  /*0280*/  ISETP.GE.U32.AND P0, PT, R2.reuse, 0x10000, PT ;  /* 0x000100000200780c */ /* 0x040fe20003f06070 */
[----:B------:R-:W-:Y:S01]  /*0290*/  IMAD.X R3, RZ, RZ, R6, P2 ;  /* 0x000000ffff037224 */ /* 0x000fe200010e0606 */
[----:B------:R-:W-:-:S04]  /*02a0*/  ISETP.LT.U32.AND P2, PT, R2, UR12, PT ;  /* 0x0000000c02007c0c */ /* 0x000fc8000bf41070 */
[----:B------:R-:W-:-:S04]  /*02b0*/  ISETP.GE.U32.AND.EX P0, PT, R3, RZ, PT, P0 ;  /* 0x000000ff0300720c */ /* 0x000fc80003f06100 */
[----:B------:R-:W-:Y:S02]  /*02c0*/  ISETP.LT.AND.EX P0, PT, R3, UR6, !P0, P2 ;  /* 0x0000000603007c0c */ /* 0x000fe4000c701320 */
[----:B------:R-:W-:-:S04]  /*02d0*/  LEA R10, P2, R2, UR8, 0x3 ;  /* 0x00000008020a7c11 */ /* 0x000fc8000f8418ff */
[----:B------:R-:W-:Y:S01]  /*02e0*/  LEA.HI.X R11, R2, UR9, R3, 0x3, P2 ;  /* 0x00000009020b7c11 */ /* 0x000fe200090f1c03 */
[C---:B------:R-:W-:Y:S01]  /*02f0*/  IMAD R8, R0.reuse, 0x3, RZ ;  /* 0x0000000300087824 */ /* 0x040fe200078e02ff */
[----:B------:R-:W-:-:S05]  /*0300*/  LEA R4, P4, R0, R7, 0x1 ;  /* 0x0000000700047211 */ /* 0x000fca00078808ff */
[----:B------:R-:W3:Y:S01]  /*0310*/  @P0 LDG.E.64 R22, [R10.64] ;  /* 0x0000000a0a160981 */ /* 0x000ee2000c1e1b00 */
[----:B------:R-:W-:Y:S01]  /*0320*/  IMAD.X R5, RZ, RZ, R6, P4 ;  /* 0x000000ffff057224 */ /* 0x000fe200020e0606 */
[----:B------:R-:W-:Y:S02]  /*0330*/  IADD3 R3, P4, R8, R7, RZ ;  /* 0x0000000708037210 */ /* 0x000fe40007f9e0ff */
[----:B------:R-:W-:-:S04]  /*0340*/  ISETP.GE.U32.AND P3, PT, R4, 0x10000, PT ;  /* 0x000100000400780c */ /* 0x000fc80003f66070 */
[----:B------:R-:W-:Y:S02]  /*0350*/  ISETP.GE.U32.AND.EX P3, PT, R5, RZ, PT, P3 ;  /* 0x000000ff0500720c */ /* 0x000fe40003f66130 */
[----:B------:R-:W-:-:S04]  /*0360*/  LEA R8, P6, R4, UR8, 0x3 ;  /* 0x0000000804087c11 */ /* 0x000fc8000f8c18ff */
[----:B------:R-:W-:Y:S01]  /*0370*/  LEA.HI.X R9, R4, UR9, R5, 0x3, P6 ;  /* 0x0000000904097c11 */ /* 0x000fe2000b0f1c05 */
[----:B------:R-:W-:Y:S01]  /*0380*/  CS2R R18, SRZ ;  /* 0x0000000000127805 */ /* 0x000fe2000001ff00 */
[----:B------:R-:W-:Y:S01]  /*0390*/  CS2R R12, SRZ ;  /* 0x00000000000c7805 */ /* 0x000fe2000001ff00 */
[----:B------:R-:W-:Y:S02]  /*03a0*/  IMAD.MOV.U32 R20, RZ, RZ, c[0x0][0xe98] ;  /* 0x0003a600ff147624 */ /* 0x000fe400078e00ff */
[----:B------:R-:W-:Y:S01]  /*03b0*/  IMAD.MOV.U32 R21, RZ, RZ, c[0x0][0xe9c] ;  /* 0x0003a700ff157624 */ /* 0x000fe200078e00ff */
[----:B--2---:R-:W0:Y:S01]  /*03c0*/  F2F.F32.F64 R2, R14 ;  /* 0x0000000e00027310 */ /* 0x004e220000301000 */
[----:B------:R-:W0:-:S14]  /*03d0*/  DSETP.GEU.AND P2, PT, |R14|, c[0x2][0x8], PT ;  /* 0x008002000e00762a */ /* 0x000e1c0003f4e200 */
[----:B0-----:R-:W-:Y:S01]  /*03e0*/  @!P2 FMUL R2, R2, 1.175494350822287508e-38 ;  /* 0x008000000202a820 */ /* 0x001fe20000400000 */
[----:B------:R-:W-:-:S04]  /*03f0*/  ISETP.LT.U32.AND P2, PT, R4, UR12, PT ;  /* 0x0000000c04007c0c */ /* 0x000fc8000bf41070 */
[----:B------:R-:W-:Y:S01]  /*0400*/  FSETP.GEU.FTZ.AND P5, PT, |R2|, +INF , PT ;  /* 0x7f8000000200780b */ /* 0x000fe20003fbe200 */
[----:B------:R-:W-:Y:S01]  /*0410*/  IMAD.X R2, RZ, RZ, R6, P4 ;  /* 0x000000ffff027224 */ /* 0x000fe200020e0606 */
[----:B------:R-:W-:Y:S02]  /*0420*/  ISETP.GE.U32.AND P4, PT, R3, 0x10000, PT ;  /* 0x000100000300780c */ /* 0x000fe40003f86070 */
[----:B------:R-:W-:Y:S02]  /*0430*/  ISETP.LT.AND.EX P2, PT, R5, UR6, !P3, P2 ;  /* 0x0000000605007c0c */ /* 0x000fe4000df41320 */
[----:B------:R-:W-:Y:S02]  /*0440*/  ISETP.LT.U32.AND P3, PT, R3, UR12, PT ;  /* 0x0000000c03007c0c */ /* 0x000fe4000bf61070 */
[----:B------:R-:W-:-:S04]  /*0450*/  ISETP.GE.U32.AND.EX P4, PT, R2, RZ, PT, P4 ;  /* 0x000000ff0200720c */ /* 0x000fc80003f86140 */
[----:B------:R-:W-:Y:S02]  /*0460*/  ISETP.LT.AND.EX P3, PT, R2, UR6, !P4, P3 ;  /* 0x0000000602007c0c */ /* 0x000fe4000e761330 */
[C---:B------:R-:W-:Y:S01]  /*0470*/  LEA R6, P6, R3.reuse, UR8, 0x3 ;  /* 0x0000000803067c11 */ /* 0x040fe2000f8c18ff */
[----:B------:R-:W-:Y:S02]  /*0480*/  IMAD.MOV.U32 R4, RZ, RZ, c[0x0][0xe90] ;  /* 0x0003a400ff047624 */ /* 0x000fe400078e00ff */
[----:B------:R-:W-:Y:S01]  /*0490*/  IMAD.MOV.U32 R5, RZ, RZ, c[0x0][0xe94] ;  /* 0x0003a500ff057624 */ /* 0x000fe200078e00ff */
[----:B------:R-:W-:Y:S01]  /*04a0*/  LEA.HI.X R7, R3, UR9, R2, 0x3, P6 ;  /* 0x0000000903077c11 */ /* 0x000fe2000b0f1c02 */
[----:B------:R-:W-:Y:S01]  /*04b0*/  @P5 IMAD.MOV.U32 R25, RZ, RZ, 0x3f800000 ;  /* 0x3f800000ff195424 */ /* 0x000fe200078e00ff */
[----:B------:R-:W2:Y:S05]  /*04c0*/  @P2 LDG.E.64 R18, [R8.64] ;  /* 0x0000000a08122981 */ /* 0x000eaa000c1e1b00 */
[----:B------:R-:W4:Y:S04]  /*04d0*/  @P3 LDG.E.64 R12, [R6.64] ;  /* 0x0000000a060c3981 */ /* 0x000f28000c1e1b00 */
[----:B------:R2:W-:Y:S04]  /*04e0*/  @P5 STG.E [R4.64], R25 ;  /* 0x0000001904005986 */ /* 0x0005e8000c10190a */
[----:B------:R-:W5:Y:S01]  /*04f0*/  LDG.E R2, [R20.64] ;  /* 0x0000000a14027981 */ /* 0x000f62000c1e1900 */
[----:B---3--:R-:W0:Y:S01]  /*0500*/  F2F.F32.F64 R3, R22 ;  /* 0x0000001600037310 */ /* 0x008e220000301000 */
[----:B------:R-:W0:-:S14]  /*0510*/  DSETP.GEU.AND P4, PT, |R22|, c[0x2][0x8], PT ;  /* 0x008002001600762a */ /* 0x000e1c0003f8e200 */
[----:B0-----:R-:W-:-:S05]  /*0520*/  @!P4 FMUL R3, R3, 1.175494350822287508e-38 ;  /* 0x008000000303c820 */ /* 0x001fca0000400000 */
[----:B------:R-:W-:-:S13]  /*0530*/  FSETP.GEU.FTZ.AND P5, PT, |R3|, +INF , PT ;  /* 0x7f8000000300780b */ /* 0x000fda0003fbe200 */
[----:B------:R-:W-:-:S05]  /*0540*/  @P5 IMAD.MOV.U32 R27, RZ, RZ, 0x3f800000 ;  /* 0x3f800000ff1b5424 */ /* 0x000fca00078e00ff */
[----:B------:R-:W-:Y:S01]  /*0550*/  @P5 STG.E [R4.64], R27 ;  /* 0x0000001b04005986 */ /* 0x000fe2000c10190a */
[C---:B-----5:R-:W-:Y:S01]  /*0560*/  FSETP.NEU.FTZ.AND P6, PT, R2.reuse, 1, PT ;  /* 0x3f8000000200780b */ /* 0x060fe20003fdd000 */
[----:B------:R-:W-:Y:S02]  /*0570*/  FMUL.FTZ R24, R2, 1 ;  /* 0x3f80000002187820 */ /* 0x000fe40000410000 */
[----:B------:R-:W3:Y:S01]  /*0580*/  @P5 LDG.E R2, [R20.64] ;  /* 0x0000000a14025981 */ /* 0x000ee2000c1e1900 */
[----:B--2---:R-:W0:Y:S01]  /*0590*/  F2F.F32.F64 R25, R18 ;  /* 0x0000001200197310 */ /* 0x004e220000301000 */
[----:B------:R-:W0:-:S07]  /*05a0*/  DSETP.GEU.AND P4, PT, |R18|, c[0x2][0x8], PT ;  /* 0x008002001200762a */ /* 0x000e0e0003f8e200 */
[----:B----4-:R-:W1:Y:S07]  /*05b0*/  F2F.F32.F64 R3, R12 ;  /* 0x0000000c00037310 */ /* 0x010e6e0000301000 */
[----:B0-----:R-:W-:Y:S01]  /*05c0*/  @!P4 FMUL R25, R25, 1.175494350822287508e-38 ;  /* 0x008000001919c820 */ /* 0x001fe20000400000 */
[----:B------:R-:W1:-:S14]  /*05d0*/  DSETP.GEU.AND P4, PT, |R12|, c[0x2][0x8], PT ;  /* 0x008002000c00762a */ /* 0x000e5c0003f8e200 */
[----:B-1----:R-:W-:Y:S01]  /*05e0*/  @!P4 FMUL R3, R3, 1.175494350822287508e-38 ;  /* 0x008000000303c820 */ /* 0x002fe20000400000 */
[----:B------:R-:W-:-:S13]  /*05f0*/  FSETP.GEU.FTZ.AND P4, PT, |R25|, +INF , PT ;  /* 0x7f8000001900780b */ /* 0x000fda0003f9e200 */
[----:B------:R-:W-:-:S05]  /*0600*/  @P4 IMAD.MOV.U32 R25, RZ, RZ, 0x3f800000 ;  /* 0x3f800000ff194424 */ /* 0x000fca00078e00ff */
[----:B------:R0:W-:Y:S02]  /*0610*/  @P4 STG.E [R4.64], R25 ;  /* 0x0000001904004986 */ /* 0x0001e4000c10190a */
[----:B0-----:R-:W0:Y:S02]  /*0620*/  F2F.F64.F32 R24, R24 ;  /* 0x0000001800187310 */ /* 0x001e240000201800 */
[----:B0-----:R-:W0:-:S10]  /*0630*/  DMUL R26, R24, R14 ;  /* 0x0000000e181a7228 */ /* 0x001e140000000000 */
[----:B0-----:R-:W-:Y:S02]  /*0640*/  FSEL R14, R14, R26, !P6 ;  /* 0x0000001a0e0e7208 */ /* 0x001fe40007000000 */
[----:B------:R-:W-:Y:S02]  /*0650*/  FSEL R15, R15, R27, !P6 ;  /* 0x0000001b0f0f7208 */ /* 0x000fe40007000000 */
[----:B------:R-:W-:Y:S01]  /*0660*/  FSETP.GEU.FTZ.AND P6, PT, |R3|, +INF , PT ;  /* 0x7f8000000300780b */ /* 0x000fe20003fde200 */
[----:B---3--:R-:W-:-:S06]  /*0670*/  IMAD.MOV.U32 R3, RZ, RZ, R2 ;  /* 0x000000ffff037224 */ /* 0x008fcc00078e0002 */
[----:B------:R-:W2:Y:S06]  /*0680*/  @P4 LDG.E R3, [R20.64] ;  /* 0x0000000a14034981 */ /* 0x000eac000c1e1900 */
[----:B------:R-:W-:-:S05]  /*0690*/  @P6 IMAD.MOV.U32 R27, RZ, RZ, 0x3f800000 ;  /* 0x3f800000ff1b6424 */ /* 0x000fca00078e00ff */
[----:B------:R0:W-:Y:S01]  /*06a0*/  @P6 STG.E [R4.64], R27 ;  /* 0x0000001b04006986 */ /* 0x0001e2000c10190a */
[----:B--2---:R-:W-:-:S06]  /*06b0*/  IMAD.MOV.U32 R29, RZ, RZ, R3 ;  /* 0x000000ffff1d7224 */ /* 0x004fcc00078e0003 */
[----:B------:R1:W2:Y:S02]  /*06c0*/  @P6 LDG.E R29, [R20.64] ;  /* 0x0000000a141d6981 */ /* 0x0002a4000c1e1900 */
[----:B-1----:R-:W-:-:S04]  /*06d0*/  @P5 FMUL.FTZ R20, R2, 1 ;  /* 0x3f80000002145820 */ /* 0x002fc80000410000 */
[----:B------:R-:W1:Y:S01]  /*06e0*/  @P5 F2F.F64.F32 R24, R20 ;  /* 0x0000001400185310 */ /* 0x000e620000201800 */
[----:B------:R-:W-:Y:S02]  /*06f0*/  @P4 FMUL.FTZ R21, R3, 1 ;  /* 0x3f80000003154820 */ /* 0x000fe40000410000 */
[----:B-1----:R-:W-:Y:S02]  /*0700*/  IMAD.MOV.U32 R26, RZ, RZ, R24 ;  /* 0x000000ffff1a7224 */ /* 0x002fe400078e0018 */
[----:B0-----:R-:W-:-:S06]  /*0710*/  IMAD.MOV.U32 R27, RZ, RZ, R25 ;  /* 0x000000ffff1b7224 */ /* 0x001fcc00078e0019 */
[----:B------:R-:W0:Y:S01]  /*0720*/  @P4 F2F.F64.F32 R26, R21 ;  /* 0x00000015001a4310 */ /* 0x000e220000201800 */
[----:B------:R-:W1:Y:S01]  /*0730*/  @P0 DMUL R24, R24, R22 ;  /* 0x0000001618180228 */ /* 0x000e620000000000 */
[----:B------:R-:W-:-:S09]  /*0740*/  @P0 FSETP.NEU.FTZ.AND P4, PT, R2, 1, PT ;  /* 0x3f8000000200080b */ /* 0x000fd20003f9d000 */
[----:B-1----:R-:W-:Y:S01]  /*0750*/  @P0 FSEL R22, R22, R24, !P4 ;  /* 0x0000001816160208 */ /* 0x002fe20006000000 */
[----:B0-----:R-:W-:Y:S02]  /*0760*/  IMAD.MOV.U32 R4, RZ, RZ, R26 ;  /* 0x000000ffff047224 */ /* 0x001fe400078e001a */
[----:B------:R-:W-:Y:S01]  /*0770*/  IMAD.MOV.U32 R5, RZ, RZ, R27 ;  /* 0x000000ffff057224 */ /* 0x000fe200078e001b */
[----:B------:R-:W0:Y:S01]  /*0780*/  @P2 DMUL R20, R26, R18 ;  /* 0x000000121a142228 */ /* 0x000e220000000000 */
[----:B------:R-:W-:Y:S01]  /*0790*/  ULDC UR7, c[0x0][0x0] ;  /* 0x0000000000077ab9 */ /* 0x000fe20000000800 */
[----:B------:R-:W-:Y:S01]  /*07a0*/  @P0 FSEL R23, R23, R25, !P4 ;  /* 0x0000001917170208 */ /* 0x000fe20006000000 */
[----:B------:R-:W-:Y:S01]  /*07b0*/  UIMAD.WIDE.U32 UR4, UR7, 0x4, UR4 ;  /* 0x00000004070478a5 */ /* 0x000fe2000f8e0004 */
[----:B------:R-:W-:Y:S01]  /*07c0*/  @P2 FSETP.NEU.FTZ.AND P5, PT, R3, 1, PT ;  /* 0x3f8000000300280b */ /* 0x000fe20003fbd000 */
[----:B------:R1:W-:Y:S02]  /*07d0*/  @P1 STG.E.64 [R16.64], R14 ;  /* 0x0000000e10001986 */ /* 0x0003e4000c101b0a */
[----:B------:R-:W-:-:S02]  /*07e0*/  UISETP.LT.U32.AND UP1, UPT, UR4, UR12, UPT ;  /* 0x0000000c0400728c */ /* 0x000fc4000bf21070 */
[----:B------:R-:W-:Y:S01]  /*07f0*/  UISETP.GE.U32.AND UP0, UPT, UR4, 0x10000, UPT ;  /* 0x000100000400788c */ /* 0x000fe2000bf06070 */
[----:B0-----:R-:W-:Y:S02]  /*0800*/  @P2 FSEL R2, R18, R20, !P5 ;  /* 0x0000001412022208 */ /* 0x001fe40006800000 */
[----:B------:R-:W-:Y:S01]  /*0810*/  @P2 FSEL R3, R19, R21, !P5 ;  /* 0x0000001513032208 */ /* 0x000fe20006800000 */
[----:B------:R1:W-:Y:S01]  /*0820*/  @P0 STG.E.64 [R10.64], R22 ;  /* 0x000000160a000986 */ /* 0x0003e2000c101b0a */
[----:B------:R-:W-:Y:S01]  /*0830*/  UISETP.GE.U32.AND.EX UP0, UPT, UR5, URZ, UPT, UP0 ;  /* 0x0000003f0500728c */ /* 0x000fe2000bf06100 */
[----:B------:R-:W-:Y:S02]  /*0840*/  PLOP3.LUT P0, PT, PT, PT, UP1, 0x80, 0x0 ;  /* 0x000000000000781c */ /* 0x000fe40003f0f018 */
[----:B------:R1:W-:Y:S03]  /*0850*/  @P2 STG.E.64 [R8.64], R2 ;  /* 0x0000000208002986 */ /* 0x0003e6000c101b0a */
[----:B------:R-:W-:Y:S01]  /*0860*/  PLOP3.LUT P1, PT, PT, PT, UP0, 0x80, 0x0 ;  /* 0x000000000000781c */ /* 0x000fe20003f2f008 */
[----:B--2---:R-:W-:-:S04]  /*0870*/  @P6 FMUL.FTZ R24, R29, 1 ;  /* 0x3f8000001d186820 */ /* 0x004fc80000410000 */
[----:B------:R-:W0:Y:S01]  /*0880*/  @P6 F2F.F64.F32 R4, R24 ;  /* 0x0000001800046310 */ /* 0x000e220000201800 */
[----:B------:R-:W-:Y:S01]  /*0890*/  FSETP.NEU.FTZ.AND P4, PT, R29, 1, PT ;  /* 0x3f8000001d00780b */ /* 0x000fe20003f9d000 */
[----:B0-----:R-:W0:-:S10]  /*08a0*/  DMUL R4, R4, R12 ;  /* 0x0000000c04047228 */ /* 0x001e140000000000 */
[----:B0-----:R-:W-:Y:S02]  /*08b0*/  FSEL R4, R12, R4, !P4 ;  /* 0x000000040c047208 */ /* 0x001fe40006000000 */
[----:B------:R-:W-:Y:S01]  /*08c0*/  FSEL R5, R13, R5, !P4 ;  /* 0x000000050d057208 */ /* 0x000fe20006000000 */
[----:B------:R-:W-:-:S04]  /*08d0*/  IMAD.U32 R13, RZ, RZ, UR5 ;  /* 0x00000005ff0d7e24 */ /* 0x000fc8000f8e00ff */
[----:B------:R1:W-:Y:S01]  /*08e0*/  @P3 STG.E.64 [R6.64], R4 ;  /* 0x0000000406003986 */ /* 0x0003e2000c101b0a */
[----:B------:R-:W-:Y:S01]  /*08f0*/  ISETP.LT.AND.EX P0, PT, R13, UR6, PT, P0 ;  /* 0x000000060d007c0c */ /* 0x000fe2000bf01300 */
[----:B------:R-:W-:-:S12]  /*0900*/  IMAD.U32 R12, RZ, RZ, UR4 ;  /* 0x00000004ff0c7e24 */ /* 0x000fd8000f8e00ff */
[----:B-1----:R-:W-:Y:S05]  /*0910*/  @!P1 BRA P0, `(.L_x_9) ;  /* 0xfffff8a000009947 */ /* 0x002fea000003ffff */
[----:B------:R-:W-:Y:S05]  /*0920*/  EXIT ;  /* 0x000000000000794d */ /* 0x000fea0003800000 */
.L_x_8:
        /* <DEDUP_REMOVED lines=9> */
.L_x_10:
[----:B------:R-:W-:-:S04]  /*09c0*/  LEA R12, P0, R19, UR8, 0x5 ;  /* 0x00000008130c7c11 */ /* 0x000fc8000f8028ff */
[----:B------:R-:W-:-:S05]  /*09d0*/  LEA.HI.X R13, R19, UR9, R0, 0x5, P0 ;  /* 0x00000009130d7c11 */ /* 0x000fca00080f2c00 */
[----:B------:R-:W2:Y:S01]  /*09e0*/  LDG.E.128 R8, [R12.64] ;  /* 0x0000000a0c087981 */ /* 0x000ea2000c1e1d00 */
[----:B------:R-:W-:Y:S02]  /*09f0*/  IMAD.MOV.U32 R24, RZ, RZ, c[0x0][0xe98] ;  /* 0x0003a600ff187624 */ /* 0x000fe400078e00ff */
[----:B------:R-:W-:Y:S01]  /*0a00*/  IMAD.MOV.U32 R25, RZ, RZ, c[0x0][0xe9c] ;  /* 0x0003a700ff197624 */ /* 0x000fe200078e00ff */
[----:B--2---:R-:W0:Y:S01]  /*0a10*/  F2F.F32.F64 R4, R8 ;  /* 0x0000000800047310 */ /* 0x004e220000301000 */
[----:B------:R-:W0:-:S14]  /*0a20*/  DSETP.GEU.AND P0, PT, |R8|, c[0x2][0x8], PT ;  /* 0x008002000800762a */ /* 0x000e1c0003f0e200 */
[----:B0-----:R-:W-:-:S05]  /*0a30*/  @!P0 FMUL R4, R4, 1.175494350822287508e-38 ;  /* 0x0080000004048820 */ /* 0x001fca0000400000 */
[----:B------:R-:W-:Y:S02]  /*0a40*/  FSETP.GEU.FTZ.AND P0, PT, |R4|, +INF , PT ;  /* 0x7f8000000400780b */ /* 0x000fe40003f1e200 */
[----:B------:R-:W2:Y:S11]  /*0a50*/  LDG.E.128 R4, [R12.64+0x10] ;  /* 0x0000100a0c047981 */ /* 0x000eb6000c1e1d00 */
[----:B------:R-:W-:-:S05]  /*0a60*/  @P0 IMAD.MOV.U32 R15, RZ, RZ, 0x3f800000 ;  /* 0x3f800000ff0f0424 */ /* 0x000fca00078e00ff */
[----:B------:R0:W-:Y:S04]  /*0a70*/  @P0 STG.E [R2.64], R15 ;  /* 0x0000000f02000986 */ /* 0x0001e8000c10190a */
[----:B------:R-:W3:Y:S01]  /*0a80*/  LDG.E R22, [R24.64] ;  /* 0x0000000a18167981 */ /* 0x000ee2000c1e1900 */
[----:B------:R-:W1:Y:S01]  /*0a90*/  F2F.F32.F64 R14, R10 ;  /* 0x0000000a000e7310 */ /* 0x000e620000301000 */
[----:B------:R-:W1:-:S14]  /*0aa0*/  DSETP.GEU.AND P0, PT, |R10|, c[0x2][0x8], PT ;  /* 0x008002000a00762a */ /* 0x000e5c0003f0e200 */
[----:B-1----:R-:W-:-:S05]  /*0ab0*/  @!P0 FMUL R14, R14, 1.175494350822287508e-38 ;  /* 0x008000000e0e8820 */ /* 0x002fca0000400000 */
[----:B------:R-:W-:-:S13]  /*0ac0*/  FSETP.GEU.FTZ.AND P1, PT, |R14|, +INF , PT ;  /* 0x7f8000000e00780b */ /* 0x000fda0003f3e200 */
[----:B------:R-:W-:-:S05]  /*0ad0*/  @P1 IMAD.MOV.U32 R17, RZ, RZ, 0x3f800000 ;  /* 0x3f800000ff111424 */ /* 0x000fca00078e00ff */
[----:B------:R1:W-:Y:S01]  /*0ae0*/  @P1 STG.E [R2.64], R17 ;  /* 0x0000001102001986 */ /* 0x0003e2000c10190a */
[C---:B---3--:R-:W-:Y:S01]  /*0af0*/  FSETP.NEU.FTZ.AND P0, PT, R22.reuse, 1, PT ;  /* 0x3f8000001600780b */ /* 0x048fe20003f1d000 */
[----:B------:R-:W-:Y:S02]  /*0b00*/  FMUL.FTZ R26, R22, 1 ;  /* 0x3f800000161a7820 */ /* 0x000fe40000410000 */
[----:B------:R-:W3:Y:S01]  /*0b10*/  @P1 LDG.E R22, [R24.64] ;  /* 0x0000000a18161981 */ /* 0x000ee2000c1e1900 */
[----:B--2---:R-:W2:Y:S01]  /*0b20*/  F2F.F32.F64 R14, R4 ;  /* 0x00000004000e7310 */ /* 0x004ea20000301000 */
[----:B------:R-:W2:-:S14]  /*0b30*/  DSETP.GEU.AND P2, PT, |R4|, c[0x2][0x8], PT ;  /* 0x008002000400762a */ /* 0x000e9c0003f4e200 */
[----:B--2---:R-:W-:-:S05]  /*0b40*/  @!P2 FMUL R14, R14, 1.175494350822287508e-38 ;  /* 0x008000000e0ea820 */ /* 0x004fca0000400000 */
[----:B------:R-:W-:-:S13]  /*0b50*/  FSETP.GEU.FTZ.AND P2, PT, |R14|, +INF , PT ;  /* 0x7f8000000e00780b */ /* 0x000fda0003f5e200 */
[----:B------:R-:W-:-:S05]  /*0b60*/  @P2 IMAD.MOV.U32 R23, RZ, RZ, 0x3f800000 ;  /* 0x3f800000ff172424 */ /* 0x000fca00078e00ff */
[----:B------:R2:W-:Y:S01]  /*0b70*/  @P2 STG.E [R2.64], R23 ;  /* 0x0000001702002986 */ /* 0x0005e2000c10190a */
[----:B---3--:R-:W-:-:S06]  /*0b80*/  IMAD.MOV.U32 R21, RZ, RZ, R22 ;  /* 0x000000ffff157224 */ /* 0x008fcc00078e0016 */
[----:B------:R-:W3:Y:S01]  /*0b90*/  @P2 LDG.E R21, [R24.64] ;  /* 0x0000000a18152981 */ /* 0x000ee2000c1e1900 */
[----:B------:R-:W4:Y:S01]  /*0ba0*/  F2F.F32.F64 R14, R6 ;  /* 0x00000006000e7310 */ /* 0x000f220000301000 */
[----:B------:R-:W4:-:S14]  /*0bb0*/  DSETP.GEU.AND P3, PT, |R6|, c[0x2][0x8], PT ;  /* 0x008002000600762a */ /* 0x000f1c0003f6e200 */
[----:B----4-:R-:W-:-:S05]  /*0bc0*/  @!P3 FMUL R14, R14, 1.175494350822287508e-38 ;  /* 0x008000000e0eb820 */ /* 0x010fca0000400000 */
[----:B------:R-:W-:-:S13]  /*0bd0*/  FSETP.GEU.FTZ.AND P3, PT, |R14|, +INF , PT ;  /* 0x7f8000000e00780b */ /* 0x000fda0003f7e200 */
[----:B------:R-:W-:-:S05]  /*0be0*/  @P3 IMAD.MOV.U32 R29, RZ, RZ, 0x3f800000 ;  /* 0x3f800000ff1d3424 */ /* 0x000fca00078e00ff */
[----:B------:R-:W-:Y:S01]  /*0bf0*/  @P3 STG.E [R2.64], R29 ;  /* 0x0000001d02003986 */ /* 0x000fe2000c10190a */
[----:B0-----:R-:W1:Y:S01]  /*0c00*/  F2F.F64.F32 R14, R26 ;  /* 0x0000001a000e7310 */ /* 0x001e620000201800 */
[----:B---3--:R-:W-:-:S06]  /*0c10*/  IMAD.MOV.U32 R20, RZ, RZ, R21 ;  /* 0x000000ffff147224 */ /* 0x008fcc00078e0015 */
[----:B------:R-:W3:Y:S01]  /*0c20*/  @P3 LDG.E R20, [R24.64] ;  /* 0x0000000a18143981 */ /* 0x000ee2000c1e1900 */
[----:B------:R-:W-:Y:S01]  /*0c30*/  @P1 FMUL.FTZ R27, R22, 1 ;  /* 0x3f800000161b1820 */ /* 0x000fe20000410000 */
[----:B-1----:R0:W1:-:S03]  /*0c40*/  DMUL R16, R8, R14 ;  /* 0x0000000e08107228 */ /* 0x0020460000000000 */
[----:B0-----:R-:W0:Y:S01]  /*0c50*/  @P1 F2F.F64.F32 R14, R27 ;  /* 0x0000001b000e1310 */ /* 0x001e220000201800 */
[----:B------:R-:W-:-:S06]  /*0c60*/  @P2 FMUL.FTZ R28, R21, 1 ;  /* 0x3f800000151c2820 */ /* 0x000fcc0000410000 */
[----:B-1----:R-:W-:Y:S02]  /*0c70*/  FSEL R18, R8, R16, !P0 ;  /* 0x0000001008127208 */ /* 0x002fe40004000000 */
[----:B--2---:R-:W-:Y:S01]  /*0c80*/  FSEL R23, R9, R17, !P0 ;  /* 0x0000001109177208 */ /* 0x004fe20004000000 */
[----:B0-----:R-:W-:Y:S02]  /*0c90*/  IMAD.MOV.U32 R16, RZ, RZ, R14 ;  /* 0x000000ffff107224 */ /* 0x001fe400078e000e */
[----:B------:R-:W-:-:S06]  /*0ca0*/  IMAD.MOV.U32 R17, RZ, RZ, R15 ;  /* 0x000000ffff117224 */ /* 0x000fcc00078e000f */
[----:B------:R-:W0:Y:S02]  /*0cb0*/  @P2 F2F.F64.F32 R16, R28 ;  /* 0x0000001c00102310 */ /* 0x000e240000201800 */
[----:B0-----:R-:W-:Y:S02]  /*0cc0*/  IMAD.MOV.U32 R8, RZ, RZ, R16 ;  /* 0x000000ffff087224 */ /* 0x001fe400078e0010 */
[----:B------:R-:W-:Y:S01]  /*0cd0*/  IMAD.MOV.U32 R9, RZ, RZ, R17 ;  /* 0x000000ffff097224 */ /* 0x000fe200078e0011 */
[----:B------:R-:W0:Y:S01]  /*0ce0*/  DMUL R14, R10, R14 ;  /* 0x0000000e0a0e7228 */ /* 0x000e220000000000 */
[----:B------:R-:W-:-:S03]  /*0cf0*/  FSETP.NEU.FTZ.AND P1, PT, R22, 1, PT ;  /* 0x3f8000001600780b */ /* 0x000fc60003f3d000 */
[----:B------:R-:W1:Y:S01]  /*0d00*/  DMUL R16, R4, R16 ;  /* 0x0000001004107228 */ /* 0x000e620000000000 */
[----:B------:R-:W-:-:S05]  /*0d10*/  FSETP.NEU.FTZ.AND P2, PT, R21, 1, PT ;  /* 0x3f8000001500780b */ /* 0x000fca0003f5d000 */
[----:B0-----:R-:W-:Y:S02]  /*0d20*/  FSEL R14, R10, R14, !P1 ;  /* 0x0000000e0a0e7208 */ /* 0x001fe40004800000 */
[----:B------:R-:W-:Y:S02]  /*0d30*/  FSEL R15, R11, R15, !P1 ;  /* 0x0000000f0b0f7208 */ /* 0x000fe40004800000 */
[----:B-1----:R-:W-:Y:S01]  /*0d40*/  FSEL R10, R4, R16, !P2 ;  /* 0x00000010040a7208 */ /* 0x002fe20005000000 */
[----:B------:R-:W-:Y:S01]  /*0d50*/  IMAD.MOV.U32 R4, RZ, RZ, R18 ;  /* 0x000000ffff047224 */ /* 0x000fe200078e0012 */
[----:B------:R-:W-:Y:S01]  /*0d60*/  FSEL R11, R5, R17, !P2 ;  /* 0x00000011050b7208 */ /* 0x000fe20005000000 */
[----:B------:R-:W-:Y:S02]  /*0d70*/  IMAD.MOV.U32 R5, RZ, RZ, R23 ;  /* 0x000000ffff057224 */ /* 0x000fe400078e0017 */
[----:B---3--:R-:W-:-:S04]  /*0d80*/  @P3 FMUL.FTZ R24, R20, 1 ;  /* 0x3f80000014183820 */ /* 0x008fc80000410000 */
[----:B------:R-:W0:Y:S01]  /*0d90*/  @P3 F2F.F64.F32 R8, R24 ;  /* 0x0000001800083310 */ /* 0x000e220000201800 */
[----:B------:R-:W-:Y:S01]  /*0da0*/  FSETP.NEU.FTZ.AND P0, PT, R20, 1, PT ;  /* 0x3f8000001400780b */ /* 0x000fe20003f1d000 */
[----:B0-----:R-:W0:-:S10]  /*0db0*/  DMUL R8, R6, R8 ;  /* 0x0000000806087228 */ /* 0x001e140000000000 */
[----:B0-----:R-:W-:Y:S01]  /*0dc0*/  FSEL R8, R6, R8, !P0 ;  /* 0x0000000806087208 */ /* 0x001fe20004000000 */
[----:B------:R-:W-:Y:S01]  /*0dd0*/  IMAD.MOV.U32 R6, RZ, RZ, R14 ;  /* 0x000000ffff067224 */ /* 0x000fe200078e000e */
[----:B------:R-:W-:Y:S01]  /*0de0*/  FSEL R9, R7, R9, !P0 ;  /* 0x0000000907097208 */ /* 0x000fe20004000000 */
[----:B------:R-:W-:Y:S01]  /*0df0*/  IMAD.MOV.U32 R7, RZ, RZ, R15 ;  /* 0x000000ffff077224 */ /* 0x000fe200078e000f */
[----:B------:R-:W-:-:S04]  /*0e00*/  IADD3 R19, P0, R19, c[0x0][0x0], RZ ;  /* 0x0000000013137a10 */ /* 0x000fc80007f1e0ff */
[----:B------:R0:W-:Y:S01]  /*0e10*/  STG.E.128 [R12.64], R4 ;  /* 0x000000040c007986 */ /* 0x0001e2000c101d0a */
[----:B------:R-:W-:Y:S01]  /*0e20*/  IMAD.X R0, RZ, RZ, R0, P0 ;  /* 0x000000ffff007224 */ /* 0x000fe200000e0600 */
[----:B------:R-:W-:-:S04]  /*0e30*/  ISETP.LT.U32.AND P1, PT, R19, 0x4000, PT ;  /* 0x000040001300780c */ /* 0x000fc80003f21070 */
[----:B------:R-:W-:Y:S01]  /*0e40*/  ISETP.LT.U32.AND.EX P1, PT, R0, RZ, PT, P1 ;  /* 0x000000ff0000720c */ /* 0x000fe20003f21110 */
[----:B0-----:R-:W-:Y:S02]  /*0e50*/  IMAD.MOV.U32 R6, RZ, RZ, R8 ;  /* 0x000000ffff067224 */ /* 0x001fe400078e0008 */
[----:B------:R-:W-:Y:S02]  /*0e60*/  IMAD.MOV.U32 R4, RZ, RZ, R10 ;  /* 0x000000ffff047224 */ /* 0x000fe400078e000a */
[----:B------:R-:W-:Y:S02]  /*0e70*/  IMAD.MOV.U32 R5, RZ, RZ, R11 ;  /* 0x000000ffff057224 */ /* 0x000fe400078e000b */
[----:B------:R-:W-:Y:S02]  /*0e80*/  IMAD.MOV.U32 R7, RZ, RZ, R9 ;  /* 0x000000ffff077224 */ /* 0x000fe400078e0009 */
[----:B------:R-:W-:-:S03]  /*0e90*/  IMAD.SHL.U32 R8, R19, 0x4, RZ ;  /* 0x0000000413087824 */ /* 0x000fc600078e00ff */
[----:B------:R0:W-:Y:S02]  /*0ea0*/  STG.E.128 [R12.64+0x10], R4 ;  /* 0x000010040c007986 */ /* 0x0001e4000c101d0a */
[----:B------:R-:W-:Y:S02]  /*0eb0*/  ISETP.GE.U32.AND P0, PT, R8, UR12, PT ;  /* 0x0000000c08007c0c */ /* 0x000fe4000bf06070 */
[----:B------:R-:W-:-:S04]  /*0ec0*/  SHF.L.U64.HI R8, R19, 0x2, R0 ;  /* 0x0000000213087819 */ /* 0x000fc80000010200 */
[----:B------:R-:W-:-:S13]  /*0ed0*/  ISETP.GE.AND.EX P0, PT, R8, UR6, PT, P0 ;  /* 0x0000000608007c0c */ /* 0x000fda000bf06300 */
[----:B0-----:R-:W-:Y:S05]  /*0ee0*/  @!P0 BRA P1, `(.L_x_10) ;  /* 0xfffffad000008947 */ /* 0x001fea000083ffff */
[----:B------:R-:W-:Y:S05]  /*0ef0*/  EXIT ;  /* 0x000000000000794d */ /* 0x000fea0003800000 */
.L_x_11:
        /* <DEDUP_REMOVED lines=16> */
.L_x_1818:


//--------------------- .text._ZN2at6native18elementwise_kernelILi128ELi4EZNS0_15gpu_kernel_implIZZZNS0_46_GLOBAL__N__5fd40885_13_AmpKernels_cu_3810c27339_amp_non_finite_check_and_unscale_cuda_ERNS_6TensorES5_RKS4_ENKUlvE_clEvENKUlvE1_clEvEUlN3c104HalfEE_EEvRNS_18TensorIteratorBaseERKT_EUliE_EEviT1_ --------------------------
	.section	.text._ZN2at6native18elementwise_kernelILi128ELi4EZNS0_15gpu_kernel_implIZZZNS0_46_GLOBAL__N__5fd40885_13_AmpKernels_cu_3810c27339_amp_non_finite_check_and_unscale_cuda_ERNS_6TensorES5_RKS4_ENKUlvE_clEvENKUlvE1_clEvEUlN3c104HalfEE_EEvRNS_18TensorIteratorBaseERKT_EUliE_EEviT1_,"ax",@progbits
	.sectioninfo	@"SHI_REGISTERS=26"
	.align	128
        .global         _ZN2at6native18elementwise_kernelILi128ELi4EZNS0_15gpu_kernel_implIZZZNS0_46_GLOBAL__N__5fd40885_13_AmpKernels_cu_3810c27339_amp_non_finite_check_and_unscale_cuda_ERNS_6TensorES5_RKS4_ENKUlvE_clEvENKUlvE1_clEvEUlN3c104HalfEE_EEvRNS_18TensorIteratorBaseERKT_EUliE_EEviT1_
        .type           _ZN2at6native18elementwise_kernelILi128ELi4EZNS0_15gpu_kernel_implIZZZNS0_46_GLOBAL__N__5fd40885_13_AmpKernels_cu_3810c27339_amp_non_finite_check_and_unscale_cuda_ERNS_6TensorES5_RKS4_ENKUlvE_clEvENKUlvE1_clEvEUlN3c104HalfEE_EEvRNS_18TensorIteratorBaseERKT_EUliE_EEviT1_,@function
        .size           _ZN2at6native18elementwise_kernelILi128ELi4EZNS0_15gpu_kernel_implIZZZNS0_46_GLOBAL__N__5fd40885_13_AmpKernels_cu_3810c27339_amp_non_finite_check_and_unscale_cuda_ERNS_6TensorES5_RKS4_ENKUlvE_clEvENKUlvE1_clEvEUlN3c104HalfEE_EEvRNS_18TensorIteratorBaseERKT_EUliE_EEviT1_,(.L_x_1819 - _ZN2at6native18elementwise_kernelILi128ELi4EZNS0_15gpu_kernel_implIZZZNS0_46_GLOBAL__N__5fd40885_13_AmpKernels_cu_3810c27339_amp_non_finite_check_and_unscale_cuda_ERNS_6TensorES5_RKS4_ENKUlvE_clEvENKUlvE1_clEvEUlN3c104HalfEE_EEvRNS_18TensorIteratorBaseERKT_EUliE_EEviT1_)
        .other          _ZN2at6native18elementwise_kernelILi128ELi4EZNS0_15gpu_kernel_implIZZZNS0_46_GLOBAL__N__5fd40885_13_AmpKernels_cu_3810c27339_amp_non_finite_check_and_unscale_cuda_ERNS_6TensorES5_RKS4_ENKUlvE_clEvENKUlvE1_clEvEUlN3c104HalfEE_EEvRNS_18TensorIteratorBaseERKT_EUliE_EEviT1_,@"STO_CUDA_ENTRY STV_DEFAULT"
_ZN2at6native18elementwise_kernelILi128ELi4EZNS0_15gpu_kernel_implIZZZNS0_46_GLOBAL__N__5fd40885_13_AmpKernels_cu_3810c27339_amp_non_finite_check_and_unscale_cuda_ERNS_6TensorES5_RKS4_ENKUlvE_clEvENKUlvE1_clEvEUlN3c104HalfEE_EEvRNS_18TensorIteratorBaseERKT_EUliE_EEviT1_:
.text._ZN2at6native18elementwise_kernelILi128ELi4EZNS0_15gpu_kernel_implIZZZNS0_46_GLOBAL__N__5fd40885_13_AmpKernels_cu_3810c27339_amp_non_finite_check_and_unscale_cuda_ERNS_6TensorES5_RKS4_ENKUlvE_clEvENKUlvE1_clEvEUlN3c104HalfEE_EEvRNS_18TensorIteratorBaseERKT_EUliE_EEviT1_:
[----:B------:R-:W-:Y:S02]  /*0000*/  IMAD.MOV.U32 R1, RZ, RZ, c[0x0][0x28] ;  /* 0x00000a00ff017624 */ /* 0x000fe400078e00ff */
[----:B------:R-:W0:Y:S01]  /*0010*/  S2R R18, SR_CTAID.X ;  /* 0x0000000000127919 */ /* 0x000e220000002500 */
[----:B------:R-:W-:Y:S01]  /*0020*/  ULDC.64 UR36, c[0x0][0x118] ;  /* 0x0000460000247ab9 */ /* 0x000fe20000000a00 */
[----:B------:R-:W-:Y:S02]  /*0030*/  BSSY B6, `(.L_x_12) ;  /* 0x00002e9000067945 */ /* 0x000fe40003800000 */
[----:B------:R-:W0:Y:S02]  /*0040*/  S2R R23, SR_TID.X ;  /* 0x0000000000177919 */ /* 0x000e240000002100 */
[----:B0-----:R-:W-:-:S05]  /*0050*/  IMAD R19, R18, 0x200, R23 ;  /* 0x0000020012137824 */ /* 0x001fca00078e0217 */
[----:B------:R-:W-:-:S13]  /*0060*/  ISETP.GE.AND P0, PT, R19, c[0x0][0x160], PT ;  /* 0x0000580013007a0c */ /* 0x000fda0003f06270 */
[----:B------:R-:W-:Y:S05]  /*0070*/  @P0 BRA `(.L_x_13) ;  /* 0x00002e4000000947 */ /* 0x000fea0003800000 */
[----:B------:R-:W-:Y:S01]  /*0080*/  ISETP.NE.AND P0, PT, RZ, c[0x0][0x168], PT ;  /* 0x00005a00ff007a0c */ /* 0x000fe20003f05270 */
[----:B------:R-:W-:Y:S02]  /*0090*/  IMAD.MOV.U32 R0, RZ, RZ, RZ ;  /* 0x000000ffff007224 */ /* 0x000fe400078e00ff */
[----:B------:R-:W-:-:S10]  /*00a0*/  IMAD.MOV.U32 R16, RZ, RZ, RZ ;  /* 0x000000ffff107224 */ /* 0x000fd400078e00ff */
[----:B------:R-:W-:Y:S05]  /*00b0*/  @!P0 BRA `(.L_x_14) ;  /* 0x00000e1000008947 */ /* 0x000fea0003800000 */
[----:B------:R-:W-:Y:S02]  /*00c0*/  IMAD.MOV.U32 R2, RZ, RZ, RZ ;  /* 0x000000ffff027224 */ /* 0x000fe400078e00ff */
[----:B------:R-:W-:Y:S02]  /*00d0*/  IMAD.MOV.U32 R3, RZ, RZ, R19 ;  /* 0x000000ffff037224 */ /* 0x000fe400078e0013 */
[----:B------:R-:W-:Y:S02]  /*00e0*/  IMAD.MOV.U32 R6, RZ, RZ, c[0x0][0x168] ;  /* 0x00005a00ff067624 */ /* 0x000fe400078e00ff */
[----:B------:R-:W-:-:S03]  /*00f0*/  IMAD.HI.U32 R2, R19, c[0x0][0x170], R2 ;  /* 0x00005c0013027a27 */ /* 0x000fc600078e0002 */
[----:B------:R-:W-:Y:S02]  /*0100*/  ISETP.NE.AND P0, PT, R6, 0x1, PT ;  /* 0x000000010600780c */ /* 0x000fe40003f05270 */
[----:B------:R-:W-:-:S05]  /*0110*/  SHF.R.U32.HI R3, RZ, c[0x0][0x174], R2 ;  /* 0x00005d00ff037a19 */ /* 0x000fca0000011602 */
[----:B------:R-:W-:-:S04]  /*0120*/  IMAD.MOV R0, RZ, RZ, -R3 ;  /* 0x000000ffff007224 */ /* 0x000fc800078e0a03 */
[----:B------:R-:W-:-:S04]  /*0130*/  IMAD R19, R0, c[0x0][0x16c], R19 ;  /* 0x00005b0000137a24 */ /* 0x000fc800078e0213 */
[C---:B------:R-:W-:Y:S02]  /*0140*/  IMAD R16, R19.reuse, c[0x0][0x298], RZ ;  /* 0x0000a60013107a24 */ /* 0x040fe400078e02ff */
[----:B------:R-:W-:Y:S01]  /*0150*/  IMAD R0, R19, c[0x0][0x29c], RZ ;  /* 0x0000a70013007a24 */ /* 0x000fe200078e02ff */
[----:B------:R-:W-:Y:S05]  /*0160*/  @!P0 BRA `(.L_x_14) ;  /* 0x00000d6000008947 */ /* 0x000fea0003800000 */
[----:B------:R-:W-:Y:S01]  /*0170*/  IMAD.MOV.U32 R2, RZ, RZ, RZ ;  /* 0x000000ffff027224 */ /* 0x000fe200078e00ff */
[----:B------:R-:W-:-:S03]  /*0180*/  ISETP.NE.AND P0, PT, R6, 0x2, PT ;  /* 0x000000020600780c */ /* 0x000fc60003f05270 */
[----:B------:R-:W-:-:S05]  /*0190*/  IMAD.HI.U32 R4, R3, c[0x0][0x17c], R2 ;  /* 0x00005f0003047a27 */ /* 0x000fca00078e0002 */
[----:B------:R-:W-:-:S05]  /*01a0*/  SHF.R.U32.HI R5, RZ, c[0x0][0x180], R4 ;  /* 0x00006000ff057a19 */ /* 0x000fca0000011604 */
[----:B------:R-:W-:-:S04]  /*01b0*/  IMAD.MOV R2, RZ, RZ, -R5 ;  /* 0x000000ffff027224 */ /* 0x000fc800078e0a05 */
[----:B------:R-:W-:-:S04]  /*01c0*/  IMAD R3, R2, c[0x0][0x178], R3 ;  /* 0x00005e0002037a24 */ /* 0x000fc800078e0203 */
[C---:B------:R-:W-:Y:S02]  /*01d0*/  IMAD R16, R3.reuse, c[0x0][0x2a0], RZ ;  /* 0x0000a80003107a24 */ /* 0x040fe400078e02ff */
[----:B------:R-:W-:Y:S02]  /*01e0*/  IMAD R0, R3, c[0x0][0x2a4], R0 ;  /* 0x0000a90003007a24 */ /* 0x000fe400078e0200 */
[----:B------:R-:W-:Y:S01]  /*01f0*/  IMAD R16, R19, c[0x0][0x298], R16 ;  /* 0x0000a60013107a24 */ /* 0x000fe200078e0210 */
[----:B------:R-:W-:Y:S05]  /*0200*/  @!P0 BRA `(.L_x_14) ;  /* 0x00000cc000008947 */ /* 0x000fea0003800000 */
[----:B------:R-:W-:Y:S01]  /*0210*/  IMAD.MOV.U32 R4, RZ, RZ, RZ ;  /* 0x000000ffff047224 */ /* 0x000fe200078e00ff */
[----:B------:R-:W-:-:S03]  /*0220*/  ISETP.NE.AND P0, PT, R6, 0x3, PT ;  /* 0x000000030600780c */ /* 0x000fc60003f05270 */
[----:B------:R-:W-:-:S05]  /*0230*/  IMAD.HI.U32 R2, R5, c[0x0][0x188], R4 ;  /* 0x0000620005027a27 */ /* 0x000fca00078e0004 */
[----:B------:R-:W-:-:S05]  /*0240*/  SHF.R.U32.HI R3, RZ, c[0x0][0x18c], R2 ;  /* 0x00006300ff037a19 */ /* 0x000fca0000011602 */
[----:B------:R-:W-:-:S04]  /*0250*/  IMAD.MOV R4, RZ, RZ, -R3 ;  /* 0x000000ffff047224 */ /* 0x000fc800078e0a03 */
[----:B------:R-:W-:-:S04]  /*0260*/  IMAD R5, R4, c[0x0][0x184], R5 ;  /* 0x0000610004057a24 */ /* 0x000fc800078e0205 */
[C---:B------:R-:W-:Y:S02]  /*0270*/  IMAD R16, R5.reuse, c[0x0][0x2a8], R16 ;  /* 0x0000aa0005107a24 */ /* 0x040fe400078e0210 */
        /* <DEDUP_REMOVED lines=182> */
[----:B------:R-:W-:Y:S01]  /*0de0*/  ISETP.NE.AND P0, PT, R6, 0x18, PT ;  /* 0x000000180600780c */ /* 0x000fe20003f05270 */
[----:B------:R-:W-:-:S04]  /*0df0*/  IMAD.MOV.U32 R2, RZ, RZ, RZ ;  /* 0x000000ffff027224 */ /* 0x000fc800078e00ff */
[----:B------:R-:W-:-:S05]  /*0e00*/  IMAD.HI.U32 R4, R3, c[0x0][0x284], R2 ;  /* 0x0000a10003047a27 */ /* 0x000fca00078e0002 */
[----:B------:R-:W-:-:S03]  /*0e10*/  SHF.R.U32.HI R5, RZ, c[0x0][0x288], R4 ;  /* 0x0000a200ff057a19 */ /* 0x000fc60000011604 */
[----:B------:R-:W-:Y:S02]  /*0e20*/  @P0 IMAD.MOV.U32 R4, RZ, RZ, RZ ;  /* 0x000000ffff040224 */ /* 0x000fe400078e00ff */
[--C-:B------:R-:W-:Y:S02]  /*0e30*/  IMAD.MOV R7, RZ, RZ, -R5.reuse ;  /* 0x000000ffff077224 */ /* 0x100fe400078e0a05 */
[----:B------:R-:W-:-:S04]  /*0e40*/  @P0 IMAD.HI.U32 R2, R5, c[0x0][0x290], R4 ;  /* 0x0000a40005020a27 */ /* 0x000fc800078e0004 */
[----:B------:R-:W-:Y:S01]  /*0e50*/  IMAD R3, R7, c[0x0][0x280], R3 ;  /* 0x0000a00007037a24 */ /* 0x000fe200078e0203 */
[----:B------:R-:W-:-:S03]  /*0e60*/  @P0 SHF.R.U32.HI R2, RZ, c[0x0][0x294], R2 ;  /* 0x0000a500ff020a19 */ /* 0x000fc60000011602 */
[C---:B------:R-:W-:Y:S02]  /*0e70*/  IMAD R16, R3.reuse, c[0x0][0x350], R16 ;  /* 0x0000d40003107a24 */ /* 0x040fe400078e0210 */
[----:B------:R-:W-:Y:S02]  /*0e80*/  @P0 IMAD.MOV R4, RZ, RZ, -R2 ;  /* 0x000000ffff040224 */ /* 0x000fe400078e0a02 */
[----:B------:R-:W-:Y:S02]  /*0e90*/  IMAD R0, R3, c[0x0][0x354], R0 ;  /* 0x0000d50003007a24 */ /* 0x000fe400078e0200 */
[----:B------:R-:W-:-:S04]  /*0ea0*/  @P0 IMAD R5, R4, c[0x0][0x28c], R5 ;  /* 0x0000a30004050a24 */ /* 0x000fc800078e0205 */
[C---:B------:R-:W-:Y:S02]  /*0eb0*/  @P0 IMAD R16, R5.reuse, c[0x0][0x358], R16 ;  /* 0x0000d60005100a24 */ /* 0x040fe400078e0210 */
[----:B------:R-:W-:Y:S02]  /*0ec0*/  @P0 IMAD R0, R5, c[0x0][0x35c], R0 ;  /* 0x0000d70005000a24 */ /* 0x000fe400078e0200 */
.L_x_14:
[----:B------:R-:W0:Y:S01]  /*0ed0*/  LDC.U8 R5, c[0x0][0x389] ;  /* 0x0000e240ff057b82 */ /* 0x000e220000000000 */
[----:B------:R-:W-:Y:S02]  /*0ee0*/  IADD3 R16, P1, R16, c[0x0][0x360], RZ ;  /* 0x0000d80010107a10 */ /* 0x000fe40007f3e0ff */
[----:B------:R-:W-:-:S03]  /*0ef0*/  IADD3 R2, P2, R0, c[0x0][0x368], RZ ;  /* 0x0000da0000027a10 */ /* 0x000fc60007f5e0ff */
[----:B------:R-:W-:Y:S02]  /*0f00*/  IMAD.X R17, RZ, RZ, c[0x0][0x364], P1 ;  /* 0x0000d900ff117624 */ /* 0x000fe400008e06ff */
[----:B------:R-:W-:Y:S01]  /*0f10*/  IMAD.X R3, RZ, RZ, c[0x0][0x36c], P2 ;  /* 0x0000db00ff037624 */ /* 0x000fe200010e06ff */
[----:B0-----:R-:W-:-:S04]  /*0f20*/  PRMT R4, R5, 0x9910, RZ ;  /* 0x0000991005047816 */ /* 0x001fc800000000ff */
[----:B------:R-:W-:-:S13]  /*0f30*/  ISETP.GT.AND P0, PT, R4, 0x9, PT ;  /* 0x000000090400780c */ /* 0x000fda0003f04270 */
[----:B------:R-:W-:Y:S05]  /*0f40*/  @P0 BRA `(.L_x_15) ;  /* 0x000003e000000947 */ /* 0x000fea0003800000 */
[----:B------:R-:W-:-:S13]  /*0f50*/  ISETP.GT.AND P0, PT, R4, 0x4, PT ;  /* 0x000000040400780c */ /* 0x000fda0003f04270 */
[----:B------:R-:W-:Y:S05]  /*0f60*/  @P0 BRA `(.L_x_16) ;  /* 0x0000020000000947 */ /* 0x000fea0003800000 */
[----:B------:R-:W-:-:S13]  /*0f70*/  ISETP.GT.AND P0, PT, R4, 0x1, PT ;  /* 0x000000010400780c */ /* 0x000fda0003f04270 */
[----:B------:R-:W-:Y:S05]  /*0f80*/  @P0 BRA `(.L_x_17) ;  /* 0x000000c000000947 */ /* 0x000fea0003800000 */
[----:B------:R-:W-:-:S13]  /*0f90*/  ISETP.NE.AND P0, PT, R5, RZ, PT ;  /* 0x000000ff0500720c */ /* 0x000fda0003f05270 */
[----:B------:R-:W-:Y:S05]  /*0fa0*/  @!P0 BRA `(.L_x_18) ;  /* 0x0000006000008947 */ /* 0x000fea0003800000 */
[----:B------:R-:W-:-:S13]  /*0fb0*/  ISETP.NE.AND P0, PT, R4, 0x1, PT ;  /* 0x000000010400780c */ /* 0x000fda0003f05270 */
[----:B------:R-:W-:Y:S05]  /*0fc0*/  @P0 BRA `(.L_x_19) ;  /* 0x00000cd000000947 */ /* 0x000fea0003800000 */
[----:B------:R-:W2:Y:S02]  /*0fd0*/  LDG.E.S8 R2, [R2.64] ;  /* 0x0000002402027981 */ /* 0x000ea4000c1e1300 */
[----:B--2---:R-:W0:Y:S02]  /*0fe0*/  I2F.S16 R0, R2 ;  /* 0x0000000200007306 */ /* 0x004e240000101400 */
[----:B0-----:R-:W-:Y:S01]  /*0ff0*/  F2FP.PACK_AB R0, RZ, R0 ;  /* 0x00000000ff00723e */ /* 0x001fe200000000ff */
[----:B------:R-:W-:Y:S05]  /*1000*/  BRA `(.L_x_20) ;  /* 0x00000e5000007947 */ /* 0x000fea0003800000 */
.L_x_18:
[----:B------:R-:W2:Y:S02]  /*1010*/  LDG.E.U8 R2, [R2.64] ;  /* 0x0000002402027981 */ /* 0x000ea4000c1e1100 */
[----:B--2---:R-:W0:Y:S02]  /*1020*/  I2F.U16 R0, R2 ;  /* 0x0000000200007306 */ /* 0x004e240000101000 */
[----:B0-----:R-:W-:Y:S01]  /*1030*/  F2FP.PACK_AB R0, RZ, R0 ;  /* 0x00000000ff00723e */ /* 0x001fe200000000ff */
[----:B------:R-:W-:Y:S05]  /*1040*/  BRA `(.L_x_20) ;  /* 0x00000e1000007947 */ /* 0x000fea0003800000 */
.L_x_17:
[----:B------:R-:W-:-:S13]  /*1050*/  ISETP.NE.AND P0, PT, R4, 0x2, PT ;  /* 0x000000020400780c */ /* 0x000fda0003f05270 */
[----:B------:R-:W-:Y:S05]  /*1060*/  @!P0 BRA `(.L_x_21) ;  /* 0x000000c000008947 */ /* 0x000fea0003800000 */
[----:B------:R-:W-:-:S13]  /*1070*/  ISETP.NE.AND P0, PT, R4, 0x3, PT ;  /* 0x000000030400780c */ /* 0x000fda0003f05270 */
[----:B------:R-:W-:Y:S05]  /*1080*/  @!P0 BRA `(.L_x_22) ;  /* 0x0000006000008947 */ /* 0x000fea0003800000 */
[----:B------:R-:W-:-:S13]  /*1090*/  ISETP.NE.AND P0, PT, R4, 0x4, PT ;  /* 0x000000040400780c */ /* 0x000fda0003f05270 */
[----:B------:R-:W-:Y:S05]  /*10a0*/  @P0 BRA `(.L_x_19) ;  /* 0x00000bf000000947 */ /* 0x000fea0003800000 */
[----:B------:R-:W2:Y:S02]  /*10b0*/  LDG.E.64 R2, [R2.64] ;  /* 0x0000002402027981 */ /* 0x000ea4000c1e1b00 */
[----:B--2---:R-:W0:Y:S02]  /*10c0*/  I2F.S64 R0, R2 ;  /* 0x0000000200007312 */ /* 0x004e240000301400 */
[----:B0-----:R-:W-:Y:S01]  /*10d0*/  F2FP.PACK_AB R0, RZ, R0 ;  /* 0x00000000ff00723e */ /* 0x001fe200000000ff */
[----:B------:R-:W-:Y:S05]  /*10e0*/  BRA `(.L_x_20) ;  /* 0x00000d7000007947 */ /* 0x000fea0003800000 */
.L_x_22:
[----:B------:R-:W2:Y:S02]  /*10f0*/  LDG.E R2, [R2.64] ;  /* 0x0000002402027981 */ /* 0x000ea4000c1e1900 */
[----:B--2---:R-:W0:Y:S02]  /*1100*/  I2F R0, R2 ;  /* 0x0000000200007306 */ /* 0x004e240000201400 */
[----:B0-----:R-:W-:Y:S01]  /*1110*/  F2FP.PACK_AB R0, RZ, R0 ;  /* 0x00000000ff00723e */ /* 0x001fe200000000ff */
[----:B------:R-:W-:Y:S05]  /*1120*/  BRA `(.L_x_20) ;  /* 0x00000d3000007947 */ /* 0x000fea0003800000 */
.L_x_21:
[----:B------:R-:W2:Y:S02]  /*1130*/  LDG.E.U16 R2, [R2.64] ;  /* 0x0000002402027981 */ /* 0x000ea4000c1e1500 */
[----:B--2---:R-:W0:Y:S02]  /*1140*/  I2F.S16 R0, R2 ;  /* 0x0000000200007306 */ /* 0x004e240000101400 */
[----:B0-----:R-:W-:Y:S01]  /*1150*/  F2FP.PACK_AB R0, RZ, R0 ;  /* 0x00000000ff00723e */ /* 0x001fe200000000ff */
[----:B------:R-:W-:Y:S05]  /*1160*/  BRA `(.L_x_20) ;  /* 0x00000cf000007947 */ /* 0x000fea0003800000 */
.L_x_16:
[----:B------:R-:W-:-:S13]  /*1170*/  ISETP.GT.AND P0, PT, R4, 0x6, PT ;  /* 0x000000060400780c */ /* 0x000fda0003f04270 */
[----:B------:R-:W-:Y:S05]  /*1180*/  @P0 BRA `(.L_x_23) ;  /* 0x0000009000000947 */ /* 0x000fea0003800000 */
[----:B------:R-:W-:-:S13]  /*1190*/  ISETP.NE.AND P0, PT, R4, 0x5, PT ;  /* 0x000000050400780c */ /* 0x000fda0003f05270 */
[----:B------:R-:W-:Y:S05]  /*11a0*/  @!P0 BRA `(.L_x_24) ;  /* 0x0000005000008947 */ /* 0x000fea0003800000 */
[----:B------:R-:W-:-:S13]  /*11b0*/  ISETP.NE.AND P0, PT, R4, 0x6, PT ;  /* 0x000000060400780c */ /* 0x000fda0003f05270 */
[----:B------:R-:W-:Y:S05]  /*11c0*/  @P0 BRA `(.L_x_19) ;  /* 0x00000ad000000947 */ /* 0x000fea0003800000 */
[----:B------:R-:W2:Y:S02]  /*11d0*/  LDG.E R2, [R2.64] ;  /* 0x0000002402027981 */ /* 0x000ea4000c1e1900 */
[----:B--2---:R-:W-:Y:S01]  /*11e0*/  F2FP.PACK_AB R0, RZ, R2 ;  /* 0x00000002ff00723e */ /* 0x004fe200000000ff */
[----:B------:R-:W-:Y:S05]  /*11f0*/  BRA `(.L_x_20) ;  /* 0x00000c6000007947 */ /* 0x000fea0003800000 */
.L_x_24:
[----:B------:R0:W5:Y:S01]  /*1200*/  LDG.E.U16 R0, [R2.64] ;  /* 0x0000002402007981 */ /* 0x000162000c1e1500 */
[----:B------:R-:W-:Y:S05]  /*1210*/  BRA `(.L_x_20) ;  /* 0x00000c4000007947 */ /* 0x000fea0003800000 */
.L_x_23:
[----:B------:R-:W-:-:S13]  /*1220*/  ISETP.NE.AND P0, PT, R4, 0x7, PT ;  /* 0x000000070400780c */ /* 0x000fda0003f05270 */
[----:B------:R-:W-:Y:S05]  /*1230*/  @!P0 BRA `(.L_x_25) ;  /* 0x0000009000008947 */ /* 0x000fea0003800000 */
[----:B------:R-:W-:-:S13]  /*1240*/  ISETP.NE.AND P0, PT, R4, 0x8, PT ;  /* 0x000000080400780c */ /* 0x000fda0003f05270 */
[----:B------:R-:W-:Y:S05]  /*1250*/  @!P0 BRA `(.L_x_26) ;  /* 0x0000005000008947 */ /* 0x000fea0003800000 */
[----:B------:R-:W-:-:S13]  /*1260*/  ISETP.NE.AND P0, PT, R4, 0x9, PT ;  /* 0x000000090400780c */ /* 0x000fda0003f05270 */
[----:B------:R-:W-:Y:S05]  /*1270*/  @P0 BRA `(.L_x_19) ;  /* 0x00000a2000000947 */ /* 0x000fea0003800000 */
[----:B------:R-:W2:Y:S02]  /*1280*/  LDG.E R2, [R2.64] ;  /* 0x0000002402027981 */ /* 0x000ea4000c1e1900 */
[----:B--2---:R-:W-:Y:S01]  /*1290*/  F2FP.PACK_AB R0, RZ, R2 ;  /* 0x00000002ff00723e */ /* 0x004fe200000000ff */
[----:B------:R-:W-:Y:S05]  /*12a0*/  BRA `(.L_x_20) ;  /* 0x00000bb000007947 */ /* 0x000fea0003800000 */
.L_x_26:
[----:B------:R0:W5:Y:S01]  /*12b0*/  LDG.E.U16 R0, [R2.64] ;  /* 0x0000002402007981 */ /* 0x000162000c1e1500 */
[----:B------:R-:W-:Y:S05]  /*12c0*/  BRA `(.L_x_20) ;  /* 0x00000b9000007947 */ /* 0x000fea0003800000 */
.L_x_25:
[----:B------:R-:W2:Y:S02]  /*12d0*/  LDG.E.64 R2, [R2.64] ;  /* 0x0000002402027981 */ /* 0x000ea4000c1e1b00 */
[----:B--2---:R-:W0:Y:S01]  /*12e0*/  F2F.F32.F64 R0, R2 ;  /* 0x0000000200007310 */ /* 0x004e220000301000 */
[----:B------:R-:W0:-:S14]  /*12f0*/  DSETP.GEU.AND P0, PT, |R2|, c[0x2][0x0], PT ;  /* 0x008000000200762a */ /* 0x000e1c0003f0e200 */
[----:B0-----:R-:W-:-:S05]  /*1300*/  @!P0 FMUL R0, R0, 1.175494350822287508e-38 ;  /* 0x0080000000008820 */ /* 0x001fca0000400000 */
[----:B------:R-:W-:Y:S01]  /*1310*/  F2FP.PACK_AB R0, RZ, R0 ;  /* 0x00000000ff00723e */ /* 0x000fe200000000ff */
[----:B------:R-:W-:Y:S05]  /*1320*/  BRA `(.L_x_20) ;  /* 0x00000b3000007947 */ /* 0x000fea0003800000 */
.L_x_15:
[----:B------:R-:W-:-:S13]  /*1330*/  ISETP.GT.AND P0, PT, R4, 0x18, PT ;  /* 0x000000180400780c */ /* 0x000fda0003f04270 */
[----:B------:R-:W-:Y:S05]  /*1340*/  @P0 BRA `(.L_x_27) ;  /* 0x0000040000000947 */ /* 0x000fea0003800000 */
[----:B------:R-:W-:-:S13]  /*1350*/  ISETP.GT.AND P0, PT, R4, 0xe, PT ;  /* 0x0000000e0400780c */ /* 0x000fda0003f04270 */
[----:B------:R-:W-:Y:S05]  /*1360*/  @P0 BRA `(.L_x_28) ;  /* 0x000000f000000947 */ /* 0x000fea0003800000 */
[----:B------:R-:W-:-:S13]  /*1370*/  ISETP.NE.AND P0, PT, R4, 0xa, PT ;  /* 0x0000000a0400780c */ /* 0x000fda0003f05270 */
[----:B------:R-:W-:Y:S05]  /*1380*/  @!P0 BRA `(.L_x_29) ;  /* 0x0000007000008947 */ /* 0x000fea0003800000 */
[----:B------:R-:W-:-:S13]  /*1390*/  ISETP.NE.AND P0, PT, R4, 0xb, PT ;  /* 0x0000000b0400780c */ /* 0x000fda0003f05270 */
[----:B------:R-:W-:Y:S05]  /*13a0*/  @P0 BRA `(.L_x_19) ;  /* 0x000008f000000947 */ /* 0x000fea0003800000 */
[----:B------:R-:W2:Y:S02]  /*13b0*/  LDG.E.U8 R2, [R2.64] ;  /* 0x0000002402027981 */ /* 0x000ea4000c1e1100 */
[----:B--2---:R-:W-:-:S04]  /*13c0*/  ISETP.NE.AND P0, PT, R2, RZ, PT ;  /* 0x000000ff0200720c */ /* 0x004fc80003f05270 */
[----:B------:R-:W-:-:S04]  /*13d0*/  FSEL R0, RZ, 1, !P0 ;  /* 0x3f800000ff007808 */ /* 0x000fc80004000000 */
[----:B------:R-:W-:Y:S01]  /*13e0*/  F2FP.PACK_AB R0, RZ, R0 ;  /* 0x00000000ff00723e */ /* 0x000fe200000000ff */
[----:B------:R-:W-:Y:S05]  /*13f0*/  BRA `(.L_x_20) ;  /* 0x00000a6000007947 */ /* 0x000fea0003800000 */
.L_x_29:
[----:B------:R-:W2:Y:S02]  /*1400*/  LDG.E.64 R2, [R2.64] ;  /* 0x0000002402027981 */ /* 0x000ea4000c1e1b00 */
[----:B--2---:R-:W0:Y:S01]  /*1410*/  F2F.F32.F64 R0, R2 ;  /* 0x0000000200007310 */ /* 0x004e220000301000 */
[----:B------:R-:W0:-:S14]  /*1420*/  DSETP.GEU.AND P0, PT, |R2|, c[0x2][0x0], PT ;  /* 0x008000000200762a */ /* 0x000e1c0003f0e200 */
[----:B0-----:R-:W-:-:S05]  /*1430*/  @!P0 FMUL R0, R0, 1.175494350822287508e-38 ;  /* 0x0080000000008820 */ /* 0x001fca0000400000 */
[----:B------:R-:W-:Y:S01]  /*1440*/  F2FP.PACK_AB R0, RZ, R0 ;  /* 0x00000000ff00723e */ /* 0x000fe200000000ff */
[----:B------:R-:W-:Y:S05]  /*1450*/  BRA `(.L_x_20) ;  /* 0x00000a0000007947 */ /* 0x000fea0003800000 */
.L_x_28:
[----:B------:R-:W-:-:S13]  /*1460*/  ISETP.NE.AND P0, PT, R4, 0xf, PT ;  /* 0x0000000f0400780c */ /* 0x000fda0003f05270 */
[----:B------:R-:W-:Y:S05]  /*1470*/  @!P0 BRA `(.L_x_30) ;  /* 0x0000029000008947 */ /* 0x000fea0003800000 */
[----:B------:R-:W-:-:S13]  /*1480*/  ISETP.NE.AND P0, PT, R4, 0x17, PT ;  /* 0x000000170400780c */ /* 0x000fda0003f05270 */
[----:B------:R-:W-:Y:S05]  /*1490*/  @!P0 BRA `(.L_x_31) ;  /* 0x0000018000008947 */ /* 0x000fea0003800000 */
[----:B------:R-:W-:-:S13]  /*14a0*/  ISETP.NE.AND P0, PT, R4, 0x18, PT ;  /* 0x000000180400780c */ /* 0x000fda0003f05270 */
[----:B------:R-:W-:Y:S05]  /*14b0*/  @P0 BRA `(.L_x_19) ;  /* 0x000007e000000947 */ /* 0x000fea0003800000 */
[----:B------:R-:W2:Y:S01]  /*14c0*/  LDG.E.U8 R0, [R2.64] ;  /* 0x0000002402007981 */ /* 0x000ea2000c1e1100 */
[----:B------:R-:W-:Y:S02]  /*14d0*/  IMAD.MOV.U32 R8, RZ, RZ, -0x800000 ;  /* 0xff800000ff087424 */ /* 0x000fe400078e00ff */
[----:B--2---:R-:W-:-:S05]  /*14e0*/  IMAD.SHL.U32 R0, R0, 0x1000000, RZ ;  /* 0x0100000000007824 */ /* 0x004fca00078e00ff */
[----:B------:R-:W-:-:S04]  /*14f0*/  LOP3.LUT R4, R0, 0x7f000000, RZ, 0xc0, !PT ;  /* 0x7f00000000047812 */ /* 0x000fc800078ec0ff */
[----:B------:R-:W0:Y:S01]  /*1500*/  FLO.U32 R5, R4 ;  /* 0x0000000400057300 */ /* 0x000e2200000e0000 */
[C---:B------:R-:W-:Y:S02]  /*1510*/  IADD3 R6, R4.reuse, 0x1000000, RZ ;  /* 0x0100000004067810 */ /* 0x040fe40007ffe0ff */
[----:B------:R-:W-:Y:S02]  /*1520*/  IADD3 R2, R4, -0x1, RZ ;  /* 0xffffffff04027810 */ /* 0x000fe40007ffe0ff */
[----:B------:R-:W-:Y:S02]  /*1530*/  SHF.R.S32.HI R6, RZ, 0x8, R6 ;  /* 0x00000008ff067819 */ /* 0x000fe40000011406 */
[----:B------:R-:W-:Y:S02]  /*1540*/  SHF.R.S32.HI R2, RZ, 0x1f, R2 ;  /* 0x0000001fff027819 */ /* 0x000fe40000011402 */
[----:B0-----:R-:W-:-:S04]  /*1550*/  IADD3 R5, -R5, 0x1f, RZ ;  /* 0x0000001f05057810 */ /* 0x001fc80007ffe1ff */
[C---:B------:R-:W-:Y:S02]  /*1560*/  ISETP.GT.U32.AND P0, PT, R5.reuse, 0x4, PT ;  /* 0x000000040500780c */ /* 0x040fe40003f04070 */
[----:B------:R-:W-:-:S04]  /*1570*/  IADD3 R5, R5, -0x4, RZ ;  /* 0xfffffffc05057810 */ /* 0x000fc80007ffe0ff */
[----:B------:R-:W-:-:S05]  /*1580*/  SEL R5, R5, RZ, P0 ;  /* 0x000000ff05057207 */ /* 0x000fca0000000000 */
[----:B------:R-:W-:Y:S01]  /*1590*/  IMAD R8, R5, R8, 0x3c000000 ;  /* 0x3c00000005087424 */ /* 0x000fe200078e0208 */
[----:B------:R-:W-:-:S04]  /*15a0*/  SHF.L.U32 R5, R4, R5, RZ ;  /* 0x0000000504057219 */ /* 0x000fc800000006ff */
[----:B------:R-:W-:-:S04]  /*15b0*/  LEA.HI R5, R5, R8, RZ, 0x1c ;  /* 0x0000000805057211 */ /* 0x000fc800078fe0ff */
[----:B------:R-:W-:-:S04]  /*15c0*/  LOP3.LUT R5, R5, 0x7f800000, R6, 0xf8, !PT ;  /* 0x7f80000005057812 */ /* 0x000fc800078ef806 */
[----:B------:R-:W-:-:S04]  /*15d0*/  LOP3.LUT R5, R5, R2, RZ, 0x30, !PT ;  /* 0x0000000205057212 */ /* 0x000fc800078e30ff */
[----:B------:R-:W-:-:S04]  /*15e0*/  LOP3.LUT R5, R5, 0x80000000, R0, 0xf8, !PT ;  /* 0x8000000005057812 */ /* 0x000fc800078ef800 */
[----:B------:R-:W-:-:S04]  /*15f0*/  F2FP.PACK_AB R5, RZ, R5 ;  /* 0x00000005ff05723e */ /* 0x000fc800000000ff */
[----:B------:R-:W-:Y:S01]  /*1600*/  PRMT R0, R5, 0x7610, R0 ;  /* 0x0000761005007816 */ /* 0x000fe20000000000 */
[----:B------:R-:W-:Y:S05]  /*1610*/  BRA `(.L_x_20) ;  /* 0x0000084000007947 */ /* 0x000fea0003800000 */
.L_x_31:
[----:B------:R-:W2:Y:S02]  /*1620*/  LDG.E.U8 R2, [R2.64] ;  /* 0x0000002402027981 */ /* 0x000ea4000c1e1100 */
[C---:B--2---:R-:W-:Y:S02]  /*1630*/  IMAD.SHL.U32 R0, R2.reuse, 0x2000000, RZ ;  /* 0x0200000002007824 */ /* 0x044fe400078e00ff */
[----:B------:R-:W-:-:S03]  /*1640*/  IMAD.SHL.U32 R5, R2, 0x1000000, RZ ;  /* 0x0100000002057824 */ /* 0x000fc600078e00ff */
[----:B------:R-:W-:-:S13]  /*1650*/  ISETP.GE.U32.AND P0, PT, R0, 0x8000000, PT ;  /* 0x080000000000780c */ /* 0x000fda0003f06070 */
[C---:B------:R-:W-:Y:S02]  /*1660*/  @!P0 IMAD.SHL.U32 R0, R2.reuse, 0x100, RZ ;  /* 0x0000010002008824 */ /* 0x040fe400078e00ff */
[----:B------:R-:W-:-:S03]  /*1670*/  @P0 IMAD.SHL.U32 R4, R2, 0x200000, RZ ;  /* 0x0020000002040824 */ /* 0x000fc600078e00ff */
[----:B------:R-:W-:Y:S02]  /*1680*/  @!P0 LOP3.LUT R0, R0, 0x7f00, RZ, 0xc0, !PT ;  /* 0x00007f0000008812 */ /* 0x000fe400078ec0ff */
[----:B------:R-:W-:Y:S02]  /*1690*/  @P0 LOP3.LUT R4, R4, 0x70000000, RZ, 0xfc, !PT ;  /* 0x7000000004040812 */ /* 0x000fe400078efcff */
[----:B------:R-:W-:-:S03]  /*16a0*/  @!P0 LOP3.LUT R0, R0, 0x3f000000, RZ, 0xfc, !PT ;  /* 0x3f00000000008812 */ /* 0x000fc600078efcff */
[----:B------:R-:W-:Y:S02]  /*16b0*/  @P0 FMUL.FTZ R4, R4, 1.9259299443872358531e-34 ;  /* 0x0780000004040820 */ /* 0x000fe40000410000 */
[----:B------:R-:W-:-:S05]  /*16c0*/  @!P0 FADD.FTZ R4, R0, -0.5 ;  /* 0xbf00000000048421 */ /* 0x000fca0000010000 */
[----:B------:R-:W-:-:S04]  /*16d0*/  LOP3.LUT R4, R4, 0x80000000, R5, 0xf8, !PT ;  /* 0x8000000004047812 */ /* 0x000fc800078ef805 */
[----:B------:R-:W-:-:S04]  /*16e0*/  F2FP.PACK_AB R4, RZ, R4 ;  /* 0x00000004ff04723e */ /* 0x000fc800000000ff */
[----:B------:R-:W-:Y:S01]  /*16f0*/  PRMT R0, R4, 0x7610, R0 ;  /* 0x0000761004007816 */ /* 0x000fe20000000000 */
[----:B------:R-:W-:Y:S05]  /*1700*/  BRA `(.L_x_20) ;  /* 0x0000075000007947 */ /* 0x000fea0003800000 */
.L_x_30:
[----:B------:R-:W2:Y:S02]  /*1710*/  LDG.E.U16 R0, [R2.64] ;  /* 0x0000002402007981 */ /* 0x000ea4000c1e1500 */
[----:B--2---:R-:W-:-:S04]  /*1720*/  PRMT R0, RZ, 0x5410, R0 ;  /* 0x00005410ff007816 */ /* 0x004fc80000000000 */
[----:B------:R-:W-:Y:S01]  /*1730*/  F2FP.PACK_AB R0, RZ, R0 ;  /* 0x00000000ff00723e */ /* 0x000fe200000000ff */
[----:B------:R-:W-:Y:S05]  /*1740*/  BRA `(.L_x_20) ;  /* 0x0000071000007947 */ /* 0x000fea0003800000 */
.L_x_27:
[----:B------:R-:W-:-:S13]  /*1750*/  ISETP.GT.AND P0, PT, R4, 0x1b, PT ;  /* 0x0000001b0400780c */ /* 0x000fda0003f04270 */
[----:B------:R-:W-:Y:S05]  /*1760*/  @P0 BRA `(.L_x_32) ;  /* 0x0000042000000947 */ /* 0x000fea0003800000 */
[----:B------:R-:W-:-:S13]  /*1770*/  ISETP.NE.AND P0, PT, R4, 0x19, PT ;  /* 0x000000190400780c */ /* 0x000fda0003f05270 */
[----:B------:R-:W-:Y:S05]  /*1780*/  @!P0 BRA `(.L_x_33) ;  /* 0x0000024000008947 */ /* 0x000fea0003800000 */
[----:B------:R-:W-:-:S13]  /*1790*/  ISETP.NE.AND P0, PT, R4, 0x1a, PT ;  /* 0x0000001a0400780c */ /* 0x000fda0003f05270 */
[----:B------:R-:W-:Y:S05]  /*17a0*/  @!P0 BRA `(.L_x_34) ;  /* 0x0000006000008947 */ /* 0x000fea0003800000 */
[----:B------:R-:W-:-:S13]  /*17b0*/  ISETP.NE.AND P0, PT, R4, 0x1b, PT ;  /* 0x0000001b0400780c */ /* 0x000fda0003f05270 */
[----:B------:R-:W-:Y:S05]  /*17c0*/  @P0 BRA `(.L_x_19) ;  /* 0x000004d000000947 */ /* 0x000fea0003800000 */
[----:B------:R-:W2:Y:S02]  /*17d0*/  LDG.E.U16 R2, [R2.64] ;  /* 0x0000002402027981 */ /* 0x000ea4000c1e1500 */
[----:B--2---:R-:W0:Y:S02]  /*17e0*/  I2F.U16 R0, R2 ;  /* 0x0000000200007306 */ /* 0x004e240000101000 */
[----:B0-----:R-:W-:Y:S01]  /*17f0*/  F2FP.PACK_AB R0, RZ, R0 ;  /* 0x00000000ff00723e */ /* 0x001fe200000000ff */
[----:B------:R-:W-:Y:S05]  /*1800*/  BRA `(.L_x_20) ;  /* 0x0000065000007947 */ /* 0x000fea0003800000 */
.L_x_34:
[----:B------:R-:W2:Y:S01]  /*1810*/  LDG.E.U8 R2, [R2.64] ;  /* 0x0000002402027981 */ /* 0x000ea2000c1e1100 */
[----:B------:R-:W-:Y:S01]  /*1820*/  BSSY B0, `(.L_x_35) ;  /* 0x0000018000007945 */ /* 0x000fe20003800000 */
[----:B------:R-:W-:Y:S01]  /*1830*/  IMAD.MOV.U32 R0, RZ, RZ, RZ ;  /* 0x000000ffff007224 */ /* 0x000fe200078e00ff */
[----:B--2---:R-:W-:-:S13]  /*1840*/  ISETP.NE.AND P0, PT, R2, RZ, PT ;  /* 0x000000ff0200720c */ /* 0x004fda0003f05270 */
[----:B------:R-:W-:Y:S05]  /*1850*/  @!P0 BRA `(.L_x_36) ;  /* 0x0000014000008947 */ /* 0x000fea0003800000 */
[----:B------:R-:W-:-:S13]  /*1860*/  ISETP.NE.AND P0, PT, R2, 0x80, PT ;  /* 0x000000800200780c */ /* 0x000fda0003f05270 */
[----:B------:R-:W-:Y:S01]  /*1870*/  @!P0 IMAD.MOV.U32 R0, RZ, RZ, 0x7f800001 ;  /* 0x7f800001ff008424 */ /* 0x000fe200078e00ff */
[----:B------:R-:W-:Y:S05]  /*1880*/  @!P0 BRA `(.L_x_36) ;  /* 0x0000011000008947 */ /* 0x000fea0003800000 */
[C---:B------:R-:W-:Y:S01]  /*1890*/  LOP3.LUT P0, R0, R2.reuse, 0x78, RZ, 0xc0, !PT ;  /* 0x0000007802007812 */ /* 0x040fe2000780c0ff */
[----:B------:R-:W-:Y:S01]  /*18a0*/  BSSY B1, `(.L_x_37) ;  /* 0x000000c000017945 */ /* 0x000fe20003800000 */
[----:B------:R-:W-:Y:S02]  /*18b0*/  SHF.R.U32.HI R3, RZ, 0x7, R2 ;  /* 0x00000007ff037819 */ /* 0x000fe40000011602 */
[----:B------:R-:W-:Y:S02]  /*18c0*/  LOP3.LUT R2, R2, 0x7, RZ, 0xc0, !PT ;  /* 0x0000000702027812 */ /* 0x000fe400078ec0ff */
[----:B------:R-:W-:Y:S01]  /*18d0*/  SHF.R.U32.HI R0, RZ, 0x3, R0 ;  /* 0x00000003ff007819 */ /* 0x000fe20000011600 */
[----:B------:R-:W-:-:S06]  /*18e0*/  IMAD.U32 R4, R3, -0x80000000, RZ ;  /* 0x8000000003047824 */ /* 0x000fcc00078e00ff */
[----:B------:R-:W-:Y:S05]  /*18f0*/  @P0 BRA `(.L_x_38) ;  /* 0x0000006000000947 */ /* 0x000fea0003800000 */
[----:B------:R-:W0:Y:S02]  /*1900*/  FLO.U32 R3, R2 ;  /* 0x0000000200037300 */ /* 0x000e2400000e0000 */
[----:B0-----:R-:W-:-:S04]  /*1910*/  IADD3 R3, -R3, 0x1f, RZ ;  /* 0x0000001f03037810 */ /* 0x001fc80007ffe1ff */
[----:B------:R-:W-:Y:S02]  /*1920*/  IADD3 R5, R3, -0x1c, RZ ;  /* 0xffffffe403057810 */ /* 0x000fe40007ffe0ff */
[----:B------:R-:W-:Y:S02]  /*1930*/  IADD3 R0, R0, 0x1d, -R3 ;  /* 0x0000001d00007810 */ /* 0x000fe40007ffe803 */
[----:B------:R-:W-:-:S04]  /*1940*/  SHF.L.U32 R5, R2, R5, RZ ;  /* 0x0000000502057219 */ /* 0x000fc800000006ff */
[----:B------:R-:W-:Y:S02]  /*1950*/  LOP3.LUT R2, R5, 0x7, RZ, 0xc0, !PT ;  /* 0x0000000705027812 */ /* 0x000fe400078ec0ff */
.L_x_38:
[----:B------:R-:W-:Y:S05]  /*1960*/  BSYNC B1 ;  /* 0x0000000000017941 */ /* 0x000fea0003800000 */
.L_x_37:
[----:B------:R-:W-:Y:S01]  /*1970*/  LEA R3, R0, 0x3b800000, 0x17 ;  /* 0x3b80000000037811 */ /* 0x000fe200078eb8ff */
[----:B------:R-:W-:-:S05]  /*1980*/  IMAD.SHL.U32 R0, R2, 0x100000, RZ ;  /* 0x0010000002007824 */ /* 0x000fca00078e00ff */
[----:B------:R-:W-:Y:S02]  /*1990*/  LOP3.LUT R0, R3, R0, R4, 0xfe, !PT ;  /* 0x0000000003007212 */ /* 0x000fe400078efe04 */
.L_x_36:
[----:B------:R-:W-:Y:S05]  /*19a0*/  BSYNC B0 ;  /* 0x0000000000007941 */ /* 0x000fea0003800000 */
.L_x_35:
[----:B------:R-:W-:Y:S01]  /*19b0*/  F2FP.PACK_AB R0, RZ, R0 ;  /* 0x00000000ff00723e */ /* 0x000fe200000000ff */
[----:B------:R-:W-:Y:S05]  /*19c0*/  BRA `(.L_x_20) ;  /* 0x0000049000007947 */ /* 0x000fea0003800000 */
.L_x_33:
        /* <DEDUP_REMOVED lines=21> */
.L_x_42:
[----:B------:R-:W-:Y:S05]  /*1b20*/  BSYNC B1 ;  /* 0x0000000000017941 */ /* 0x000fea0003800000 */
.L_x_41:
[----:B------:R-:W-:Y:S01]  /*1b30*/  LEA R3, R0, 0x37800000, 0x17 ;  /* 0x3780000000037811 */ /* 0x000fe200078eb8ff */
[----:B------:R-:W-:-:S05]  /*1b40*/  IMAD.SHL.U32 R0, R2, 0x200000, RZ ;  /* 0x0020000002007824 */ /* 0x000fca00078e00ff */
[----:B------:R-:W-:Y:S02]  /*1b50*/  LOP3.LUT R0, R3, R0, R4, 0xfe, !PT ;  /* 0x0000000003007212 */ /* 0x000fe400078efe04 */
.L_x_40:
[----:B------:R-:W-:Y:S05]  /*1b60*/  BSYNC B0 ;  /* 0x0000000000007941 */ /* 0x000fea0003800000 */
.L_x_39:
[----:B------:R-:W-:Y:S01]  /*1b70*/  F2FP.PACK_AB R0, RZ, R0 ;  /* 0x00000000ff00723e */ /* 0x000fe200000000ff */
[----:B------:R-:W-:Y:S05]  /*1b80*/  BRA `(.L_x_20) ;  /* 0x000002d000007947 */ /* 0x000fea0003800000 */
.L_x_32:
[----:B------:R-:W-:-:S13]  /*1b90*/  ISETP.NE.AND P0, PT, R4, 0x1c, PT ;  /* 0x0000001c0400780c */ /* 0x000fda0003f05270 */
[----:B------:R-:W-:Y:S05]  /*1ba0*/  @!P0 BRA `(.L_x_43) ;  /* 0x0000028000008947 */ /* 0x000fea0003800000 */
[----:B------:R-:W-:-:S13]  /*1bb0*/  ISETP.NE.AND P0, PT, R4, 0x1d, PT ;  /* 0x0000001d0400780c */ /* 0x000fda0003f05270 */
[----:B------:R-:W-:Y:S05]  /*1bc0*/  @!P0 BRA `(.L_x_44) ;  /* 0x0000022000008947 */ /* 0x000fea0003800000 */
[----:B------:R-:W-:-:S13]  /*1bd0*/  ISETP.NE.AND P0, PT, R4, 0x2c, PT ;  /* 0x0000002c0400780c */ /* 0x000fda0003f05270 */
[----:B------:R-:W-:Y:S05]  /*1be0*/  @P0 BRA `(.L_x_19) ;  /* 0x000000b000000947 */ /* 0x000fea0003800000 */
[----:B------:R-:W2:Y:S01]  /*1bf0*/  LDG.E.U8 R2, [R2.64] ;  /* 0x0000002402027981 */ /* 0x000ea2000c1e1100 */
[----:B------:R-:W-:Y:S01]  /*1c00*/  BSSY B0, `(.L_x_45) ;  /* 0x0000007000007945 */ /* 0x000fe20003800000 */
[----:B------:R-:W-:Y:S01]  /*1c10*/  IMAD.MOV.U32 R0, RZ, RZ, 0x400000 ;  /* 0x00400000ff007424 */ /* 0x000fe200078e00ff */
[----:B--2---:R-:W-:-:S13]  /*1c20*/  ISETP.NE.AND P0, PT, R2, RZ, PT ;  /* 0x000000ff0200720c */ /* 0x004fda0003f05270 */
[----:B------:R-:W-:Y:S05]  /*1c30*/  @!P0 BRA `(.L_x_46) ;  /* 0x0000003000008947 */ /* 0x000fea0003800000 */
[----:B------:R-:W-:-:S13]  /*1c40*/  ISETP.NE.AND P0, PT, R2, 0xff, PT ;  /* 0x000000ff0200780c */ /* 0x000fda0003f05270 */
[----:B------:R-:W-:Y:S02]  /*1c50*/  @!P0 IMAD.MOV.U32 R0, RZ, RZ, 0x7f800001 ;  /* 0x7f800001ff008424 */ /* 0x000fe400078e00ff */
[----:B------:R-:W-:Y:S02]  /*1c60*/  @P0 IMAD.SHL.U32 R0, R2, 0x800000, RZ ;  /* 0x0080000002000824 */ /* 0x000fe400078e00ff */
.L_x_46:
[----:B------:R-:W-:Y:S05]  /*1c70*/  BSYNC B0 ;  /* 0x0000000000007941 */ /* 0x000fea0003800000 */
.L_x_45:
[----:B------:R-:W-:Y:S01]  /*1c80*/  F2FP.PACK_AB R0, RZ, R0 ;  /* 0x00000000ff00723e */ /* 0x000fe200000000ff */
[----:B------:R-:W-:Y:S05]  /*1c90*/  BRA `(.L_x_20) ;  /* 0x000001c000007947 */ /* 0x000fea0003800000 */
.L_x_19:
[----:B------:R-:W-:Y:S01]  /*1ca0*/  MOV R2, 0x120 ;  /* 0x0000012000027802 */ /* 0x000fe20000000f00 */
[----:B------:R-:W-:Y:S02]  /*1cb0*/  IMAD.MOV.U32 R4, RZ, RZ, c[0x4][0x110] ;  /* 0x01004400ff047624 */ /* 0x000fe400078e00ff */
[----:B------:R-:W-:Y:S02]  /*1cc0*/  IMAD.MOV.U32 R5, RZ, RZ, c[0x4][0x114] ;  /* 0x01004500ff057624 */ /* 0x000fe400078e00ff */
[----:B------:R-:W-:Y:S01]  /*1cd0*/  IMAD.MOV.U32 R6, RZ, RZ, c[0x4][0x118] ;  /* 0x01004600ff067624 */ /* 0x000fe200078e00ff */
[----:B------:R-:W0:Y:S01]  /*1ce0*/  LDC.64 R2, c[0x4][R2] ;  /* 0x0100000002027b82 */ /* 0x000e220000000a00 */
[----:B------:R-:W-:-:S02]  /*1cf0*/  IMAD.MOV.U32 R7, RZ, RZ, c[0x4][0x11c] ;  /* 0x01004700ff077624 */ /* 0x000fc400078e00ff */
[----:B------:R-:W-:Y:S02]  /*1d00*/  IMAD.MOV.U32 R8, RZ, RZ, 0x4e ;  /* 0x0000004eff087424 */ /* 0x000fe400078e00ff */
[----:B------:R-:W-:Y:S02]  /*1d10*/  IMAD.MOV.U32 R10, RZ, RZ, c[0x4][0x20] ;  /* 0x01000800ff0a7624 */ /* 0x000fe400078e00ff */
[----:B------:R-:W-:Y:S02]  /*1d20*/  IMAD.MOV.U32 R11, RZ, RZ, c[0x4][0x24] ;  /* 0x01000900ff0b7624 */ /* 0x000fe400078e00ff */
[----:B------:R-:W-:Y:S02]  /*1d30*/  IMAD.MOV.U32 R12, RZ, RZ, 0x1 ;  /* 0x00000001ff0c7424 */ /* 0x000fe400078e00ff */
[----:B------:R-:W-:Y:S02]  /*1d40*/  IMAD.MOV.U32 R13, RZ, RZ, RZ ;  /* 0x000000ffff0d7224 */ /* 0x000fe400078e00ff */
[----:B------:R-:W-:Y:S01]  /*1d50*/  LEPC R14 ;  /* 0x00000000000e734e */ /* 0x000fe20000000000 */
[----:B------:R-:W-:Y:S02]  /*1d60*/  MOV R9, 0x1dd0 ;  /* 0x00001dd000097802 */ /* 0x000fe40000000f00 */
[----:B------:R-:W-:-:S02]  /*1d70*/  MOV R20, 0x1d50 ;  /* 0x00001d5000147802 */ /* 0x000fc40000000f00 */
[----:B------:R-:W-:Y:S02]  /*1d80*/  MOV R21, 0x0 ;  /* 0x0000000000157802 */ /* 0x000fe40000000f00 */
[----:B------:R-:W-:Y:S02]  /*1d90*/  MOV R0, 0x0 ;  /* 0x0000000000007802 */ /* 0x000fe40000000f00 */
[----:B------:R-:W-:-:S04]  /*1da0*/  IADD3 R20, P0, P1, -R20, R9, R14 ;  /* 0x0000000914147210 */ /* 0x000fc8000791e10e */
[----:B------:R-:W-:-:S04]  /*1db0*/  IADD3.X R21, ~R0, R21, R15, P0, P1 ;  /* 0x0000001500157210 */ /* 0x000fc800007e250f */
[----:B0-----:R-:W-:Y:S05]  /*1dc0*/  CALL.ABS.NOINC R2 ;  /* 0x0000000002007343 */ /* 0x001fea0003c00000 */
[----:B------:R-:W-:Y:S01]  /*1dd0*/  PRMT R0, RZ, 0x7610, R0 ;  /* 0x00007610ff007816 */ /* 0x000fe20000000000 */
[----:B------:R-:W-:Y:S05]  /*1de0*/  BRA `(.L_x_20) ;  /* 0x0000007000007947 */ /* 0x000fea0003800000 */
.L_x_44:
[----:B------:R-:W2:Y:S02]  /*1df0*/  LDG.E.64 R2, [R2.64] ;  /* 0x0000002402027981 */ /* 0x000ea4000c1e1b00 */
[----:B--2---:R-:W0:Y:S02]  /*1e00*/  I2F.U64 R0, R2 ;  /* 0x0000000200007312 */ /* 0x004e240000301000 */
[----:B0-----:R-:W-:Y:S01]  /*1e10*/  F2FP.PACK_AB R0, RZ, R0 ;  /* 0x00000000ff00723e */ /* 0x001fe200000000ff */
[----:B------:R-:W-:Y:S05]  /*1e20*/  BRA `(.L_x_20) ;  /* 0x0000003000007947 */ /* 0x000fea0003800000 */
.L_x_43:
[----:B------:R-:W2:Y:S02]  /*1e30*/  LDG.E R2, [R2.64] ;  /* 0x0000002402027981 */ /* 0x000ea4000c1e1900 */
[----:B--2---:R-:W0:Y:S02]  /*1e40*/  I2F.U32 R0, R2 ;  /* 0x0000000200007306 */ /* 0x004e240000201000 */
[----:B0-----:R-:W-:-:S06]  /*1e50*/  F2FP.PACK_AB R0, RZ, R0 ;  /* 0x00000000ff00723e */ /* 0x001fcc00000000ff */
.L_x_20:
[----:B-----5:R-:W-:Y:S01]  /*1e60*/  HADD2.F32 R0, -RZ, R0.H0_H0 ;  /* 0x20000000ff007230 */ /* 0x020fe20000004100 */
[----:B------:R-:W-:-:S02]  /*1e70*/  IMAD.MOV.U32 R5, RZ, RZ, c[0x0][0x37c] ;  /* 0x0000df00ff057624 */ /* 0x000fc400078e00ff */
[----:B------:R-:W-:Y:S02]  /*1e80*/  IMAD.MOV.U32 R4, RZ, RZ, c[0x0][0x378] ;  /* 0x0000de00ff047624 */ /* 0x000fe400078e00ff */
[----:B------:R-:W-:-:S13]  /*1e90*/  FSETP.GEU.FTZ.AND P0, PT, |R0|, +INF , PT ;  /* 0x7f8000000000780b */ /* 0x000fda0003f1e200 */
[----:B------:R-:W-:Y:S02]  /*1ea0*/  @P0 IMAD.MOV.U32 R7, RZ, RZ, 0x3f800000 ;  /* 0x3f800000ff070424 */ /* 0x000fe400078e00ff */
[----:B0-----:R-:W-:Y:S02]  /*1eb0*/  @P0 IMAD.MOV.U32 R2, RZ, RZ, c[0x0][0x370] ;  /* 0x0000dc00ff020624 */ /* 0x001fe400078e00ff */
[----:B------:R-:W-:-:S05]  /*1ec0*/  @P0 IMAD.MOV.U32 R3, RZ, RZ, c[0x0][0x374] ;  /* 0x0000dd00ff030624 */ /* 0x000fca00078e00ff */
[----:B------:R0:W-:Y:S04]  /*1ed0*/  @P0 STG.E [R2.64], R7 ;  /* 0x0000000702000986 */ /* 0x0001e8000c101924 */
[----:B------:R-:W2:Y:S01]  /*1ee0*/  LDG.E R5, [R4.64] ;  /* 0x0000002404057981 */ /* 0x000ea2000c1e1900 */
[----:B------:R-:W1:Y:S02]  /*1ef0*/  LDC.U8 R8, c[0x0][0x388] ;  /* 0x0000e200ff087b82 */ /* 0x000e640000000000 */
[----:B-1----:R-:W-:-:S04]  /*1f00*/  PRMT R6, R8, 0x9910, RZ ;  /* 0x0000991008067816 */ /* 0x002fc800000000ff */
[----:B------:R-:W-:Y:S02]  /*1f10*/  ISETP.GT.AND P1, PT, R6, 0x9, PT ;  /* 0x000000090600780c */ /* 0x000fe40003f24270 */
[----:B--2---:R-:W-:-:S13]  /*1f20*/  FSETP.NEU.FTZ.AND P0, PT, R5, 1, PT ;  /* 0x3f8000000500780b */ /* 0x004fda0003f1d000 */
[----:B------:R-:W-:-:S05]  /*1f30*/  @P0 FMUL.FTZ R0, R0, R5 ;  /* 0x0000000500000220 */ /* 0x000fca0000410000 */
[----:B------:R-:W-:Y:S01]  /*1f40*/  F2FP.PACK_AB R0, RZ, R0 ;  /* 0x00000000ff00723e */ /* 0x000fe200000000ff */
[----:B------:R-:W-:Y:S05]  /*1f50*/  @P1 BRA `(.L_x_47) ;  /* 0x0000041000001947 */ /* 0x000fea0003800000 */
[----:B0-----:R-:W-:-:S13]  /*1f60*/  ISETP.GT.AND P0, PT, R6, 0x4, PT ;  /* 0x000000040600780c */ /* 0x001fda0003f04270 */
[----:B------:R-:W-:Y:S05]  /*1f70*/  @P0 BRA `(.L_x_48) ;  /* 0x0000020000000947 */ /* 0x000fea0003800000 */
[----:B------:R-:W-:-:S13]  /*1f80*/  ISETP.GT.AND P0, PT, R6, 0x1, PT ;  /* 0x000000010600780c */ /* 0x000fda0003f04270 */
[----:B------:R-:W-:Y:S05]  /*1f90*/  @P0 BRA `(.L_x_49) ;  /* 0x000000c000000947 */ /* 0x000fea0003800000 */
[----:B------:R-:W-:-:S13]  /*1fa0*/  ISETP.NE.AND P0, PT, R8, RZ, PT ;  /* 0x000000ff0800720c */ /* 0x000fda0003f05270 */
[----:B------:R-:W-:Y:S05]  /*1fb0*/  @!P0 BRA `(.L_x_50) ;  /* 0x0000006000008947 */ /* 0x000fea0003800000 */
[----:B------:R-:W-:-:S13]  /*1fc0*/  ISETP.NE.AND P0, PT, R6, 0x1, PT ;  /* 0x000000010600780c */ /* 0x000fda0003f05270 */
[----:B------:R-:W-:Y:S05]  /*1fd0*/  @P0 BRA `(.L_x_51) ;  /* 0x00000d1000000947 */ /* 0x000fea0003800000 */
[----:B------:R-:W-:-:S04]  /*1fe0*/  HADD2.F32 R0, -RZ, R0.H0_H0 ;  /* 0x20000000ff007230 */ /* 0x000fc80000004100 */
[----:B------:R-:W0:Y:S02]  /*1ff0*/  F2I.FTZ.TRUNC.NTZ R3, R0 ;  /* 0x0000000000037305 */ /* 0x000e24000021f100 */
[----:B0-----:R0:W-:Y:S01]  /*2000*/  STG.E.U8 [R16.64], R3 ;  /* 0x0000000310007986 */ /* 0x0011e2000c101124 */
[----:B------:R-:W-:Y:S05]  /*2010*/  BRA `(.L_x_52) ;  /* 0x00000e8000007947 */ /* 0x000fea0003800000 */
.L_x_50:
[----:B------:R-:W-:-:S06]  /*2020*/  HADD2.F32 R3, -RZ, R0.H0_H0 ;  /* 0x20000000ff037230 */ /* 0x000fcc0000004100 */
[----:B------:R-:W0:Y:S02]  /*2030*/  F2I.S64.TRUNC R2, R3 ;  /* 0x0000000300027311 */ /* 0x000e24000020d900 */
[----:B0-----:R0:W-:Y:S01]  /*2040*/  STG.E.U8 [R16.64], R2 ;  /* 0x0000000210007986 */ /* 0x0011e2000c101124 */
[----:B------:R-:W-:Y:S05]  /*2050*/  BRA `(.L_x_52) ;  /* 0x00000e4000007947 */ /* 0x000fea0003800000 */
.L_x_49:
[----:B------:R-:W-:-:S13]  /*2060*/  ISETP.NE.AND P0, PT, R6, 0x2, PT ;  /* 0x000000020600780c */ /* 0x000fda0003f05270 */
[----:B------:R-:W-:Y:S05]  /*2070*/  @!P0 BRA `(.L_x_53) ;  /* 0x000000c000008947 */ /* 0x000fea0003800000 */
[----:B------:R-:W-:-:S13]  /*2080*/  ISETP.NE.AND P0, PT, R6, 0x3, PT ;  /* 0x000000030600780c */ /* 0x000fda0003f05270 */
[----:B------:R-:W-:Y:S05]  /*2090*/  @!P0 BRA `(.L_x_54) ;  /* 0x0000006000008947 */ /* 0x000fea0003800000 */
[----:B------:R-:W-:-:S13]  /*20a0*/  ISETP.NE.AND P0, PT, R6, 0x4, PT ;  /* 0x000000040600780c */ /* 0x000fda0003f05270 */
[----:B------:R-:W-:Y:S05]  /*20b0*/  @P0 BRA `(.L_x_51) ;  /* 0x00000c3000000947 */ /* 0x000fea0003800000 */
[----:B------:R-:W-:-:S06]  /*20c0*/  HADD2.F32 R2, -RZ, R0.H0_H0 ;  /* 0x20000000ff027230 */ /* 0x000fcc0000004100 */
[----:B------:R-:W0:Y:S02]  /*20d0*/  F2I.S64.TRUNC R2, R2 ;  /* 0x0000000200027311 */ /* 0x000e24000020d900 */
[----:B0-----:R0:W-:Y:S01]  /*20e0*/  STG.E.64 [R16.64], R2 ;  /* 0x0000000210007986 */ /* 0x0011e2000c101b24 */
[----:B------:R-:W-:Y:S05]  /*20f0*/  BRA `(.L_x_52) ;  /* 0x00000da000007947 */ /* 0x000fea0003800000 */
.L_x_54:
[----:B------:R-:W-:-:S04]  /*2100*/  HADD2.F32 R0, -RZ, R0.H0_H0 ;  /* 0x20000000ff007230 */ /* 0x000fc80000004100 */
[----:B------:R-:W0:Y:S02]  /*2110*/  F2I.FTZ.TRUNC.NTZ R3, R0 ;  /* 0x0000000000037305 */ /* 0x000e24000021f100 */
[----:B0-----:R0:W-:Y:S01]  /*2120*/  STG.E [R16.64], R3 ;  /* 0x0000000310007986 */ /* 0x0011e2000c101924 */
[----:B------:R-:W-:Y:S05]  /*2130*/  BRA `(.L_x_52) ;  /* 0x00000d6000007947 */ /* 0x000fea0003800000 */
.L_x_53:
[----:B------:R-:W-:-:S04]  /*2140*/  HADD2.F32 R0, -RZ, R0.H0_H0 ;  /* 0x20000000ff007230 */ /* 0x000fc80000004100 */
[----:B------:R-:W0:Y:S02]  /*2150*/  F2I.FTZ.TRUNC.NTZ R3, R0 ;  /* 0x0000000000037305 */ /* 0x000e24000021f100 */
[----:B0-----:R0:W-:Y:S01]  /*2160*/  STG.E.U16 [R16.64], R3 ;  /* 0x0000000310007986 */ /* 0x0011e2000c101524 */
[----:B------:R-:W-:Y:S05]  /*2170*/  BRA `(.L_x_52) ;  /* 0x00000d2000007947 */ /* 0x000fea0003800000 */
.L_x_48:
[----:B------:R-:W-:-:S13]  /*2180*/  ISETP.GT.AND P0, PT, R6, 0x6, PT ;  /* 0x000000060600780c */ /* 0x000fda0003f04270 */
[----:B------:R-:W-:Y:S05]  /*2190*/  @P0 BRA `(.L_x_55) ;  /* 0x0000009000000947 */ /* 0x000fea0003800000 */
[----:B------:R-:W-:-:S13]  /*21a0*/  ISETP.NE.AND P0, PT, R6, 0x5, PT ;  /* 0x000000050600780c */ /* 0x000fda0003f05270 */
[----:B------:R-:W-:Y:S05]  /*21b0*/  @!P0 BRA `(.L_x_56) ;  /* 0x0000005000008947 */ /* 0x000fea0003800000 */
[----:B------:R-:W-:-:S13]  /*21c0*/  ISETP.NE.AND P0, PT, R6, 0x6, PT ;  /* 0x000000060600780c */ /* 0x000fda0003f05270 */
[----:B------:R-:W-:Y:S05]  /*21d0*/  @P0 BRA `(.L_x_51) ;  /* 0x00000b1000000947 */ /* 0x000fea0003800000 */
[----:B------:R-:W-:-:S05]  /*21e0*/  HADD2.F32 R3, -RZ, R0.H0_H0 ;  /* 0x20000000ff037230 */ /* 0x000fca0000004100 */
[----:B------:R0:W-:Y:S01]  /*21f0*/  STG.E [R16.64], R3 ;  /* 0x0000000310007986 */ /* 0x0001e2000c101924 */
[----:B------:R-:W-:Y:S05]  /*2200*/  BRA `(.L_x_52) ;  /* 0x00000c9000007947 */ /* 0x000fea0003800000 */
.L_x_56:
[----:B------:R0:W-:Y:S01]  /*2210*/  STG.E.U16 [R16.64], R0 ;  /* 0x0000000010007986 */ /* 0x0001e2000c101524 */
[----:B------:R-:W-:Y:S05]  /*2220*/  BRA `(.L_x_52) ;  /* 0x00000c7000007947 */ /* 0x000fea0003800000 */
.L_x_55:
[----:B------:R-:W-:-:S13]  /*2230*/  ISETP.NE.AND P0, PT, R6, 0x7, PT ;  /* 0x000000070600780c */ /* 0x000fda0003f05270 */
[----:B------:R-:W-:Y:S05]  /*2240*/  @!P0 BRA `(.L_x_57) ;  /* 0x000000d000008947 */ /* 0x000fea0003800000 */
[----:B------:R-:W-:-:S13]  /*2250*/  ISETP.NE.AND P0, PT, R6, 0x8, PT ;  /* 0x000000080600780c */ /* 0x000fda0003f05270 */
[----:B------:R-:W-:Y:S05]  /*2260*/  @!P0 BRA `(.L_x_58) ;  /* 0x0000006000008947 */ /* 0x000fea0003800000 */
[----:B------:R-:W-:-:S13]  /*2270*/  ISETP.NE.AND P0, PT, R6, 0x9, PT ;  /* 0x000000090600780c */ /* 0x000fda0003f05270 */
[----:B------:R-:W-:Y:S05]  /*2280*/  @P0 BRA `(.L_x_51) ;  /* 0x00000a6000000947 */ /* 0x000fea0003800000 */
[----:B------:R-:W-:Y:S01]  /*2290*/  HADD2.F32 R2, -RZ, R0.H0_H0 ;  /* 0x20000000ff027230 */ /* 0x000fe20000004100 */
[----:B------:R-:W-:-:S05]  /*22a0*/  IMAD.MOV.U32 R3, RZ, RZ, RZ ;  /* 0x000000ffff037224 */ /* 0x000fca00078e00ff */
[----:B------:R0:W-:Y:S01]  /*22b0*/  STG.E.64 [R16.64], R2 ;  /* 0x0000000210007986 */ /* 0x0001e2000c101b24 */
[----:B------:R-:W-:Y:S05]  /*22c0*/  BRA `(.L_x_52) ;  /* 0x00000bd000007947 */ /* 0x000fea0003800000 */
.L_x_58:
[----:B------:R-:W-:-:S05]  /*22d0*/  HADD2.F32 R0, -RZ, R0.H0_H0 ;  /* 0x20000000ff007230 */ /* 0x000fca0000004100 */
[----:B------:R-:W-:-:S04]  /*22e0*/  F2FP.PACK_AB R0, RZ, R0 ;  /* 0x00000000ff00723e */ /* 0x000fc800000000ff */
[----:B------:R-:W-:-:S05]  /*22f0*/  PRMT R0, R0, 0x5410, RZ ;  /* 0x0000541000007816 */ /* 0x000fca00000000ff */
[----:B------:R0:W-:Y:S01]  /*2300*/  STG.E [R16.64], R0 ;  /* 0x0000000010007986 */ /* 0x0001e2000c101924 */
[----:B------:R-:W-:Y:S05]  /*2310*/  BRA `(.L_x_52) ;  /* 0x00000b8000007947 */ /* 0x000fea0003800000 */
.L_x_57:
[----:B------:R-:W-:-:S05]  /*2320*/  HADD2.F32 R2, -RZ, R0.H0_H0 ;  /* 0x20000000ff027230 */ /* 0x000fca0000004100 */
[----:B------:R-:W-:-:S06]  /*2330*/  FMUL.FTZ R2, R2, 1 ;  /* 0x3f80000002027820 */ /* 0x000fcc0000410000 */
[----:B------:R-:W0:Y:S02]  /*2340*/  F2F.F64.F32 R2, R2 ;  /* 0x0000000200027310 */ /* 0x000e240000201800 */
[----:B0-----:R0:W-:Y:S01]  /*2350*/  STG.E.64 [R16.64], R2 ;  /* 0x0000000210007986 */ /* 0x0011e2000c101b24 */
[----:B------:R-:W-:Y:S05]  /*2360*/  BRA `(.L_x_52) ;  /* 0x00000b3000007947 */ /* 0x000fea0003800000 */
.L_x_47:
[----:B0-----:R-:W-:-:S13]  /*2370*/  ISETP.GT.AND P0, PT, R6, 0x18, PT ;  /* 0x000000180600780c */ /* 0x001fda0003f04270 */
[----:B------:R-:W-:Y:S05]  /*2380*/  @P0 BRA `(.L_x_59) ;  /* 0x0000044000000947 */ /* 0x000fea0003800000 */
[----:B------:R-:W-:-:S13]  /*2390*/  ISETP.GT.AND P0, PT, R6, 0xe, PT ;  /* 0x0000000e0600780c */ /* 0x000fda0003f04270 */
[----:B------:R-:W-:Y:S05]  /*23a0*/  @P0 BRA `(.L_x_60) ;  /* 0x000000f000000947 */ /* 0x000fea0003800000 */
[----:B------:R-:W-:-:S13]  /*23b0*/  ISETP.NE.AND P0, PT, R6, 0xa, PT ;  /* 0x0000000a0600780c */ /* 0x000fda0003f05270 */
[----:B------:R-:W-:Y:S05]  /*23c0*/  @!P0 BRA `(.L_x_61) ;  /* 0x0000007000008947 */ /* 0x000fea0003800000 */
[----:B------:R-:W-:-:S13]  /*23d0*/  ISETP.NE.AND P0, PT, R6, 0xb, PT ;  /* 0x0000000b0600780c */ /* 0x000fda0003f05270 */
[----:B------:R-:W-:Y:S05]  /*23e0*/  @P0 BRA `(.L_x_51) ;  /* 0x0000090000000947 */ /* 0x000fea0003800000 */
[----:B------:R-:W-:-:S05]  /*23f0*/  HADD2.F32 R0, -RZ, R0.H0_H0 ;  /* 0x20000000ff007230 */ /* 0x000fca0000004100 */
[----:B------:R-:W-:-:S04]  /*2400*/  FSETP.NEU.FTZ.AND P0, PT, R0, RZ, PT ;  /* 0x000000ff0000720b */ /* 0x000fc80003f1d000 */
[----:B------:R-:W-:-:S05]  /*2410*/  SEL R3, RZ, 0x1, !P0 ;  /* 0x00000001ff037807 */ /* 0x000fca0004000000 */
[----:B------:R0:W-:Y:S01]  /*2420*/  STG.E.U8 [R16.64], R3 ;  /* 0x0000000310007986 */ /* 0x0001e2000c101124 */
[----:B------:R-:W-:Y:S05]  /*2430*/  BRA `(.L_x_52) ;  /* 0x00000a6000007947 */ /* 0x000fea0003800000 */
.L_x_61:
[----:B------:R-:W-:Y:S01]  /*2440*/  HADD2.F32 R0, -RZ, R0.H0_H0 ;  /* 0x20000000ff007230 */ /* 0x000fe20000004100 */
[----:B------:R-:W-:-:S04]  /*2450*/  CS2R R6, SRZ ;  /* 0x0000000000067805 */ /* 0x000fc8000001ff00 */
[----:B------:R-:W-:-:S04]  /*2460*/  FMUL.FTZ R0, R0, 1 ;  /* 0x3f80000000007820 */ /* 0x000fc80000410000 */
[----:B------:R-:W0:Y:S02]  /*2470*/  F2F.F64.F32 R4, R0 ;  /* 0x0000000000047310 */ /* 0x000e240000201800 */
[----:B0-----:R0:W-:Y:S01]  /*2480*/  STG.E.128 [R16.64], R4 ;  /* 0x0000000410007986 */ /* 0x0011e2000c101d24 */
[----:B------:R-:W-:Y:S05]  /*2490*/  BRA `(.L_x_52) ;  /* 0x00000a0000007947 */ /* 0x000fea0003800000 */
.L_x_60:
[----:B------:R-:W-:-:S13]  /*24a0*/  ISETP.NE.AND P0, PT, R6, 0xf, PT ;  /* 0x0000000f0600780c */ /* 0x000fda0003f05270 */
[----:B------:R-:W-:Y:S05]  /*24b0*/  @!P0 BRA `(.L_x_62) ;  /* 0x000002d000008947 */ /* 0x000fea0003800000 */
[----:B------:R-:W-:-:S13]  /*24c0*/  ISETP.NE.AND P0, PT, R6, 0x17, PT ;  /* 0x000000170600780c */ /* 0x000fda0003f05270 */
[----:B------:R-:W-:Y:S05]  /*24d0*/  @!P0 BRA `(.L_x_63) ;  /* 0x0000015000008947 */ /* 0x000fea0003800000 */
[----:B------:R-:W-:-:S13]  /*24e0*/  ISETP.NE.AND P0, PT, R6, 0x18, PT ;  /* 0x000000180600780c */ /* 0x000fda0003f05270 */
[----:B------:R-:W-:Y:S05]  /*24f0*/  @P0 BRA `(.L_x_51) ;  /* 0x000007f000000947 */ /* 0x000fea0003800000 */
[----:B------:R-:W-:Y:S01]  /*2500*/  HADD2.F32 R5, -RZ, R0.H0_H0 ;  /* 0x20000000ff057230 */ /* 0x000fe20000004100 */
[----:B------:R-:W-:Y:S04]  /*2510*/  BSSY B0, `(.L_x_64) ;  /* 0x000000e000007945 */ /* 0x000fe80003800000 */
[C---:B------:R-:W-:Y:S02]  /*2520*/  LOP3.LUT R2, R5.reuse, 0x7fffffff, RZ, 0xc0, !PT ;  /* 0x7fffffff05027812 */ /* 0x040fe400078ec0ff */
[----:B------:R-:W-:Y:S02]  /*2530*/  LOP3.LUT R0, R5, 0x80000000, RZ, 0xc0, !PT ;  /* 0x8000000005007812 */ /* 0x000fe400078ec0ff */
[----:B------:R-:W-:Y:S02]  /*2540*/  ISETP.GT.U32.AND P0, PT, R2, 0x43efffff, PT ;  /* 0x43efffff0200780c */ /* 0x000fe40003f04070 */
[----:B------:R-:W-:Y:S01]  /*2550*/  SHF.R.U32.HI R3, RZ, 0x18, R0 ;  /* 0x00000018ff037819 */ /* 0x000fe20000011600 */
[----:B------:R-:W-:-:S10]  /*2560*/  IMAD.MOV.U32 R0, RZ, RZ, 0x7f ;  /* 0x0000007fff007424 */ /* 0x000fd400078e00ff */
[----:B------:R-:W-:Y:S05]  /*2570*/  @P0 BRA `(.L_x_65) ;  /* 0x0000007000000947 */ /* 0x000fea0003800000 */
[----:B------:R-:W-:-:S13]  /*2580*/  ISETP.GE.U32.AND P0, PT, R2, 0x3c800000, PT ;  /* 0x3c8000000200780c */ /* 0x000fda0003f06070 */
[----:B------:R-:W-:Y:S01]  /*2590*/  @P0 SHF.R.U32.HI R0, RZ, 0x14, R5 ;  /* 0x00000014ff000819 */ /* 0x000fe20000011605 */
[----:B------:R-:W-:-:S03]  /*25a0*/  @!P0 FADD.FTZ R2, R2, 16384 ;  /* 0x4680000002028421 */ /* 0x000fc60000010000 */
[----:B------:R-:W-:-:S04]  /*25b0*/  @P0 LOP3.LUT R0, R0, 0x1, RZ, 0xc0, !PT ;  /* 0x0000000100000812 */ /* 0x000fc800078ec0ff */
[----:B------:R-:W-:-:S04]  /*25c0*/  @P0 IADD3 R0, R5, 0x407ffff, R0 ;  /* 0x0407ffff05000810 */ /* 0x000fc80007ffe000 */
[----:B------:R-:W-:Y:S02]  /*25d0*/  @P0 SHF.R.U32.HI R0, RZ, 0x14, R0 ;  /* 0x00000014ff000819 */ /* 0x000fe40000011600 */
[----:B------:R-:W-:Y:S02]  /*25e0*/  @!P0 IADD3 R0, R2, -0x46800000, RZ ;  /* 0xb980000002008810 */ /* 0x000fe40007ffe0ff */
.L_x_65:
[----:B------:R-:W-:Y:S05]  /*25f0*/  BSYNC B0 ;  /* 0x0000000000007941 */ /* 0x000fea0003800000 */
.L_x_64:
[----:B------:R-:W-:-:S05]  /*2600*/  LOP3.LUT R3, R0, R3, RZ, 0xfc, !PT ;  /* 0x0000000300037212 */ /* 0x000fca00078efcff */
[----:B------:R0:W-:Y:S01]  /*2610*/  STG.E.U8 [R16.64], R3 ;  /* 0x0000000310007986 */ /* 0x0001e2000c101124 */
[----:B------:R-:W-:Y:S05]  /*2620*/  BRA `(.L_x_52) ;  /* 0x0000087000007947 */ /* 0x000fea0003800000 */
.L_x_63:
[----:B------:R-:W-:Y:S01]  /*2630*/  HADD2.F32 R3, -RZ, R0.H0_H0 ;  /* 0x20000000ff037230 */ /* 0x000fe20000004100 */
[----:B------:R-:W-:Y:S04]  /*2640*/  BSSY B0, `(.L_x_66) ;  /* 0x000000f000007945 */ /* 0x000fe80003800000 */
[----:B------:R-:W-:-:S04]  /*2650*/  LOP3.LUT R2, R3, 0x7fffffff, RZ, 0xc0, !PT ;  /* 0x7fffffff03027812 */ /* 0x000fc800078ec0ff */
[----:B------:R-:W-:-:S13]  /*2660*/  ISETP.GT.U32.AND P0, PT, R2, 0x477fffff, PT ;  /* 0x477fffff0200780c */ /* 0x000fda0003f04070 */
[----:B------:R-:W-:Y:S05]  /*2670*/  @P0 BRA `(.L_x_67) ;  /* 0x0000008000000947 */ /* 0x000fea0003800000 */
[----:B------:R-:W-:-:S13]  /*2680*/  ISETP.GE.U32.AND P0, PT, R2, 0x38800000, PT ;  /* 0x388000000200780c */ /* 0x000fda0003f06070 */
[----:B------:R-:W-:Y:S01]  /*2690*/  @P0 SHF.R.U32.HI R0, RZ, 0x15, R3 ;  /* 0x00000015ff000819 */ /* 0x000fe20000011603 */
[----:B------:R-:W-:-:S03]  /*26a0*/  @!P0 FADD.FTZ R2, R2, 128 ;  /* 0x4300000002028421 */ /* 0x000fc60000010000 */
[----:B------:R-:W-:-:S04]  /*26b0*/  @P0 LOP3.LUT R0, R0, 0x1, RZ, 0xc0, !PT ;  /* 0x0000000100000812 */ /* 0x000fc800078ec0ff */
[----:B------:R-:W-:-:S04]  /*26c0*/  @P0 IADD3 R0, R3, 0x80fffff, R0 ;  /* 0x080fffff03000810 */ /* 0x000fc80007ffe000 */
[----:B------:R-:W-:Y:S02]  /*26d0*/  @P0 SHF.R.U32.HI R0, RZ, 0x15, R0 ;  /* 0x00000015ff000819 */ /* 0x000fe40000011600 */
[----:B------:R-:W-:Y:S01]  /*26e0*/  @!P0 IADD3 R0, R2, -0x43000000, RZ ;  /* 0xbd00000002008810 */ /* 0x000fe20007ffe0ff */
[----:B------:R-:W-:Y:S05]  /*26f0*/  BRA `(.L_x_68) ;  /* 0x0000003000007947 */ /* 0x000fea0003800000 */
.L_x_67:
[----:B------:R-:W-:Y:S01]  /*2700*/  IMAD.MOV.U32 R0, RZ, RZ, 0x7f ;  /* 0x0000007fff007424 */ /* 0x000fe200078e00ff */
[----:B------:R-:W-:-:S04]  /*2710*/  ISETP.GT.U32.AND P0, PT, R2, 0x7f800000, PT ;  /* 0x7f8000000200780c */ /* 0x000fc80003f04070 */
[----:B------:R-:W-:-:S04]  /*2720*/  SEL R0, R0, 0x7c, P0 ;  /* 0x0000007c00007807 */ /* 0x000fc80000000000 */
.L_x_68:
[----:B------:R-:W-:Y:S05]  /*2730*/  BSYNC B0 ;  /* 0x0000000000007941 */ /* 0x000fea0003800000 */
.L_x_66:
[----:B------:R-:W-:-:S04]  /*2740*/  LOP3.LUT R2, R3, 0x80000000, RZ, 0xc0, !PT ;  /* 0x8000000003027812 */ /* 0x000fc800078ec0ff */
[----:B------:R-:W-:-:S04]  /*2750*/  SHF.R.U32.HI R3, RZ, 0x18, R2 ;  /* 0x00000018ff037819 */ /* 0x000fc80000011602 */
[----:B------:R-:W-:-:S05]  /*2760*/  LOP3.LUT R3, R0, R3, RZ, 0xfc, !PT ;  /* 0x0000000300037212 */ /* 0x000fca00078efcff */
[----:B------:R0:W-:Y:S01]  /*2770*/  STG.E.U8 [R16.64], R3 ;  /* 0x0000000310007986 */ /* 0x0001e2000c101124 */
[----:B------:R-:W-:Y:S05]  /*2780*/  BRA `(.L_x_52) ;  /* 0x0000071000007947 */ /* 0x000fea0003800000 */
.L_x_62:
[----:B------:R-:W-:-:S05]  /*2790*/  HADD2.F32 R0, -RZ, R0.H0_H0 ;  /* 0x20000000ff007230 */ /* 0x000fca0000004100 */
[----:B------:R-:W-:-:S05]  /*27a0*/  F2FP.BF16.PACK_AB R0, RZ, R0 ;  /* 0x00000000ff00723e */ /* 0x000fca00000010ff */
[----:B------:R0:W-:Y:S01]  /*27b0*/  STG.E.U16 [R16.64], R0 ;  /* 0x0000000010007986 */ /* 0x0001e2000c101524 */
[----:B------:R-:W-:Y:S05]  /*27c0*/  BRA `(.L_x_52) ;  /* 0x000006d000007947 */ /* 0x000fea0003800000 */
.L_x_59:
        /* <DEDUP_REMOVED lines=8> */
[----:B------:R-:W-:-:S06]  /*2850*/  HADD2.F32 R3, -RZ, R0.H0_H0 ;  /* 0x20000000ff037230 */ /* 0x000fcc0000004100 */
[----:B------:R-:W0:Y:S02]  /*2860*/  F2I.FTZ.U32.TRUNC.NTZ R3, R3 ;  /* 0x0000000300037305 */ /* 0x000e24000021f000 */
[----:B0-----:R0:W-:Y:S01]  /*2870*/  STG.E.U16 [R16.64], R3 ;  /* 0x0000000310007986 */ /* 0x0011e2000c101524 */
[----:B------:R-:W-:Y:S05]  /*2880*/  BRA `(.L_x_52) ;  /* 0x0000061000007947 */ /* 0x000fea0003800000 */
.L_x_71:
[----:B------:R-:W-:Y:S01]  /*2890*/  HADD2.F32 R3, -RZ, R0.H0_H0 ;  /* 0x20000000ff037230 */ /* 0x000fe20000004100 */
[----:B------:R-:W-:Y:S01]  /*28a0*/  BSSY B0, `(.L_x_72) ;  /* 0x0000014000007945 */ /* 0x000fe20003800000 */
[----:B------:R-:W-:-:S03]  /*28b0*/  IMAD.MOV.U32 R8, RZ, RZ, 0x80 ;  /* 0x00000080ff087424 */ /* 0x000fc600078e00ff */
[----:B------:R-:W-:-:S04]  /*28c0*/  LOP3.LUT R2, R3, 0x7fffffff, RZ, 0xc0, !PT ;  /* 0x7fffffff03027812 */ /* 0x000fc800078ec0ff */
[----:B------:R-:W-:-:S13]  /*28d0*/  ISETP.GT.U32.AND P0, PT, R2, 0x437fffff, PT ;  /* 0x437fffff0200780c */ /* 0x000fda0003f04070 */
[----:B------:R-:W-:Y:S05]  /*28e0*/  @P0 BRA `(.L_x_73) ;  /* 0x000000f000000947 */ /* 0x000fea0003800000 */
[----:B------:R-:W-:-:S13]  /*28f0*/  ISETP.GE.U32.AND P0, PT, R2, 0x3c000000, PT ;  /* 0x3c0000000200780c */ /* 0x000fda0003f06070 */
[----:B------:R-:W-:-:S04]  /*2900*/  @P0 SHF.R.U32.HI R0, RZ, 0x14, R3 ;  /* 0x00000014ff000819 */ /* 0x000fc80000011603 */
[----:B------:R-:W-:-:S04]  /*2910*/  @P0 LOP3.LUT R0, R0, 0x1, RZ, 0xc0, !PT ;  /* 0x0000000100000812 */ /* 0x000fc800078ec0ff */
[----:B------:R-:W-:-:S04]  /*2920*/  @P0 IADD3 R0, R3, 0x487ffff, R0 ;  /* 0x0487ffff03000810 */ /* 0x000fc80007ffe000 */
[----:B------:R-:W-:-:S04]  /*2930*/  @P0 SHF.R.U32.HI R0, RZ, 0x14, R0 ;  /* 0x00000014ff000819 */ /* 0x000fc80000011600 */
[----:B------:R-:W-:Y:S01]  /*2940*/  @P0 LOP3.LUT R0, R0, 0xff, RZ, 0xc0, !PT ;  /* 0x000000ff00000812 */ /* 0x000fe200078ec0ff */
[----:B------:R-:W-:Y:S05]  /*2950*/  @P0 BRA `(.L_x_74) ;  /* 0x0000004000000947 */ /* 0x000fea0003800000 */
[----:B------:R-:W-:Y:S01]  /*2960*/  FADD.FTZ R0, R2, 8192 ;  /* 0x4600000002007421 */ /* 0x000fe20000010000 */
[----:B------:R-:W-:-:S04]  /*2970*/  PRMT R8, RZ, 0x7610, R8 ;  /* 0x00007610ff087816 */ /* 0x000fc80000000008 */
[----:B------:R-:W-:-:S13]  /*2980*/  LOP3.LUT P0, R0, R0, 0xff, RZ, 0xc0, !PT ;  /* 0x000000ff00007812 */ /* 0x000fda000780c0ff */
[----:B------:R-:W-:Y:S05]  /*2990*/  @!P0 BRA `(.L_x_73) ;  /* 0x0000004000008947 */ /* 0x000fea0003800000 */
.L_x_74:
[----:B------:R-:W-:-:S04]  /*29a0*/  LOP3.LUT R2, R3, 0x80000000, RZ, 0xc0, !PT ;  /* 0x8000000003027812 */ /* 0x000fc800078ec0ff */
[----:B------:R-:W-:-:S04]  /*29b0*/  SHF.R.U32.HI R3, RZ, 0x18, R2 ;  /* 0x00000018ff037819 */ /* 0x000fc80000011602 */
[----:B------:R-:W-:-:S04]  /*29c0*/  LOP3.LUT R0, R0, R3, RZ, 0xfc, !PT ;  /* 0x0000000300007212 */ /* 0x000fc800078efcff */
[----:B------:R-:W-:Y:S02]  /*29d0*/  PRMT R8, R0, 0x7610, R8 ;  /* 0x0000761000087816 */ /* 0x000fe40000000008 */
.L_x_73:
[----:B------:R-:W-:Y:S05]  /*29e0*/  BSYNC B0 ;  /* 0x0000000000007941 */ /* 0x000fea0003800000 */
.L_x_72:
[----:B------:R0:W-:Y:S01]  /*29f0*/  STG.E.U8 [R16.64], R8 ;  /* 0x0000000810007986 */ /* 0x0001e2000c101124 */
[----:B------:R-:W-:Y:S05]  /*2a00*/  BRA `(.L_x_52) ;  /* 0x0000049000007947 */ /* 0x000fea0003800000 */
.L_x_70:
        /* <DEDUP_REMOVED lines=17> */
.L_x_77:
[----:B------:R-:W-:-:S04]  /*2b20*/  LOP3.LUT R2, R3, 0x80000000, RZ, 0xc0, !PT ;  /* 0x8000000003027812 */ /* 0x000fc800078ec0ff */
[----:B------:R-:W-:-:S04]  /*2b30*/  SHF.R.U32.HI R3, RZ, 0x18, R2 ;  /* 0x00000018ff037819 */ /* 0x000fc80000011602 */
[----:B------:R-:W-:-:S04]  /*2b40*/  LOP3.LUT R0, R0, R3, RZ, 0xfc, !PT ;  /* 0x0000000300007212 */ /* 0x000fc800078efcff */
[----:B------:R-:W-:Y:S02]  /*2b50*/  PRMT R8, R0, 0x7610, R8 ;  /* 0x0000761000087816 */ /* 0x000fe40000000008 */
.L_x_76:
[----:B------:R-:W-:Y:S05]  /*2b60*/  BSYNC B0 ;  /* 0x0000000000007941 */ /* 0x000fea0003800000 */
.L_x_75:
[----:B------:R0:W-:Y:S01]  /*2b70*/  STG.E.U8 [R16.64], R8 ;  /* 0x0000000810007986 */ /* 0x0001e2000c101124 */
[----:B------:R-:W-:Y:S05]  /*2b80*/  BRA `(.L_x_52) ;  /* 0x0000031000007947 */ /* 0x000fea0003800000 */
.L_x_69:
[----:B------:R-:W-:-:S13]  /*2b90*/  ISETP.NE.AND P0, PT, R6, 0x1c, PT ;  /* 0x0000001c0600780c */ /* 0x000fda0003f05270 */
[----:B------:R-:W-:Y:S05]  /*2ba0*/  @!P0 BRA `(.L_x_78) ;  /* 0x000002c000008947 */ /* 0x000fea0003800000 */
[----:B------:R-:W-:-:S13]  /*2bb0*/  ISETP.NE.AND P0, PT, R6, 0x1d, PT ;  /* 0x0000001d0600780c */ /* 0x000fda0003f05270 */
[----:B------:R-:W-:Y:S05]  /*2bc0*/  @!P0 BRA `(.L_x_79) ;  /* 0x0000026000008947 */ /* 0x000fea0003800000 */
[----:B------:R-:W-:-:S13]  /*2bd0*/  ISETP.NE.AND P0, PT, R6, 0x2c, PT ;  /* 0x0000002c0600780c */ /* 0x000fda0003f05270 */
[----:B------:R-:W-:Y:S05]  /*2be0*/  @P0 BRA `(.L_x_51) ;  /* 0x0000010000000947 */ /* 0x000fea0003800000 */
[----:B------:R-:W-:Y:S01]  /*2bf0*/  HADD2.F32 R3, -RZ, R0.H0_H0 ;  /* 0x20000000ff037230 */ /* 0x000fe20000004100 */
[----:B------:R-:W-:-:S04]  /*2c00*/  PLOP3.LUT P0, PT, PT, PT, PT, 0x80, 0x0 ;  /* 0x000000000000781c */ /* 0x000fc80003f0f070 */
[----:B------:R-:W-:-:S04]  /*2c10*/  SHF.R.U32.HI R4, RZ, 0x17, R3 ;  /* 0x00000017ff047819 */ /* 0x000fc80000011603 */
[----:B------:R-:W-:-:S04]  /*2c20*/  LOP3.LUT R2, R4, 0xff, RZ, 0xc0, !PT ;  /* 0x000000ff04027812 */ /* 0x000fc800078ec0ff */
[----:B------:R-:W-:-:S13]  /*2c30*/  ISETP.NE.AND P2, PT, R2, 0xff, PT ;  /* 0x000000ff0200780c */ /* 0x000fda0003f45270 */
[--C-:B------:R-:W-:Y:S02]  /*2c40*/  @P2 SHF.R.U32.HI R0, RZ, 0x16, R3.reuse ;  /* 0x00000016ff002819 */ /* 0x100fe40000011603 */
[----:B------:R-:W-:Y:S01]  /*2c50*/  @P2 LOP3.LUT P1, RZ, R2, 0x3fffff, R3, 0xf8, !PT ;  /* 0x003fffff02ff2812 */ /* 0x000fe2000782f803 */
[----:B------:R-:W-:Y:S01]  /*2c60*/  IMAD.MOV.U32 R3, RZ, RZ, 0xff ;  /* 0x000000ffff037424 */ /* 0x000fe200078e00ff */
[----:B------:R-:W-:-:S04]  /*2c70*/  @P2 LOP3.LUT R0, R0, 0x1, RZ, 0xc0, !PT ;  /* 0x0000000100002812 */ /* 0x000fc800078ec0ff */
[----:B------:R-:W-:Y:S02]  /*2c80*/  @P2 ISETP.EQ.U32.AND P1, PT, R0, 0x1, P1 ;  /* 0x000000010000280c */ /* 0x000fe40000f22070 */
[----:B------:R-:W-:Y:S02]  /*2c90*/  @P2 IADD3 R0, R4, 0x1, RZ ;  /* 0x0000000104002810 */ /* 0x000fe40007ffe0ff */
[----:B------:R-:W-:-:S13]  /*2ca0*/  @P2 PLOP3.LUT P0, PT, P1, PT, PT, 0x80, 0x0 ;  /* 0x000000000000281c */ /* 0x000fda0000f0f070 */
[----:B------:R-:W-:-:S04]  /*2cb0*/  @!P0 IMAD.MOV R0, RZ, RZ, R4 ;  /* 0x000000ffff008224 */ /* 0x000fc800078e0204 */
[----:B------:R-:W-:-:S05]  /*2cc0*/  @P2 IMAD.MOV.U32 R3, RZ, RZ, R0 ;  /* 0x000000ffff032224 */ /* 0x000fca00078e0000 */
[----:B------:R0:W-:Y:S01]  /*2cd0*/  STG.E.U8 [R16.64], R3 ;  /* 0x0000000310007986 */ /* 0x0001e2000c101124 */
[----:B------:R-:W-:Y:S05]  /*2ce0*/  BRA `(.L_x_52) ;  /* 0x000001b000007947 */ /* 0x000fea0003800000 */
.L_x_51:
[----:B------:R-:W-:Y:S01]  /*2cf0*/  MOV R2, 0x120 ;  /* 0x0000012000027802 */ /* 0x000fe20000000f00 */
[----:B------:R-:W-:Y:S02]  /*2d00*/  IMAD.MOV.U32 R4, RZ, RZ, c[0x4][0x110] ;  /* 0x01004400ff047624 */ /* 0x000fe400078e00ff */
[----:B------:R-:W-:Y:S02]  /*2d10*/  IMAD.MOV.U32 R5, RZ, RZ, c[0x4][0x114] ;  /* 0x01004500ff057624 */ /* 0x000fe400078e00ff */
[----:B------:R-:W-:Y:S01]  /*2d20*/  IMAD.MOV.U32 R6, RZ, RZ, c[0x4][0x118] ;  /* 0x01004600ff067624 */ /* 0x000fe200078e00ff */
[----:B------:R-:W0:Y:S01]  /*2d30*/  LDC.64 R2, c[0x4][R2] ;  /* 0x0100000002027b82 */ /* 0x000e220000000a00 */
[----:B------:R-:W-:Y:S02]  /*2d40*/  IMAD.MOV.U32 R7, RZ, RZ, c[0x4][0x11c] ;  /* 0x01004700ff077624 */ /* 0x000fe400078e00ff */
[----:B------:R-:W-:-:S02]  /*2d50*/  IMAD.MOV.U32 R8, RZ, RZ, 0x65 ;  /* 0x00000065ff087424 */ /* 0x000fc400078e00ff */
[----:B------:R-:W-:Y:S02]  /*2d60*/  IMAD.MOV.U32 R10, RZ, RZ, c[0x4][0x28] ;  /* 0x01000a00ff0a7624 */ /* 0x000fe400078e00ff */
[----:B------:R-:W-:Y:S02]  /*2d70*/  IMAD.MOV.U32 R11, RZ, RZ, c[0x4][0x2c] ;  /* 0x01000b00ff0b7624 */ /* 0x000fe400078e00ff */
[----:B------:R-:W-:Y:S02]  /*2d80*/  IMAD.MOV.U32 R12, RZ, RZ, 0x1 ;  /* 0x00000001ff0c7424 */ /* 0x000fe400078e00ff */
[----:B------:R-:W-:Y:S02]  /*2d90*/  IMAD.MOV.U32 R13, RZ, RZ, RZ ;  /* 0x000000ffff0d7224 */ /* 0x000fe400078e00ff */
[----:B------:R-:W-:Y:S01]  /*2da0*/  LEPC R14 ;  /* 0x00000000000e734e */ /* 0x000fe20000000000 */
[----:B------:R-:W-:Y:S02]  /*2db0*/  MOV R9, 0x2e20 ;  /* 0x00002e2000097802 */ /* 0x000fe40000000f00 */
[----:B------:R-:W-:Y:S02]  /*2dc0*/  MOV R20, 0x2da0 ;  /* 0x00002da000147802 */ /* 0x000fe40000000f00 */
[----:B------:R-:W-:-:S02]  /*2dd0*/  MOV R21, 0x0 ;  /* 0x0000000000157802 */ /* 0x000fc40000000f00 */
[----:B------:R-:W-:Y:S02]  /*2de0*/  MOV R0, 0x0 ;  /* 0x0000000000007802 */ /* 0x000fe40000000f00 */
[----:B------:R-:W-:-:S04]  /*2df0*/  IADD3 R20, P0, P1, -R20, R9, R14 ;  /* 0x0000000914147210 */ /* 0x000fc8000791e10e */
[----:B------:R-:W-:-:S04]  /*2e00*/  IADD3.X R21, ~R0, R21, R15, P0, P1 ;  /* 0x0000001500157210 */ /* 0x000fc800007e250f */
[----:B0-----:R-:W-:Y:S05]  /*2e10*/  CALL.ABS.NOINC R2 ;  /* 0x0000000002007343 */ /* 0x001fea0003c00000 */
[----:B------:R-:W-:Y:S05]  /*2e20*/  BRA `(.L_x_52) ;  /* 0x0000007000007947 */ /* 0x000fea0003800000 */
.L_x_79:
[----:B------:R-:W-:-:S06]  /*2e30*/  HADD2.F32 R2, -RZ, R0.H0_H0 ;  /* 0x20000000ff027230 */ /* 0x000fcc0000004100 */
[----:B------:R-:W0:Y:S02]  /*2e40*/  F2I.U64.TRUNC R2, R2 ;  /* 0x0000000200027311 */ /* 0x000e24000020d800 */
[----:B0-----:R0:W-:Y:S01]  /*2e50*/  STG.E.64 [R16.64], R2 ;  /* 0x0000000210007986 */ /* 0x0011e2000c101b24 */
[----:B------:R-:W-:Y:S05]  /*2e60*/  BRA `(.L_x_52) ;  /* 0x0000003000007947 */ /* 0x000fea0003800000 */
.L_x_78:
[----:B------:R-:W-:-:S04]  /*2e70*/  HADD2.F32 R0, -RZ, R0.H0_H0 ;  /* 0x20000000ff007230 */ /* 0x000fc80000004100 */
[----:B------:R-:W0:Y:S02]  /*2e80*/  F2I.FTZ.U32.TRUNC.NTZ R3, R0 ;  /* 0x0000000000037305 */ /* 0x000e24000021f000 */
[----:B0-----:R0:W-:Y:S02]  /*2e90*/  STG.E [R16.64], R3 ;  /* 0x0000000310007986 */ /* 0x0011e4000c101924 */
.L_x_52:
[----:B------:R-:W-:-:S05]  /*2ea0*/  IMAD R18, R18, 0x200, R23 ;  /* 0x0000020012127824 */ /* 0x000fca00078e0217 */
[----:B------:R-:W-:Y:S02]  /*2eb0*/  IADD3 R19, R18, 0x80, RZ ;  /* 0x0000008012137810 */ /* 0x000fe40007ffe0ff */
.L_x_13:
[----:B------:R-:W-:Y:S05]  /*2ec0*/  BSYNC B6 ;  /* 0x0000000000067941 */ /* 0x000fea0003800000 */
.L_x_12:
[----:B------:R-:W-:Y:S01]  /*2ed0*/  ISETP.GE.AND P0, PT, R19, c[0x0][0x160], PT ;  /* 0x0000580013007a0c */ /* 0x000fe20003f06270 */
[----:B------:R-:W-:-:S12]  /*2ee0*/  BSSY B6, `(.L_x_80) ;  /* 0x00005c8000067945 */ /* 0x000fd80003800000 */
[----:B------:R-:W-:Y:S05]  /*2ef0*/  @P0 BRA `(.L_x_81) ;  /* 0x00005c6000000947 */ /* 0x000fea0003800000 */
[----:B------:R-:W-:Y:S01]  /*2f00*/  ISETP.NE.AND P0, PT, RZ, c[0x0][0x168], PT ;  /* 0x00005a00ff007a0c */ /* 0x000fe20003f05270 */
[----:B0-----:R-:W-:Y:S02]  /*2f10*/  IMAD.MOV.U32 R0, RZ, RZ, RZ ;  /* 0x000000ffff007224 */ /* 0x001fe400078e00ff */
[----:B------:R-:W-:-:S10]  /*2f20*/  IMAD.MOV.U32 R16, RZ, RZ, RZ ;  /* 0x000000ffff107224 */ /* 0x000fd400078e00ff */
[----:B------:R-:W-:Y:S05]  /*2f30*/  @!P0 BRA `(.L_x_82) ;  /* 0x00000e0000008947 */ /* 0x000fea0003800000 */
[----:B------:R-:W-:Y:S02]  /*2f40*/  IMAD.MOV.U32 R18, RZ, RZ, RZ ;  /* 0x000000ffff127224 */ /* 0x000fe400078e00ff */
[----:B------:R-:W-:Y:S02]  /*2f50*/  IMAD.MOV.U32 R4, RZ, RZ, 0x1 ;  /* 0x00000001ff047424 */ /* 0x000fe400078e00ff */
[----:B------:R-:W-:-:S03]  /*2f60*/  IMAD.HI.U32 R2, R19, c[0x0][0x170], R18 ;  /* 0x00005c0013027a27 */ /* 0x000fc600078e0012 */
[----:B------:R-:W-:Y:S02]  /*2f70*/  ISETP.NE.AND P0, PT, R4, c[0x0][0x168], PT ;  /* 0x00005a0004007a0c */ /* 0x000fe40003f05270 */
[----:B------:R-:W-:-:S05]  /*2f80*/  SHF.R.U32.HI R3, RZ, c[0x0][0x174], R2 ;  /* 0x00005d00ff037a19 */ /* 0x000fca0000011602 */
[----:B------:R-:W-:-:S04]  /*2f90*/  IMAD.MOV R0, RZ, RZ, -R3 ;  /* 0x000000ffff007224 */ /* 0x000fc800078e0a03 */
[----:B------:R-:W-:-:S04]  /*2fa0*/  IMAD R0, R0, c[0x0][0x16c], R19 ;  /* 0x00005b0000007a24 */ /* 0x000fc800078e0213 */
[C---:B------:R-:W-:Y:S02]  /*2fb0*/  IMAD R16, R0.reuse, c[0x0][0x298], RZ ;  /* 0x0000a60000107a24 */ /* 0x040fe400078e02ff */
[----:B------:R-:W-:Y:S01]  /*2fc0*/  IMAD R0, R0, c[0x0][0x29c], RZ ;  /* 0x0000a70000007a24 */ /* 0x000fe200078e02ff */
[----:B------:R-:W-:Y:S05]  /*2fd0*/  @!P0 BRA `(.L_x_82) ;  /* 0x00000d6000008947 */ /* 0x000fea0003800000 */
[----:B------:R-:W-:Y:S02]  /*2fe0*/  IMAD.MOV.U32 R2, RZ, RZ, RZ ;  /* 0x000000ffff027224 */ /* 0x000fe400078e00ff */
[----:B------:R-:W-:Y:S02]  /*2ff0*/  IMAD.MOV.U32 R6, RZ, RZ, c[0x0][0x168] ;  /* 0x00005a00ff067624 */ /* 0x000fe400078e00ff */
[----:B------:R-:W-:-:S03]  /*3000*/  IMAD.HI.U32 R4, R3, c[0x0][0x17c], R2 ;  /* 0x00005f0003047a27 */ /* 0x000fc600078e0002 */
[----:B------:R-:W-:Y:S02]  /*3010*/  ISETP.NE.AND P0, PT, R6, 0x2, PT ;  /* 0x000000020600780c */ /* 0x000fe40003f05270 */
        /* <DEDUP_REMOVED lines=210> */
.L_x_82:
        /* <DEDUP_REMOVED lines=20> */
.L_x_86:
[----:B------:R-:W2:Y:S02]  /*3e80*/  LDG.E.U8 R2, [R2.64] ;  /* 0x0000002402027981 */ /* 0x000ea4000c1e1100 */
[----:B--2---:R-:W0:Y:S02]  /*3e90*/  I2F.U16 R0, R2 ;  /* 0x0000000200007306 */ /* 0x004e240000101000 */
[----:B0-----:R-:W-:Y:S01]  /*3ea0*/  F2FP.PACK_AB R0, RZ, R0 ;  /* 0x00000000ff00723e */ /* 0x001fe200000000ff */
[----:B------:R-:W-:Y:S05]  /*3eb0*/  BRA `(.L_x_88) ;  /* 0x00000e1000007947 */ /* 0x000fea0003800000 */
.L_x_85:
        /* <DEDUP_REMOVED lines=10> */
.L_x_90:
[----:B------:R-:W2:Y:S02]  /*3f60*/  LDG.E R2, [R2.64] ;  /* 0x0000002402027981 */ /* 0x000ea4000c1e1900 */
[----:B--2---:R-:W0:Y:S02]  /*3f70*/  I2F R0, R2 ;  /* 0x0000000200007306 */ /* 0x004e240000201400 */
[----:B0-----:R-:W-:Y:S01]  /*3f80*/  F2FP.PACK_AB R0, RZ, R0 ;  /* 0x00000000ff00723e */ /* 0x001fe200000000ff */
[----:B------:R-:W-:Y:S05]  /*3f90*/  BRA `(.L_x_88) ;  /* 0x00000d3000007947 */ /* 0x000fea0003800000 */
.L_x_89:
[----:B------:R-:W2:Y:S02]  /*3fa0*/  LDG.E.U16 R2, [R2.64] ;  /* 0x0000002402027981 */ /* 0x000ea4000c1e1500 */
[----:B--2---:R-:W0:Y:S02]  /*3fb0*/  I2F.S16 R0, R2 ;  /* 0x0000000200007306 */ /* 0x004e240000101400 */
[----:B0-----:R-:W-:Y:S01]  /*3fc0*/  F2FP.PACK_AB R0, RZ, R0 ;  /* 0x00000000ff00723e */ /* 0x001fe200000000ff */
[----:B------:R-:W-:Y:S05]  /*3fd0*/  BRA `(.L_x_88) ;  /* 0x00000cf000007947 */ /* 0x000fea0003800000 */
.L_x_84:
        /* <DEDUP_REMOVED lines=9> */
.L_x_92:
[----:B------:R0:W5:Y:S01]  /*4070*/  LDG.E.U16 R0, [R2.64] ;  /* 0x0000002402007981 */ /* 0x000162000c1e1500 */
[----:B------:R-:W-:Y:S05]  /*4080*/  BRA `(.L_x_88) ;  /* 0x00000c4000007947 */ /* 0x000fea0003800000 */
.L_x_91:
        /* <DEDUP_REMOVED lines=9> */
.L_x_94:
[----:B------:R0:W5:Y:S01]  /*4120*/  LDG.E.U16 R0, [R2.64] ;  /* 0x0000002402007981 */ /* 0x000162000c1e1500 */
[----:B------:R-:W-:Y:S05]  /*4130*/  BRA `(.L_x_88) ;  /* 0x00000b9000007947 */ /* 0x000fea0003800000 */
.L_x_93:
[----:B------:R-:W2:Y:S02]  /*4140*/  LDG.E.64 R2, [R2.64] ;  /* 0x0000002402027981 */ /* 0x000ea4000c1e1b00 */
[----:B--2---:R-:W0:Y:S01]  /*4150*/  F2F.F32.F64 R0, R2 ;  /* 0x0000000200007310 */ /* 0x004e220000301000 */
[----:B------:R-:W0:-:S14]  /*4160*/  DSETP.GEU.AND P0, PT, |R2|, c[0x2][0x0], PT ;  /* 0x008000000200762a */ /* 0x000e1c0003f0e200 */
[----:B0-----:R-:W-:-:S05]  /*4170*/  @!P0 FMUL R0, R0, 1.175494350822287508e-38 ;  /* 0x0080000000008820 */ /* 0x001fca0000400000 */
[----:B------:R-:W-:Y:S01]  /*4180*/  F2FP.PACK_AB R0, RZ, R0 ;  /* 0x00000000ff00723e */ /* 0x000fe200000000ff */
[----:B------:R-:W-:Y:S05]  /*4190*/  BRA `(.L_x_88) ;  /* 0x00000b3000007947 */ /* 0x000fea0003800000 */
.L_x_83:
        /* <DEDUP_REMOVED lines=13> */
.L_x_97:
[----:B------:R-:W2:Y:S02]  /*4270*/  LDG.E.64 R2, [R2.64] ;  /* 0x0000002402027981 */ /* 0x000ea4000c1e1b00 */
[----:B--2---:R-:W0:Y:S01]  /*4280*/  F2F.F32.F64 R0, R2 ;  /* 0x0000000200007310 */ /* 0x004e220000301000 */
[----:B------:R-:W0:-:S14]  /*4290*/  DSETP.GEU.AND P0, PT, |R2|, c[0x2][0x0], PT ;  /* 0x008000000200762a */ /* 0x000e1c0003f0e200 */
[----:B0-----:R-:W-:-:S05]  /*42a0*/  @!P0 FMUL R0, R0, 1.175494350822287508e-38 ;  /* 0x0080000000008820 */ /* 0x001fca0000400000 */
[----:B------:R-:W-:Y:S01]  /*42b0*/  F2FP.PACK_AB R0, RZ, R0 ;  /* 0x00000000ff00723e */ /* 0x000fe200000000ff */
[----:B------:R-:W-:Y:S05]  /*42c0*/  BRA `(.L_x_88) ;  /* 0x00000a0000007947 */ /* 0x000fea0003800000 */
.L_x_96:
        /* <DEDUP_REMOVED lines=28> */
.L_x_99:
        /* <DEDUP_REMOVED lines=15> */
.L_x_98:
[----:B------:R-:W2:Y:S02]  /*4580*/  LDG.E.U16 R0, [R2.64] ;  /* 0x0000002402007981 */ /* 0x000ea4000c1e1500 */
[----:B--2---:R-:W-:-:S04]  /*4590*/  PRMT R0, RZ, 0x5410, R0 ;  /* 0x00005410ff007816 */ /* 0x004fc80000000000 */
[----:B------:R-:W-:Y:S01]  /*45a0*/  F2FP.PACK_AB R0, RZ, R0 ;  /* 0x00000000ff00723e */ /* 0x000fe200000000ff */
[----:B------:R-:W-:Y:S05]  /*45b0*/  BRA `(.L_x_88) ;  /* 0x0000071000007947 */ /* 0x000fea0003800000 */
.L_x_95:
        /* <DEDUP_REMOVED lines=12> */
.L_x_102:
        /* <DEDUP_REMOVED lines=21> */
.L_x_106:
[----:B------:R-:W-:Y:S05]  /*47d0*/  BSYNC B1 ;  /* 0x0000000000017941 */ /* 0x000fea0003800000 */
.L_x_105:
[----:B------:R-:W-:Y:S01]  /*47e0*/  LEA R3, R0, 0x3b800000, 0x17 ;  /* 0x3b80000000037811 */ /* 0x000fe200078eb8ff */
[----:B------:R-:W-:-:S05]  /*47f0*/  IMAD.SHL.U32 R0, R2, 0x100000, RZ ;  /* 0x0010000002007824 */ /* 0x000fca00078e00ff */
[----:B------:R-:W-:Y:S02]  /*4800*/  LOP3.LUT R0, R3, R0, R4, 0xfe, !PT ;  /* 0x0000000003007212 */ /* 0x000fe400078efe04 */
.L_x_104:
[----:B------:R-:W-:Y:S05]  /*4810*/  BSYNC B0 ;  /* 0x0000000000007941 */ /* 0x000fea0003800000 */
.L_x_103:
[----:B------:R-:W-:Y:S01]  /*4820*/  F2FP.PACK_AB R0, RZ, R0 ;  /* 0x00000000ff00723e */ /* 0x000fe200000000ff */
[----:B------:R-:W-:Y:S05]  /*4830*/  BRA `(.L_x_88) ;  /* 0x0000049000007947 */ /* 0x000fea0003800000 */
.L_x_101:
        /* <DEDUP_REMOVED lines=21> */
.L_x_110:
[----:B------:R-:W-:Y:S05]  /*4990*/  BSYNC B1 ;  /* 0x0000000000017941 */ /* 0x000fea0003800000 */
.L_x_109:
[----:B------:R-:W-:Y:S01]  /*49a0*/  LEA R3, R0, 0x37800000, 0x17 ;  /* 0x3780000000037811 */ /* 0x000fe200078eb8ff */
[----:B------:R-:W-:-:S05]  /*49b0*/  IMAD.SHL.U32 R0, R2, 0x200000, RZ ;  /* 0x0020000002007824 */ /* 0x000fca00078e00ff */
[----:B------:R-:W-:Y:S02]  /*49c0*/  LOP3.LUT R0, R3, R0, R4, 0xfe, !PT ;  /* 0x0000000003007212 */ /* 0x000fe400078efe04 */
.L_x_108:
[----:B------:R-:W-:Y:S05]  /*49d0*/  BSYNC B0 ;  /* 0x0000000000007941 */ /* 0x000fea0003800000 */
.L_x_107:
[----:B------:R-:W-:Y:S01]  /*49e0*/  F2FP.PACK_AB R0, RZ, R0 ;  /* 0x00000000ff00723e */ /* 0x000fe200000000ff */
[----:B------:R-:W-:Y:S05]  /*49f0*/  BRA `(.L_x_88) ;  /* 0x000002d000007947 */ /* 0x000fea0003800000 */
.L_x_100:
        /* <DEDUP_REMOVED lines=14> */
.L_x_114:
[----:B------:R-:W-:Y:S05]  /*4ae0*/  BSYNC B0 ;  /* 0x0000000000007941 */ /* 0x000fea0003800000 */
.L_x_113:
[----:B------:R-:W-:Y:S01]  /*4af0*/  F2FP.PACK_AB R0, RZ, R0 ;  /* 0x00000000ff00723e */ /* 0x000fe200000000ff */
[----:B------:R-:W-:Y:S05]  /*4b00*/  BRA `(.L_x_88) ;  /* 0x000001c000007947 */ /* 0x000fea0003800000 */
.L_x_87:
        /* <DEDUP_REMOVED lines=21> */
.L_x_112:
[----:B------:R-:W2:Y:S02]  /*4c60*/  LDG.E.64 R2, [R2.64] ;  /* 0x0000002402027981 */ /* 0x000ea4000c1e1b00 */
[----:B--2---:R-:W0:Y:S02]  /*4c70*/  I2F.U64 R0, R2 ;  /* 0x0000000200007312 */ /* 0x004e240000301000 */
[----:B0-----:R-:W-:Y:S01]  /*4c80*/  F2FP.PACK_AB R0, RZ, R0 ;  /* 0x00000000ff00723e */ /* 0x001fe200000000ff */
[----:B------:R-:W-:Y:S05]  /*4c90*/  BRA `(.L_x_88) ;  /* 0x0000003000007947 */ /* 0x000fea0003800000 */
.L_x_111:
[----:B------:R-:W2:Y:S02]  /*4ca0*/  LDG.E R2, [R2.64] ;  /* 0x0000002402027981 */ /* 0x000ea4000c1e1900 */
[----:B--2---:R-:W0:Y:S02]  /*4cb0*/  I2F.U32 R0, R2 ;  /* 0x0000000200007306 */ /* 0x004e240000201000 */
[----:B0-----:R-:W-:-:S06]  /*4cc0*/  F2FP.PACK_AB R0, RZ, R0 ;  /* 0x00000000ff00723e */ /* 0x001fcc00000000ff */
.L_x_88:
        /* <DEDUP_REMOVED lines=28> */
.L_x_118:
[----:B------:R-:W-:-:S06]  /*4e90*/  HADD2.F32 R3, -RZ, R0.H0_H0 ;  /* 0x20000000ff037230 */ /* 0x000fcc0000004100 */
[----:B------:R-:W0:Y:S02]  /*4ea0*/  F2I.S64.TRUNC R2, R3 ;  /* 0x0000000300027311 */ /* 0x000e24000020d900 */
[----:B0-----:R0:W-:Y:S01]  /*4eb0*/  STG.E.U8 [R16.64], R2 ;  /* 0x0000000210007986 */ /* 0x0011e2000c101124 */
[----:B------:R-:W-:Y:S05]  /*4ec0*/  BRA `(.L_x_120) ;  /* 0x00000e4000007947 */ /* 0x000fea0003800000 */
.L_x_117:
        /* <DEDUP_REMOVED lines=10> */
.L_x_122:
[----:B------:R-:W-:-:S04]  /*4f70*/  HADD2.F32 R0, -RZ, R0.H0_H0 ;  /* 0x20000000ff007230 */ /* 0x000fc80000004100 */
[----:B------:R-:W0:Y:S02]  /*4f80*/  F2I.FTZ.TRUNC.NTZ R3, R0 ;  /* 0x0000000000037305 */ /* 0x000e24000021f100 */
[----:B0-----:R0:W-:Y:S01]  /*4f90*/  STG.E [R16.64], R3 ;  /* 0x0000000310007986 */ /* 0x0011e2000c101924 */
[----:B------:R-:W-:Y:S05]  /*4fa0*/  BRA `(.L_x_120) ;  /* 0x00000d6000007947 */ /* 0x000fea0003800000 */
.L_x_121:
[----:B------:R-:W-:-:S04]  /*4fb0*/  HADD2.F32 R0, -RZ, R0.H0_H0 ;  /* 0x20000000ff007230 */ /* 0x000fc80000004100 */
[----:B------:R-:W0:Y:S02]  /*4fc0*/  F2I.FTZ.TRUNC.NTZ R3, R0 ;  /* 0x0000000000037305 */ /* 0x000e24000021f100 */
[----:B0-----:R0:W-:Y:S01]  /*4fd0*/  STG.E.U16 [R16.64], R3 ;  /* 0x0000000310007986 */ /* 0x0011e2000c101524 */
[----:B------:R-:W-:Y:S05]  /*4fe0*/  BRA `(.L_x_120) ;  /* 0x00000d2000007947 */ /* 0x000fea0003800000 */
.L_x_116:
        /* <DEDUP_REMOVED lines=9> */
.L_x_124:
[----:B------:R0:W-:Y:S01]  /*5080*/  STG.E.U16 [R16.64], R0 ;  /* 0x0000000010007986 */ /* 0x0001e2000c101524 */
[----:B------:R-:W-:Y:S05]  /*5090*/  BRA `(.L_x_120) ;  /* 0x00000c7000007947 */ /* 0x000fea0003800000 */
.L_x_123:
        /* <DEDUP_REMOVED lines=10> */
.L_x_126:
[----:B------:R-:W-:-:S05]  /*5140*/  HADD2.F32 R0, -RZ, R0.H0_H0 ;  /* 0x20000000ff007230 */ /* 0x000fca0000004100 */
[----:B------:R-:W-:-:S04]  /*5150*/  F2FP.PACK_AB R0, RZ, R0 ;  /* 0x00000000ff00723e */ /* 0x000fc800000000ff */
[----:B------:R-:W-:-:S05]  /*5160*/  PRMT R0, R0, 0x5410, RZ ;  /* 0x0000541000007816 */ /* 0x000fca00000000ff */
[----:B------:R0:W-:Y:S01]  /*5170*/  STG.E [R16.64], R0 ;  /* 0x0000000010007986 */ /* 0x0001e2000c101924 */
[----:B------:R-:W-:Y:S05]  /*5180*/  BRA `(.L_x_120) ;  /* 0x00000b8000007947 */ /* 0x000fea0003800000 */
.L_x_125:
[----:B------:R-:W-:-:S05]  /*5190*/  HADD2.F32 R2, -RZ, R0.H0_H0 ;  /* 0x20000000ff027230 */ /* 0x000fca0000004100 */
[----:B------:R-:W-:-:S06]  /*51a0*/  FMUL.FTZ R2, R2, 1 ;  /* 0x3f80000002027820 */ /* 0x000fcc0000410000 */
[----:B------:R-:W0:Y:S02]  /*51b0*/  F2F.F64.F32 R2, R2 ;  /* 0x0000000200027310 */ /* 0x000e240000201800 */
[----:B0-----:R0:W-:Y:S01]  /*51c0*/  STG.E.64 [R16.64], R2 ;  /* 0x0000000210007986 */ /* 0x0011e2000c101b24 */
[----:B------:R-:W-:Y:S05]  /*51d0*/  BRA `(.L_x_120) ;  /* 0x00000b3000007947 */ /* 0x000fea0003800000 */
.L_x_115:
        /* <DEDUP_REMOVED lines=13> */
.L_x_129:
[----:B------:R-:W-:Y:S01]  /*52b0*/  HADD2.F32 R0, -RZ, R0.H0_H0 ;  /* 0x20000000ff007230 */ /* 0x000fe20000004100 */
[----:B------:R-:W-:-:S04]  /*52c0*/  CS2R R6, SRZ ;  /* 0x0000000000067805 */ /* 0x000fc8000001ff00 */
[----:B------:R-:W-:-:S04]  /*52d0*/  FMUL.FTZ R0, R0, 1 ;  /* 0x3f80000000007820 */ /* 0x000fc80000410000 */
[----:B------:R-:W0:Y:S02]  /*52e0*/  F2F.F64.F32 R4, R0 ;  /* 0x0000000000047310 */ /* 0x000e240000201800 */
[----:B0-----:R0:W-:Y:S01]  /*52f0*/  STG.E.128 [R16.64], R4 ;  /* 0x0000000410007986 */ /* 0x0011e2000c101d24 */
[----:B------:R-:W-:Y:S05]  /*5300*/  BRA `(.L_x_120) ;  /* 0x00000a0000007947 */ /* 0x000fea0003800000 */
.L_x_128:
        /* <DEDUP_REMOVED lines=21> */
.L_x_133:
[----:B------:R-:W-:Y:S05]  /*5460*/  BSYNC B0 ;  /* 0x0000000000007941 */ /* 0x000fea0003800000 */
.L_x_132:
[----:B------:R-:W-:-:S05]  /*5470*/  LOP3.LUT R3, R0, R3, RZ, 0xfc, !PT ;  /* 0x0000000300037212 */ /* 0x000fca00078efcff */
[----:B------:R0:W-:Y:S01]  /*5480*/  STG.E.U8 [R16.64], R3 ;  /* 0x0000000310007986 */ /* 0x0001e2000c101124 */
[----:B------:R-:W-:Y:S05]  /*5490*/  BRA `(.L_x_120) ;  /* 0x0000087000007947 */ /* 0x000fea0003800000 */
.L_x_131:
        /* <DEDUP_REMOVED lines=13> */
.L_x_135:
[----:B------:R-:W-:Y:S01]  /*5570*/  IMAD.MOV.U32 R0, RZ, RZ, 0x7f ;  /* 0x0000007fff007424 */ /* 0x000fe200078e00ff */
[----:B------:R-:W-:-:S04]  /*5580*/  ISETP.GT.U32.AND P0, PT, R2, 0x7f800000, PT ;  /* 0x7f8000000200780c */ /* 0x000fc80003f04070 */
[----:B------:R-:W-:-:S04]  /*5590*/  SEL R0, R0, 0x7c, P0 ;  /* 0x0000007c00007807 */ /* 0x000fc80000000000 */
.L_x_136:
[----:B------:R-:W-:Y:S05]  /*55a0*/  BSYNC B0 ;  /* 0x0000000000007941 */ /* 0x000fea0003800000 */
.L_x_134:
[----:B------:R-:W-:-:S04]  /*55b0*/  LOP3.LUT R2, R3, 0x80000000, RZ, 0xc0, !PT ;  /* 0x8000000003027812 */ /* 0x000fc800078ec0ff */
[----:B------:R-:W-:-:S04]  /*55c0*/  SHF.R.U32.HI R3, RZ, 0x18, R2 ;  /* 0x00000018ff037819 */ /* 0x000fc80000011602 */
[----:B------:R-:W-:-:S05]  /*55d0*/  LOP3.LUT R3, R0, R3, RZ, 0xfc, !PT ;  /* 0x0000000300037212 */ /* 0x000fca00078efcff */
[----:B------:R0:W-:Y:S01]  /*55e0*/  STG.E.U8 [R16.64], R3 ;  /* 0x0000000310007986 */ /* 0x0001e2000c101124 */
[----:B------:R-:W-:Y:S05]  /*55f0*/  BRA `(.L_x_120) ;  /* 0x0000071000007947 */ /* 0x000fea0003800000 */
.L_x_130:
[----:B------:R-:W-:-:S05]  /*5600*/  HADD2.F32 R0, -RZ, R0.H0_H0 ;  /* 0x20000000ff007230 */ /* 0x000fca0000004100 */
[----:B------:R-:W-:-:S05]  /*5610*/  F2FP.BF16.PACK_AB R0, RZ, R0 ;  /* 0x00000000ff00723e */ /* 0x000fca00000010ff */
[----:B------:R0:W-:Y:S01]  /*5620*/  STG.E.U16 [R16.64], R0 ;  /* 0x0000000010007986 */ /* 0x0001e2000c101524 */
[----:B------:R-:W-:Y:S05]  /*5630*/  BRA `(.L_x_120) ;  /* 0x000006d000007947 */ /* 0x000fea0003800000 */
.L_x_127:
        /* <DEDUP_REMOVED lines=12> */
.L_x_139:
        /* <DEDUP_REMOVED lines=17> */
.L_x_142:
[----:B------:R-:W-:-:S04]  /*5810*/  LOP3.LUT R2, R3, 0x80000000, RZ, 0xc0, !PT ;  /* 0x8000000003027812 */ /* 0x000fc800078ec0ff */
[----:B------:R-:W-:-:S04]  /*5820*/  SHF.R.U32.HI R3, RZ, 0x18, R2 ;  /* 0x00000018ff037819 */ /* 0x000fc80000011602 */
[----:B------:R-:W-:-:S04]  /*5830*/  LOP3.LUT R0, R0, R3, RZ, 0xfc, !PT ;  /* 0x0000000300007212 */ /* 0x000fc800078efcff */
[----:B------:R-:W-:Y:S02]  /*5840*/  PRMT R8, R0, 0x7610, R8 ;  /* 0x0000761000087816 */ /* 0x000fe40000000008 */
.L_x_141:
[----:B------:R-:W-:Y:S05]  /*5850*/  BSYNC B0 ;  /* 0x0000000000007941 */ /* 0x000fea0003800000 */
.L_x_140:
[----:B------:R0:W-:Y:S01]  /*5860*/  STG.E.U8 [R16.64], R8 ;  /* 0x0000000810007986 */ /* 0x0001e2000c101124 */
[----:B------:R-:W-:Y:S05]  /*5870*/  BRA `(.L_x_120) ;  /* 0x0000049000007947 */ /* 0x000fea0003800000 */
.L_x_138:
        /* <DEDUP_REMOVED lines=17> */
.L_x_145:
[----:B------:R-:W-:-:S04]  /*5990*/  LOP3.LUT R2, R3, 0x80000000, RZ, 0xc0, !PT ;  /* 0x8000000003027812 */ /* 0x000fc800078ec0ff */
[----:B------:R-:W-:-:S04]  /*59a0*/  SHF.R.U32.HI R3, RZ, 0x18, R2 ;  /* 0x00000018ff037819 */ /* 0x000fc80000011602 */
[----:B------:R-:W-:-:S04]  /*59b0*/  LOP3.LUT R0, R0, R3, RZ, 0xfc, !PT ;  /* 0x0000000300007212 */ /* 0x000fc800078efcff */
[----:B------:R-:W-:Y:S02]  /*59c0*/  PRMT R8, R0, 0x7610, R8 ;  /* 0x0000761000087816 */ /* 0x000fe40000000008 */
.L_x_144:
[----:B------:R-:W-:Y:S05]  /*59d0*/  BSYNC B0 ;  /* 0x0000000000007941 */ /* 0x000fea0003800000 */
.L_x_143:
[----:B------:R0:W-:Y:S01]  /*59e0*/  STG.E.U8 [R16.64], R8 ;  /* 0x0000000810007986 */ /* 0x0001e2000c101124 */
[----:B------:R-:W-:Y:S05]  /*59f0*/  BRA `(.L_x_120) ;  /* 0x0000031000007947 */ /* 0x000fea0003800000 */
.L_x_137:
        /* <DEDUP_REMOVED lines=22> */
.L_x_119:
        /* <DEDUP_REMOVED lines=20> */
.L_x_147:
[----:B------:R-:W-:-:S06]  /*5ca0*/  HADD2.F32 R2, -RZ, R0.H0_H0 ;  /* 0x20000000ff027230 */ /* 0x000fcc0000004100 */
[----:B------:R-:W0:Y:S02]  /*5cb0*/  F2I.U64.TRUNC R2, R2 ;  /* 0x0000000200027311 */ /* 0x000e24000020d800 */
[----:B0-----:R0:W-:Y:S01]  /*5cc0*/  STG.E.64 [R16.64], R2 ;  /* 0x0000000210007986 */ /* 0x0011e2000c101b24 */
[----:B------:R-:W-:Y:S05]  /*5cd0*/  BRA `(.L_x_120) ;  /* 0x0000003000007947 */ /* 0x000fea0003800000 */
.L_x_146:
[----:B------:R-:W-:-:S04]  /*5ce0*/  HADD2.F32 R0, -RZ, R0.H0_H0 ;  /* 0x20000000ff007230 */ /* 0x000fc80000004100 */
[----:B------:R-:W0:Y:S02]  /*5cf0*/  F2I.FTZ.U32.TRUNC.NTZ R3, R0 ;  /* 0x0000000000037305 */ /* 0x000e24000021f000 */
[----:B0-----:R0:W-:Y:S02]  /*5d00*/  STG.E [R16.64], R3 ;  /* 0x0000000310007986 */ /* 0x0011e4000c101924 */
.L_x_120:
[----:B------:R-:W-:-:S04]  /*5d10*/  IADD3 R19, R19, 0x80, RZ ;  /* 0x0000008013137810 */ /* 0x000fc80007ffe0ff */
[----:B------:R-:W-:-:S13]  /*5d20*/  ISETP.GE.AND P0, PT, R19, c[0x0][0x160], PT ;  /* 0x0000580013007a0c */ /* 0x000fda0003f06270 */
        /* <DEDUP_REMOVED lines=229> */
.L_x_148:
        /* <DEDUP_REMOVED lines=20> */
.L_x_152:
[----:B------:R-:W2:Y:S02]  /*6cc0*/  LDG.E.U8 R2, [R2.64] ;  /* 0x0000002402027981 */ /* 0x000ea4000c1e1100 */
[----:B--2---:R-:W0:Y:S02]  /*6cd0*/  I2F.U16 R0, R2 ;  /* 0x0000000200007306 */ /* 0x004e240000101000 */
[----:B0-----:R-:W-:Y:S01]  /*6ce0*/  F2FP.PACK_AB R0, RZ, R0 ;  /* 0x00000000ff00723e */ /* 0x001fe200000000ff */
[----:B------:R-:W-:Y:S05]  /*6cf0*/  BRA `(.L_x_154) ;  /* 0x00000e1000007947 */ /* 0x000fea0003800000 */
.L_x_151:
        /* <DEDUP_REMOVED lines=10> */
.L_x_156:
[----:B------:R-:W2:Y:S02]  /*6da0*/  LDG.E R2, [R2.64] ;  /* 0x0000002402027981 */ /* 0x000ea4000c1e1900 */
[----:B--2---:R-:W0:Y:S02]  /*6db0*/  I2F R0, R2 ;  /* 0x0000000200007306 */ /* 0x004e240000201400 */
[----:B0-----:R-:W-:Y:S01]  /*6dc0*/  F2FP.PACK_AB R0, RZ, R0 ;  /* 0x00000000ff00723e */ /* 0x001fe200000000ff */
[----:B------:R-:W-:Y:S05]  /*6dd0*/  BRA `(.L_x_154) ;  /* 0x00000d3000007947 */ /* 0x000fea0003800000 */
.L_x_155:
[----:B------:R-:W2:Y:S02]  /*6de0*/  LDG.E.U16 R2, [R2.64] ;  /* 0x0000002402027981 */ /* 0x000ea4000c1e1500 */
[----:B--2---:R-:W0:Y:S02]  /*6df0*/  I2F.S16 R0, R2 ;  /* 0x0000000200007306 */ /* 0x004e240000101400 */
[----:B0-----:R-:W-:Y:S01]  /*6e00*/  F2FP.PACK_AB R0, RZ, R0 ;  /* 0x00000000ff00723e */ /* 0x001fe200000000ff */
[----:B------:R-:W-:Y:S05]  /*6e10*/  BRA `(.L_x_154) ;  /* 0x00000cf000007947 */ /* 0x000fea0003800000 */
.L_x_150:
        /* <DEDUP_REMOVED lines=9> */
.L_x_158:
[----:B------:R0:W5:Y:S01]  /*6eb0*/  LDG.E.U16 R0, [R2.64] ;  /* 0x0000002402007981 */ /* 0x000162000c1e1500 */
[----:B------:R-:W-:Y:S05]  /*6ec0*/  BRA `(.L_x_154) ;  /* 0x00000c4000007947 */ /* 0x000fea0003800000 */
.L_x_157:
        /* <DEDUP_REMOVED lines=9> */
.L_x_160:
[----:B------:R0:W5:Y:S01]  /*6f60*/  LDG.E.U16 R0, [R2.64] ;  /* 0x0000002402007981 */ /* 0x000162000c1e1500 */
[----:B------:R-:W-:Y:S05]  /*6f70*/  BRA `(.L_x_154) ;  /* 0x00000b9000007947 */ /* 0x000fea0003800000 */
.L_x_159:
[----:B------:R-:W2:Y:S02]  /*6f80*/  LDG.E.64 R2, [R2.64] ;  /* 0x0000002402027981 */ /* 0x000ea4000c1e1b00 */
[----:B--2---:R-:W0:Y:S01]  /*6f90*/  F2F.F32.F64 R0, R2 ;  /* 0x0000000200007310 */ /* 0x004e220000301000 */
[----:B------:R-:W0:-:S14]  /*6fa0*/  DSETP.GEU.AND P0, PT, |R2|, c[0x2][0x0], PT ;  /* 0x008000000200762a */ /* 0x000e1c0003f0e200 */
[----:B0-----:R-:W-:-:S05]  /*6fb0*/  @!P0 FMUL R0, R0, 1.175494350822287508e-38 ;  /* 0x0080000000008820 */ /* 0x001fca0000400000 */
[----:B------:R-:W-:Y:S01]  /*6fc0*/  F2FP.PACK_AB R0, RZ, R0 ;  /* 0x00000000ff00723e */ /* 0x000fe200000000ff */
[----:B------:R-:W-:Y:S05]  /*6fd0*/  BRA `(.L_x_154) ;  /* 0x00000b3000007947 */ /* 0x000fea0003800000 */
.L_x_149:
        /* <DEDUP_REMOVED lines=13> */
.L_x_163:
[----:B------:R-:W2:Y:S02]  /*70b0*/  LDG.E.64 R2, [R2.64] ;  /* 0x0000002402027981 */ /* 0x000ea4000c1e1b00 */
[----:B--2---:R-:W0:Y:S01]  /*70c0*/  F2F.F32.F64 R0, R2 ;  /* 0x0000000200007310 */ /* 0x004e220000301000 */
[----:B------:R-:W0:-:S14]  /*70d0*/  DSETP.GEU.AND P0, PT, |R2|, c[0x2][0x0], PT ;  /* 0x008000000200762a */ /* 0x000e1c0003f0e200 */
[----:B0-----:R-:W-:-:S05]  /*70e0*/  @!P0 FMUL R0, R0, 1.175494350822287508e-38 ;  /* 0x0080000000008820 */ /* 0x001fca0000400000 */
[----:B------:R-:W-:Y:S01]  /*70f0*/  F2FP.PACK_AB R0, RZ, R0 ;  /* 0x00000000ff00723e */ /* 0x000fe200000000ff */
[----:B------:R-:W-:Y:S05]  /*7100*/  BRA `(.L_x_154) ;  /* 0x00000a0000007947 */ /* 0x000fea0003800000 */
.L_x_162:
        /* <DEDUP_REMOVED lines=28> */
.L_x_165:
        /* <DEDUP_REMOVED lines=15> */
.L_x_164:
[----:B------:R-:W2:Y:S02]  /*73c0*/  LDG.E.U16 R0, [R2.64] ;  /* 0x0000002402007981 */ /* 0x000ea4000c1e1500 */
[----:B--2---:R-:W-:-:S04]  /*73d0*/  PRMT R0, RZ, 0x5410, R0 ;  /* 0x00005410ff007816 */ /* 0x004fc80000000000 */
[----:B------:R-:W-:Y:S01]  /*73e0*/  F2FP.PACK_AB R0, RZ, R0 ;  /* 0x00000000ff00723e */ /* 0x000fe200000000ff */
[----:B------:R-:W-:Y:S05]  /*73f0*/  BRA `(.L_x_154) ;  /* 0x0000071000007947 */ /* 0x000fea0003800000 */
.L_x_161:
        /* <DEDUP_REMOVED lines=12> */
.L_x_168:
        /* <DEDUP_REMOVED lines=21> */
.L_x_172:
[----:B------:R-:W-:Y:S05]  /*7610*/  BSYNC B1 ;  /* 0x0000000000017941 */ /* 0x000fea0003800000 */
.L_x_171:
[----:B------:R-:W-:Y:S01]  /*7620*/  LEA R3, R0, 0x3b800000, 0x17 ;  /* 0x3b80000000037811 */ /* 0x000fe200078eb8ff */
[----:B------:R-:W-:-:S05]  /*7630*/  IMAD.SHL.U32 R0, R2, 0x100000, RZ ;  /* 0x0010000002007824 */ /* 0x000fca00078e00ff */
[----:B------:R-:W-:Y:S02]  /*7640*/  LOP3.LUT R0, R3, R0, R4, 0xfe, !PT ;  /* 0x0000000003007212 */ /* 0x000fe400078efe04 */
.L_x_170:
[----:B------:R-:W-:Y:S05]  /*7650*/  BSYNC B0 ;  /* 0x0000000000007941 */ /* 0x000fea0003800000 */
.L_x_169:
[----:B------:R-:W-:Y:S01]  /*7660*/  F2FP.PACK_AB R0, RZ, R0 ;  /* 0x00000000ff00723e */ /* 0x000fe200000000ff */
[----:B------:R-:W-:Y:S05]  /*7670*/  BRA `(.L_x_154) ;  /* 0x0000049000007947 */ /* 0x000fea0003800000 */
.L_x_167:
        /* <DEDUP_REMOVED lines=21> */
.L_x_176:
[----:B------:R-:W-:Y:S05]  /*77d0*/  BSYNC B1 ;  /* 0x0000000000017941 */ /* 0x000fea0003800000 */
.L_x_175:
[----:B------:R-:W-:Y:S01]  /*77e0*/  LEA R3, R0, 0x37800000, 0x17 ;  /* 0x3780000000037811 */ /* 0x000fe200078eb8ff */
[----:B------:R-:W-:-:S05]  /*77f0*/  IMAD.SHL.U32 R0, R2, 0x200000, RZ ;  /* 0x0020000002007824 */ /* 0x000fca00078e00ff */
[----:B------:R-:W-:Y:S02]  /*7800*/  LOP3.LUT R0, R3, R0, R4, 0xfe, !PT ;  /* 0x0000000003007212 */ /* 0x000fe400078efe04 */
.L_x_174:
[----:B------:R-:W-:Y:S05]  /*7810*/  BSYNC B0 ;  /* 0x0000000000007941 */ /* 0x000fea0003800000 */
.L_x_173:
[----:B------:R-:W-:Y:S01]  /*7820*/  F2FP.PACK_AB R0, RZ, R0 ;  /* 0x00000000ff00723e */ /* 0x000fe200000000ff */
[----:B------:R-:W-:Y:S05]  /*7830*/  BRA `(.L_x_154) ;  /* 0x000002d000007947 */ /* 0x000fea0003800000 */
.L_x_166:
        /* <DEDUP_REMOVED lines=14> */
.L_x_180:
[----:B------:R-:W-:Y:S05]  /*7920*/  BSYNC B0 ;  /* 0x0000000000007941 */ /* 0x000fea0003800000 */
.L_x_179:
[----:B------:R-:W-:Y:S01]  /*7930*/  F2FP.PACK_AB R0, RZ, R0 ;  /* 0x00000000ff00723e */ /* 0x000fe200000000ff */
[----:B------:R-:W-:Y:S05]  /*7940*/  BRA `(.L_x_154) ;  /* 0x000001c000007947 */ /* 0x000fea0003800000 */
.L_x_153:
        /* <DEDUP_REMOVED lines=21> */
.L_x_178:
[----:B------:R-:W2:Y:S02]  /*7aa0*/  LDG.E.64 R2, [R2.64] ;  /* 0x0000002402027981 */ /* 0x000ea4000c1e1b00 */
[----:B--2---:R-:W0:Y:S02]  /*7ab0*/  I2F.U64 R0, R2 ;  /* 0x0000000200007312 */ /* 0x004e240000301000 */
[----:B0-----:R-:W-:Y:S01]  /*7ac0*/  F2FP.PACK_AB R0, RZ, R0 ;  /* 0x00000000ff00723e */ /* 0x001fe200000000ff */
[----:B------:R-:W-:Y:S05]  /*7ad0*/  BRA `(.L_x_154) ;  /* 0x0000003000007947 */ /* 0x000fea0003800000 */
.L_x_177:
[----:B------:R-:W2:Y:S02]  /*7ae0*/  LDG.E R2, [R2.64] ;  /* 0x0000002402027981 */ /* 0x000ea4000c1e1900 */
[----:B--2---:R-:W0:Y:S02]  /*7af0*/  I2F.U32 R0, R2 ;  /* 0x0000000200007306 */ /* 0x004e240000201000 */
[----:B0-----:R-:W-:-:S06]  /*7b00*/  F2FP.PACK_AB R0, RZ, R0 ;  /* 0x00000000ff00723e */ /* 0x001fcc00000000ff */
.L_x_154:
        /* <DEDUP_REMOVED lines=28> */
.L_x_184:
[----:B------:R-:W-:-:S06]  /*7cd0*/  HADD2.F32 R3, -RZ, R0.H0_H0 ;  /* 0x20000000ff037230 */ /* 0x000fcc0000004100 */
[----:B------:R-:W0:Y:S02]  /*7ce0*/  F2I.S64.TRUNC R2, R3 ;  /* 0x0000000300027311 */ /* 0x000e24000020d900 */
[----:B0-----:R0:W-:Y:S01]  /*7cf0*/  STG.E.U8 [R16.64], R2 ;  /* 0x0000000210007986 */ /* 0x0011e2000c101124 */
[----:B------:R-:W-:Y:S05]  /*7d00*/  BRA `(.L_x_186) ;  /* 0x00000e4000007947 */ /* 0x000fea0003800000 */
.L_x_183:
        /* <DEDUP_REMOVED lines=10> */
.L_x_188:
[----:B------:R-:W-:-:S04]  /*7db0*/  HADD2.F32 R0, -RZ, R0.H0_H0 ;  /* 0x20000000ff007230 */ /* 0x000fc80000004100 */
[----:B------:R-:W0:Y:S02]  /*7dc0*/  F2I.FTZ.TRUNC.NTZ R3, R0 ;  /* 0x0000000000037305 */ /* 0x000e24000021f100 */
[----:B0-----:R0:W-:Y:S01]  /*7dd0*/  STG.E [R16.64], R3 ;  /* 0x0000000310007986 */ /* 0x0011e2000c101924 */
[----:B------:R-:W-:Y:S05]  /*7de0*/  BRA `(.L_x_186) ;  /* 0x00000d6000007947 */ /* 0x000fea0003800000 */
.L_x_187:
[----:B------:R-:W-:-:S04]  /*7df0*/  HADD2.F32 R0, -RZ, R0.H0_H0 ;  /* 0x20000000ff007230 */ /* 0x000fc80000004100 */
[----:B------:R-:W0:Y:S02]  /*7e00*/  F2I.FTZ.TRUNC.NTZ R3, R0 ;  /* 0x0000000000037305 */ /* 0x000e24000021f100 */
[----:B0-----:R0:W-:Y:S01]  /*7e10*/  STG.E.U16 [R16.64], R3 ;  /* 0x0000000310007986 */ /* 0x0011e2000c101524 */
[----:B------:R-:W-:Y:S05]  /*7e20*/  BRA `(.L_x_186) ;  /* 0x00000d2000007947 */ /* 0x000fea0003800000 */
.L_x_182:
        /* <DEDUP_REMOVED lines=9> */
.L_x_190:
[----:B------:R0:W-:Y:S01]  /*7ec0*/  STG.E.U16 [R16.64], R0 ;  /* 0x0000000010007986 */ /* 0x0001e2000c101524 */
[----:B------:R-:W-:Y:S05]  /*7ed0*/  BRA `(.L_x_186) ;  /* 0x00000c7000007947 */ /* 0x000fea0003800000 */
.L_x_189:
        /* <DEDUP_REMOVED lines=10> */
.L_x_192:
[----:B------:R-:W-:-:S05]  /*7f80*/  HADD2.F32 R0, -RZ, R0.H0_H0 ;  /* 0x20000000ff007230 */ /* 0x000fca0000004100 */
[----:B------:R-:W-:-:S04]  /*7f90*/  F2FP.PACK_AB R0, RZ, R0 ;  /* 0x00000000ff00723e */ /* 0x000fc800000000ff */
[----:B------:R-:W-:-:S05]  /*7fa0*/  PRMT R0, R0, 0x5410, RZ ;  /* 0x0000541000007816 */ /* 0x000fca00000000ff */
[----:B------:R0:W-:Y:S01]  /*7fb0*/  STG.E [R16.64], R0 ;  /* 0x0000000010007986 */ /* 0x0001e2000c101924 */
[----:B------:R-:W-:Y:S05]  /*7fc0*/  BRA `(.L_x_186) ;  /* 0x00000b8000007947 */ /* 0x000fea0003800000 */
.L_x_191:
[----:B------:R-:W-:-:S05]  /*7fd0*/  HADD2.F32 R2, -RZ, R0.H0_H0 ;  /* 0x20000000ff027230 */ /* 0x000fca0000004100 */
[----:B------:R-:W-:-:S06]  /*7fe0*/  FMUL.FTZ R2, R2, 1 ;  /* 0x3f80000002027820 */ /* 0x000fcc0000410000 */
[----:B------:R-:W0:Y:S02]  /*7ff0*/  F2F.F64.F32 R2, R2 ;  /* 0x0000000200027310 */ /* 0x000e240000201800 */
[----:B0-----:R0:W-:Y:S01]  /*8000*/  STG.E.64 [R16.64], R2 ;  /* 0x0000000210007986 */ /* 0x0011e2000c101b24 */
[----:B------:R-:W-:Y:S05]  /*8010*/  BRA `(.L_x_186) ;  /* 0x00000b3000007947 */ /* 0x000fea0003800000 */
.L_x_181:
        /* <DEDUP_REMOVED lines=13> */
.L_x_195:
[----:B------:R-:W-:Y:S01]  /*80f0*/  HADD2.F32 R0, -RZ, R0.H0_H0 ;  /* 0x20000000ff007230 */ /* 0x000fe20000004100 */
[----:B------:R-:W-:-:S04]  /*8100*/  CS2R R6, SRZ ;  /* 0x0000000000067805 */ /* 0x000fc8000001ff00 */
[----:B------:R-:W-:-:S04]  /*8110*/  FMUL.FTZ R0, R0, 1 ;  /* 0x3f80000000007820 */ /* 0x000fc80000410000 */
[----:B------:R-:W0:Y:S02]  /*8120*/  F2F.F64.F32 R4, R0 ;  /* 0x0000000000047310 */ /* 0x000e240000201800 */
[----:B0-----:R0:W-:Y:S01]  /*8130*/  STG.E.128 [R16.64], R4 ;  /* 0x0000000410007986 */ /* 0x0011e2000c101d24 */
[----:B------:R-:W-:Y:S05]  /*8140*/  BRA `(.L_x_186) ;  /* 0x00000a0000007947 */ /* 0x000fea0003800000 */
.L_x_194:
        /* <DEDUP_REMOVED lines=21> */
.L_x_199:
[----:B------:R-:W-:Y:S05]  /*82a0*/  BSYNC B0 ;  /* 0x0000000000007941 */ /* 0x000fea0003800000 */
.L_x_198:
[----:B------:R-:W-:-:S05]  /*82b0*/  LOP3.LUT R3, R0, R3, RZ, 0xfc, !PT ;  /* 0x0000000300037212 */ /* 0x000fca00078efcff */
[----:B------:R0:W-:Y:S01]  /*82c0*/  STG.E.U8 [R16.64], R3 ;  /* 0x0000000310007986 */ /* 0x0001e2000c101124 */
[----:B------:R-:W-:Y:S05]  /*82d0*/  BRA `(.L_x_186) ;  /* 0x0000087000007947 */ /* 0x000fea0003800000 */
.L_x_197:
        /* <DEDUP_REMOVED lines=13> */
.L_x_201:
[----:B------:R-:W-:Y:S01]  /*83b0*/  IMAD.MOV.U32 R0, RZ, RZ, 0x7f ;  /* 0x0000007fff007424 */ /* 0x000fe200078e00ff */
[----:B------:R-:W-:-:S04]  /*83c0*/  ISETP.GT.U32.AND P0, PT, R2, 0x7f800000, PT ;  /* 0x7f8000000200780c */ /* 0x000fc80003f04070 */
[----:B------:R-:W-:-:S04]  /*83d0*/  SEL R0, R0, 0x7c, P0 ;  /* 0x0000007c00007807 */ /* 0x000fc80000000000 */
.L_x_202:
[----:B------:R-:W-:Y:S05]  /*83e0*/  BSYNC B0 ;  /* 0x0000000000007941 */ /* 0x000fea0003800000 */
.L_x_200:
[----:B------:R-:W-:-:S04]  /*83f0*/  LOP3.LUT R2, R3, 0x80000000, RZ, 0xc0, !PT ;  /* 0x8000000003027812 */ /* 0x000fc800078ec0ff */
[----:B------:R-:W-:-:S04]  /*8400*/  SHF.R.U32.HI R3, RZ, 0x18, R2 ;  /* 0x00000018ff037819 */ /* 0x000fc80000011602 */
[----:B------:R-:W-:-:S05]  /*8410*/  LOP3.LUT R3, R0, R3, RZ, 0xfc, !PT ;  /* 0x0000000300037212 */ /* 0x000fca00078efcff */
[----:B------:R0:W-:Y:S01]  /*8420*/  STG.E.U8 [R16.64], R3 ;  /* 0x0000000310007986 */ /* 0x0001e2000c101124 */
[----:B------:R-:W-:Y:S05]  /*8430*/  BRA `(.L_x_186) ;  /* 0x0000071000007947 */ /* 0x000fea0003800000 */
.L_x_196:
[----:B------:R-:W-:-:S05]  /*8440*/  HADD2.F32 R0, -RZ, R0.H0_H0 ;  /* 0x20000000ff007230 */ /* 0x000fca0000004100 */
[----:B------:R-:W-:-:S05]  /*8450*/  F2FP.BF16.PACK_AB R0, RZ, R0 ;  /* 0x00000000ff00723e */ /* 0x000fca00000010ff */
[----:B------:R0:W-:Y:S01]  /*8460*/  STG.E.U16 [R16.64], R0 ;  /* 0x0000000010007986 */ /* 0x0001e2000c101524 */
[----:B------:R-:W-:Y:S05]  /*8470*/  BRA `(.L_x_186) ;  /* 0x000006d000007947 */ /* 0x000fea0003800000 */
.L_x_193:
        /* <DEDUP_REMOVED lines=12> */
.L_x_205:
        /* <DEDUP_REMOVED lines=17> */
.L_x_208:
[----:B------:R-:W-:-:S04]  /*8650*/  LOP3.LUT R2, R3, 0x80000000, RZ, 0xc0, !PT ;  /* 0x8000000003027812 */ /* 0x000fc800078ec0ff */
[----:B------:R-:W-:-:S04]  /*8660*/  SHF.R.U32.HI R3, RZ, 0x18, R2 ;  /* 0x00000018ff037819 */ /* 0x000fc80000011602 */
[----:B------:R-:W-:-:S04]  /*8670*/  LOP3.LUT R0, R0, R3, RZ, 0xfc, !PT ;  /* 0x0000000300007212 */ /* 0x000fc800078efcff */
[----:B------:R-:W-:Y:S02]  /*8680*/  PRMT R8, R0, 0x7610, R8 ;  /* 0x0000761000087816 */ /* 0x000fe40000000008 */
.L_x_207:
[----:B------:R-:W-:Y:S05]  /*8690*/  BSYNC B0 ;  /* 0x0000000000007941 */ /* 0x000fea0003800000 */
.L_x_206:
[----:B------:R0:W-:Y:S01]  /*86a0*/  STG.E.U8 [R16.64], R8 ;  /* 0x0000000810007986 */ /* 0x0001e2000c101124 */
[----:B------:R-:W-:Y:S05]  /*86b0*/  BRA `(.L_x_186) ;  /* 0x0000049000007947 */ /* 0x000fea0003800000 */
.L_x_204:
        /* <DEDUP_REMOVED lines=17> */
.L_x_211:
[----:B------:R-:W-:-:S04]  /*87d0*/  LOP3.LUT R2, R3, 0x80000000, RZ, 0xc0, !PT ;  /* 0x8000000003027812 */ /* 0x000fc800078ec0ff */
[----:B------:R-:W-:-:S04]  /*87e0*/  SHF.R.U32.HI R3, RZ, 0x18, R2 ;  /* 0x00000018ff037819 */ /* 0x000fc80000011602 */
[----:B------:R-:W-:-:S04]  /*87f0*/  LOP3.LUT R0, R0, R3, RZ, 0xfc, !PT ;  /* 0x0000000300007212 */ /* 0x000fc800078efcff */
[----:B------:R-:W-:Y:S02]  /*8800*/  PRMT R8, R0, 0x7610, R8 ;  /* 0x0000761000087816 */ /* 0x000fe40000000008 */
.L_x_210:
[----:B------:R-:W-:Y:S05]  /*8810*/  BSYNC B0 ;  /* 0x0000000000007941 */ /* 0x000fea0003800000 */
.L_x_209:
[----:B------:R0:W-:Y:S01]  /*8820*/  STG.E.U8 [R16.64], R8 ;  /* 0x0000000810007986 */ /* 0x0001e2000c101124 */
[----:B------:R-:W-:Y:S05]  /*8830*/  BRA `(.L_x_186) ;  /* 0x0000031000007947 */ /* 0x000fea0003800000 */
.L_x_203:
        /* <DEDUP_REMOVED lines=22> */
.L_x_185:
        /* <DEDUP_REMOVED lines=20> */
.L_x_213:
[----:B------:R-:W-:-:S06]  /*8ae0*/  HADD2.F32 R2, -RZ, R0.H0_H0 ;  /* 0x20000000ff027230 */ /* 0x000fcc0000004100 */
[----:B------:R-:W0:Y:S02]  /*8af0*/  F2I.U64.TRUNC R2, R2 ;  /* 0x0000000200027311 */ /* 0x000e24000020d800 */
[----:B0-----:R0:W-:Y:S01]  /*8b00*/  STG.E.64 [R16.64], R2 ;  /* 0x0000000210007986 */ /* 0x0011e2000c101b24 */
[----:B------:R-:W-:Y:S05]  /*8b10*/  BRA `(.L_x_186) ;  /* 0x0000003000007947 */ /* 0x000fea0003800000 */
.L_x_212:
[----:B------:R-:W-:-:S04]  /*8b20*/  HADD2.F32 R0, -RZ, R0.H0_H0 ;  /* 0x20000000ff007230 */ /* 0x000fc80000004100 */
[----:B------:R-:W0:Y:S02]  /*8b30*/  F2I.FTZ.U32.TRUNC.NTZ R3, R0 ;  /* 0x0000000000037305 */ /* 0x000e24000021f000 */
[----:B0-----:R0:W-:Y:S02]  /*8b40*/  STG.E [R16.64], R3 ;  /* 0x0000000310007986 */ /* 0x0011e4000c101924 */
.L_x_186:
[----:B------:R-:W-:Y:S02]  /*8b50*/  IADD3 R19, R19, 0x80, RZ ;  /* 0x0000008013137810 */ /* 0x000fe40007ffe0ff */
.L_x_81:
[----:B------:R-:W-:Y:S05]  /*8b60*/  BSYNC B6 ;  /* 0x0000000000067941 */ /* 0x000fea0003800000 */
.L_x_80:
[----:B------:R-:W-:-:S13]  /*8b70*/  ISETP.GE.AND P0, PT, R19, c[0x0][0x160], PT ;  /* 0x0000580013007a0c */ /* 0x000fda0003f06270 */
[----:B------:R-:W-:Y:S05]  /*8b80*/  @P0 EXIT ;  /* 0x000000000000094d */ /* 0x000fea0003800000 */
        /* <DEDUP_REMOVED lines=228> */
.L_x_214:
        /* <DEDUP_REMOVED lines=20> */
.L_x_218:
[----:B------:R-:W2:Y:S02]  /*9b10*/  LDG.E.U8 R2, [R2.64] ;  /* 0x0000002402027981 */ /* 0x000ea4000c1e1100 */
[----:B--2---:R-:W0:Y:S02]  /*9b20*/  I2F.U16 R0, R2 ;  /* 0x0000000200007306 */ /* 0x004e240000101000 */
[----:B0-----:R-:W-:Y:S01]  /*9b30*/  F2FP.PACK_AB R0, RZ, R0 ;  /* 0x00000000ff00723e */ /* 0x001fe200000000ff */
[----:B------:R-:W-:Y:S05]  /*9b40*/  BRA `(.L_x_220) ;  /* 0x00000e1000007947 */ /* 0x000fea0003800000 */
.L_x_217:
        /* <DEDUP_REMOVED lines=10> */
.L_x_222:
[----:B------:R-:W2:Y:S02]  /*9bf0*/  LDG.E R2, [R2.64] ;  /* 0x0000002402027981 */ /* 0x000ea4000c1e1900 */
[----:B--2---:R-:W0:Y:S02]  /*9c00*/  I2F R0, R2 ;  /* 0x0000000200007306 */ /* 0x004e240000201400 */
[----:B0-----:R-:W-:Y:S01]  /*9c10*/  F2FP.PACK_AB R0, RZ, R0 ;  /* 0x00000000ff00723e */ /* 0x001fe200000000ff */
[----:B------:R-:W-:Y:S05]  /*9c20*/  BRA `(.L_x_220) ;  /* 0x00000d3000007947 */ /* 0x000fea0003800000 */
.L_x_221:
[----:B------:R-:W2:Y:S02]  /*9c30*/  LDG.E.U16 R2, [R2.64] ;  /* 0x0000002402027981 */ /* 0x000ea4000c1e1500 */
[----:B--2---:R-:W0:Y:S02]  /*9c40*/  I2F.S16 R0, R2 ;  /* 0x0000000200007306 */ /* 0x004e240000101400 */
[----:B0-----:R-:W-:Y:S01]  /*9c50*/  F2FP.PACK_AB R0, RZ, R0 ;  /* 0x00000000ff00723e */ /* 0x001fe200000000ff */
[----:B------:R-:W-:Y:S05]  /*9c60*/  BRA `(.L_x_220) ;  /* 0x00000cf000007947 */ /* 0x000fea0003800000 */
.L_x_216:
        /* <DEDUP_REMOVED lines=9> */
.L_x_224:
[----:B------:R0:W5:Y:S01]  /*9d00*/  LDG.E.U16 R0, [R2.64] ;  /* 0x0000002402007981 */ /* 0x000162000c1e1500 */
[----:B------:R-:W-:Y:S05]  /*9d10*/  BRA `(.L_x_220) ;  /* 0x00000c4000007947 */ /* 0x000fea0003800000 */
.L_x_223:
        /* <DEDUP_REMOVED lines=9> */
.L_x_226:
[----:B------:R0:W5:Y:S01]  /*9db0*/  LDG.E.U16 R0, [R2.64] ;  /* 0x0000002402007981 */ /* 0x000162000c1e1500 */
[----:B------:R-:W-:Y:S05]  /*9dc0*/  BRA `(.L_x_220) ;  /* 0x00000b9000007947 */ /* 0x000fea0003800000 */
.L_x_225:
[----:B------:R-:W2:Y:S02]  /*9dd0*/  LDG.E.64 R2, [R2.64] ;  /* 0x0000002402027981 */ /* 0x000ea4000c1e1b00 */
[----:B--2---:R-:W0:Y:S01]  /*9de0*/  F2F.F32.F64 R0, R2 ;  /* 0x0000000200007310 */ /* 0x004e220000301000 */
[----:B------:R-:W0:-:S14]  /*9df0*/  DSETP.GEU.AND P0, PT, |R2|, c[0x2][0x0], PT ;  /* 0x008000000200762a */ /* 0x000e1c0003f0e200 */
[----:B0-----:R-:W-:-:S05]  /*9e00*/  @!P0 FMUL R0, R0, 1.175494350822287508e-38 ;  /* 0x0080000000008820 */ /* 0x001fca0000400000 */
[----:B------:R-:W-:Y:S01]  /*9e10*/  F2FP.PACK_AB R0, RZ, R0 ;  /* 0x00000000ff00723e */ /* 0x000fe200000000ff */
[----:B------:R-:W-:Y:S05]  /*9e20*/  BRA `(.L_x_220) ;  /* 0x00000b3000007947 */ /* 0x000fea0003800000 */
.L_x_215:
        /* <DEDUP_REMOVED lines=13> */
.L_x_229:
[----:B------:R-:W2:Y:S02]  /*9f00*/  LDG.E.64 R2, [R2.64] ;  /* 0x0000002402027981 */ /* 0x000ea4000c1e1b00 */
[----:B--2---:R-:W0:Y:S01]  /*9f10*/  F2F.F32.F64 R0, R2 ;  /* 0x0000000200007310 */ /* 0x004e220000301000 */
[----:B------:R-:W0:-:S14]  /*9f20*/  DSETP.GEU.AND P0, PT, |R2|, c[0x2][0x0], PT ;  /* 0x008000000200762a */ /* 0x000e1c0003f0e200 */
[----:B0-----:R-:W-:-:S05]  /*9f30*/  @!P0 FMUL R0, R0, 1.175494350822287508e-38 ;  /* 0x0080000000008820 */ /* 0x001fca0000400000 */
[----:B------:R-:W-:Y:S01]  /*9f40*/  F2FP.PACK_AB R0, RZ, R0 ;  /* 0x00000000ff00723e */ /* 0x000fe200000000ff */
[----:B------:R-:W-:Y:S05]  /*9f50*/  BRA `(.L_x_220) ;  /* 0x00000a0000007947 */ /* 0x000fea0003800000 */
.L_x_228:
        /* <DEDUP_REMOVED lines=28> */
.L_x_231:
        /* <DEDUP_REMOVED lines=15> */
.L_x_230:
[----:B------:R-:W2:Y:S02]  /*a210*/  LDG.E.U16 R0, [R2.64] ;  /* 0x0000002402007981 */ /* 0x000ea4000c1e1500 */
[----:B--2---:R-:W-:-:S04]  /*a220*/  PRMT R0, RZ, 0x5410, R0 ;  /* 0x00005410ff007816 */ /* 0x004fc80000000000 */
[----:B------:R-:W-:Y:S01]  /*a230*/  F2FP.PACK_AB R0, RZ, R0 ;  /* 0x00000000ff00723e */ /* 0x000fe200000000ff */
[----:B------:R-:W-:Y:S05]  /*a240*/  BRA `(.L_x_220) ;  /* 0x0000071000007947 */ /* 0x000fea0003800000 */
.L_x_227:
        /* <DEDUP_REMOVED lines=12> */
.L_x_234:
        /* <DEDUP_REMOVED lines=21> */
.L_x_238:
[----:B------:R-:W-:Y:S05]  /*a460*/  BSYNC B1 ;  /* 0x0000000000017941 */ /* 0x000fea0003800000 */
.L_x_237:
[----:B------:R-:W-:Y:S01]  /*a470*/  LEA R3, R0, 0x3b800000, 0x17 ;  /* 0x3b80000000037811 */ /* 0x000fe200078eb8ff */
[----:B------:R-:W-:-:S05]  /*a480*/  IMAD.SHL.U32 R0, R2, 0x100000, RZ ;  /* 0x0010000002007824 */ /* 0x000fca00078e00ff */
[----:B------:R-:W-:Y:S02]  /*a490*/  LOP3.LUT R0, R3, R0, R4, 0xfe, !PT ;  /* 0x0000000003007212 */ /* 0x000fe400078efe04 */
.L_x_236:
[----:B------:R-:W-:Y:S05]  /*a4a0*/  BSYNC B0 ;  /* 0x0000000000007941 */ /* 0x000fea0003800000 */
.L_x_235:
[----:B------:R-:W-:Y:S01]  /*a4b0*/  F2FP.PACK_AB R0, RZ, R0 ;  /* 0x00000000ff00723e */ /* 0x000fe200000000ff */
[----:B------:R-:W-:Y:S05]  /*a4c0*/  BRA `(.L_x_220) ;  /* 0x0000049000007947 */ /* 0x000fea0003800000 */
.L_x_233:
        /* <DEDUP_REMOVED lines=21> */
.L_x_242:
[----:B------:R-:W-:Y:S05]  /*a620*/  BSYNC B1 ;  /* 0x0000000000017941 */ /* 0x000fea0003800000 */
.L_x_241:
[----:B------:R-:W-:Y:S01]  /*a630*/  LEA R3, R0, 0x37800000, 0x17 ;  /* 0x3780000000037811 */ /* 0x000fe200078eb8ff */
[----:B------:R-:W-:-:S05]  /*a640*/  IMAD.SHL.U32 R0, R2, 0x200000, RZ ;  /* 0x0020000002007824 */ /* 0x000fca00078e00ff */
[----:B------:R-:W-:Y:S02]  /*a650*/  LOP3.LUT R0, R3, R0, R4, 0xfe, !PT ;  /* 0x0000000003007212 */ /* 0x000fe400078efe04 */
.L_x_240:
[----:B------:R-:W-:Y:S05]  /*a660*/  BSYNC B0 ;  /* 0x0000000000007941 */ /* 0x000fea0003800000 */
.L_x_239:
[----:B------:R-:W-:Y:S01]  /*a670*/  F2FP.PACK_AB R0, RZ, R0 ;  /* 0x00000000ff00723e */ /* 0x000fe200000000ff */
[----:B------:R-:W-:Y:S05]  /*a680*/  BRA `(.L_x_220) ;  /* 0x000002d000007947 */ /* 0x000fea0003800000 */
.L_x_232:
        /* <DEDUP_REMOVED lines=14> */
.L_x_246:
[----:B------:R-:W-:Y:S05]  /*a770*/  BSYNC B0 ;  /* 0x0000000000007941 */ /* 0x000fea0003800000 */
.L_x_245:
[----:B------:R-:W-:Y:S01]  /*a780*/  F2FP.PACK_AB R0, RZ, R0 ;  /* 0x00000000ff00723e */ /* 0x000fe200000000ff */
[----:B------:R-:W-:Y:S05]  /*a790*/  BRA `(.L_x_220) ;  /* 0x000001c000007947 */ /* 0x000fea0003800000 */
.L_x_219:
        /* <DEDUP_REMOVED lines=21> */
.L_x_244:
[----:B------:R-:W2:Y:S02]  /*a8f0*/  LDG.E.64 R2, [R2.64] ;  /* 0x0000002402027981 */ /* 0x000ea4000c1e1b00 */
[----:B--2---:R-:W0:Y:S02]  /*a900*/  I2F.U64 R0, R2 ;  /* 0x0000000200007312 */ /* 0x004e240000301000 */
[----:B0-----:R-:W-:Y:S01]  /*a910*/  F2FP.PACK_AB R0, RZ, R0 ;  /* 0x00000000ff00723e */ /* 0x001fe200000000ff */
[----:B------:R-:W-:Y:S05]  /*a920*/  BRA `(.L_x_220) ;  /* 0x0000003000007947 */ /* 0x000fea0003800000 */
.L_x_243:
[----:B------:R-:W2:Y:S02]  /*a930*/  LDG.E R2, [R2.64] ;  /* 0x0000002402027981 */ /* 0x000ea4000c1e1900 */
[----:B--2---:R-:W0:Y:S02]  /*a940*/  I2F.U32 R0, R2 ;  /* 0x0000000200007306 */ /* 0x004e240000201000 */
[----:B0-----:R-:W-:-:S06]  /*a950*/  F2FP.PACK_AB R0, RZ, R0 ;  /* 0x00000000ff00723e */ /* 0x001fcc00000000ff */
.L_x_220:
        /* <DEDUP_REMOVED lines=26> */
[----:B0-----:R-:W-:Y:S01]  /*ab00*/  STG.E.U8 [R16.64], R3 ;  /* 0x0000000310007986 */ /* 0x001fe2000c101124 */
[----:B------:R-:W-:Y:S05]  /*ab10*/  EXIT ;  /* 0x000000000000794d */ /* 0x000fea0003800000 */
.L_x_250:
[----:B------:R-:W-:-:S06]  /*ab20*/  HADD2.F32 R3, -RZ, R0.H0_H0 ;  /* 0x20000000ff037230 */ /* 0x000fcc0000004100 */
[----:B------:R-:W0:Y:S02]  /*ab30*/  F2I.S64.TRUNC R2, R3 ;  /* 0x0000000300027311 */ /* 0x000e24000020d900 */
[----:B0-----:R-:W-:Y:S01]  /*ab40*/  STG.E.U8 [R16.64], R2 ;  /* 0x0000000210007986 */ /* 0x001fe2000c101124 */
[----:B------:R-:W-:Y:S05]  /*ab50*/  EXIT ;  /* 0x000000000000794d */ /* 0x000fea0003800000 */
.L_x_249:
        /* <DEDUP_REMOVED lines=8> */
[----:B0-----:R-:W-:Y:S01]  /*abe0*/  STG.E.64 [R16.64], R2 ;  /* 0x0000000210007986 */ /* 0x001fe2000c101b24 */
[----:B------:R-:W-:Y:S05]  /*abf0*/  EXIT ;  /* 0x000000000000794d */ /* 0x000fea0003800000 */
.L_x_253:
[----:B------:R-:W-:-:S04]  /*ac00*/  HADD2.F32 R0, -RZ, R0.H0_H0 ;  /* 0x20000000ff007230 */ /* 0x000fc80000004100 */
[----:B------:R-:W0:Y:S02]  /*ac10*/  F2I.FTZ.TRUNC.NTZ R3, R0 ;  /* 0x0000000000037305 */ /* 0x000e24000021f100 */
[----:B0-----:R-:W-:Y:S01]  /*ac20*/  STG.E [R16.64], R3 ;  /* 0x0000000310007986 */ /* 0x001fe2000c101924 */
[----:B------:R-:W-:Y:S05]  /*ac30*/  EXIT ;  /* 0x000000000000794d */ /* 0x000fea0003800000 */
.L_x_252:
[----:B------:R-:W-:-:S04]  /*ac40*/  HADD2.F32 R0, -RZ, R0.H0_H0 ;  /* 0x20000000ff007230 */ /* 0x000fc80000004100 */
[----:B------:R-:W0:Y:S02]  /*ac50*/  F2I.FTZ.TRUNC.NTZ R3, R0 ;  /* 0x0000000000037305 */ /* 0x000e24000021f100 */
[----:B0-----:R-:W-:Y:S01]  /*ac60*/  STG.E.U16 [R16.64], R3 ;  /* 0x0000000310007986 */ /* 0x001fe2000c101524 */
[----:B------:R-:W-:Y:S05]  /*ac70*/  EXIT ;  /* 0x000000000000794d */ /* 0x000fea0003800000 */
.L_x_248:
[----:B------:R-:W-:-:S13]  /*ac80*/  ISETP.GT.AND P0, PT, R8, 0x6, PT ;  /* 0x000000060800780c */ /* 0x000fda0003f04270 */
[----:B------:R-:W-:Y:S05]  /*ac90*/  @P0 BRA `(.L_x_254) ;  /* 0x0000009000000947 */ /* 0x000fea0003800000 */
[----:B------:R-:W-:-:S13]  /*aca0*/  ISETP.NE.AND P0, PT, R8, 0x5, PT ;  /* 0x000000050800780c */ /* 0x000fda0003f05270 */
[----:B------:R-:W-:Y:S05]  /*acb0*/  @!P0 BRA `(.L_x_255) ;  /* 0x0000005000008947 */ /* 0x000fea0003800000 */
[----:B------:R-:W-:-:S13]  /*acc0*/  ISETP.NE.AND P0, PT, R8, 0x6, PT ;  /* 0x000000060800780c */ /* 0x000fda0003f05270 */
[----:B------:R-:W-:Y:S05]  /*acd0*/  @P0 BRA `(.L_x_251) ;  /* 0x00000b1000000947 */ /* 0x000fea0003800000 */
[----:B------:R-:W-:-:S05]  /*ace0*/  HADD2.F32 R3, -RZ, R0.H0_H0 ;  /* 0x20000000ff037230 */ /* 0x000fca0000004100 */
[----:B------:R-:W-:Y:S01]  /*acf0*/  STG.E [R16.64], R3 ;  /* 0x0000000310007986 */ /* 0x000fe2000c101924 */
[----:B------:R-:W-:Y:S05]  /*ad00*/  EXIT ;  /* 0x000000000000794d */ /* 0x000fea0003800000 */
.L_x_255:
[----:B------:R-:W-:Y:S01]  /*ad10*/  STG.E.U16 [R16.64], R0 ;  /* 0x0000000010007986 */ /* 0x000fe2000c101524 */
[----:B------:R-:W-:Y:S05]  /*ad20*/  EXIT ;  /* 0x000000000000794d */ /* 0x000fea0003800000 */
.L_x_254:
        /* <DEDUP_REMOVED lines=8> */
[----:B------:R-:W-:Y:S01]  /*adb0*/  STG.E.64 [R16.64], R2 ;  /* 0x0000000210007986 */ /* 0x000fe2000c101b24 */
[----:B------:R-:W-:Y:S05]  /*adc0*/  EXIT ;  /* 0x000000000000794d */ /* 0x000fea0003800000 */
.L_x_257:
[----:B------:R-:W-:-:S05]  /*add0*/  HADD2.F32 R0, -RZ, R0.H0_H0 ;  /* 0x20000000ff007230 */ /* 0x000fca0000004100 */
[----:B------:R-:W-:-:S04]  /*ade0*/  F2FP.PACK_AB R0, RZ, R0 ;  /* 0x00000000ff00723e */ /* 0x000fc800000000ff */
[----:B------:R-:W-:-:S05]  /*adf0*/  PRMT R0, R0, 0x5410, RZ ;  /* 0x0000541000007816 */ /* 0x000fca00000000ff */
[----:B------:R-:W-:Y:S01]  /*ae00*/  STG.E [R16.64], R0 ;  /* 0x0000000010007986 */ /* 0x000fe2000c101924 */
[----:B------:R-:W-:Y:S05]  /*ae10*/  EXIT ;  /* 0x000000000000794d */ /* 0x000fea0003800000 */
.L_x_256:
[----:B------:R-:W-:-:S05]  /*ae20*/  HADD2.F32 R2, -RZ, R0.H0_H0 ;  /* 0x20000000ff027230 */ /* 0x000fca0000004100 */
[----:B------:R-:W-:-:S06]  /*ae30*/  FMUL.FTZ R2, R2, 1 ;  /* 0x3f80000002027820 */ /* 0x000fcc0000410000 */
[----:B------:R-:W0:Y:S02]  /*ae40*/  F2F.F64.F32 R2, R2 ;  /* 0x0000000200027310 */ /* 0x000e240000201800 */
[----:B0-----:R-:W-:Y:S01]  /*ae50*/  STG.E.64 [R16.64], R2 ;  /* 0x0000000210007986 */ /* 0x001fe2000c101b24 */
[----:B------:R-:W-:Y:S05]  /*ae60*/  EXIT ;  /* 0x000000000000794d */ /* 0x000fea0003800000 */
.L_x_247:
        /* <DEDUP_REMOVED lines=11> */
[----:B------:R-:W-:Y:S01]  /*af20*/  STG.E.U8 [R16.64], R3 ;  /* 0x0000000310007986 */ /* 0x000fe2000c101124 */
[----:B------:R-:W-:Y:S05]  /*af30*/  EXIT ;  /* 0x000000000000794d */ /* 0x000fea0003800000 */
.L_x_260:
[----:B------:R-:W-:Y:S01]  /*af40*/  HADD2.F32 R0, -RZ, R0.H0_H0 ;  /* 0x20000000ff007230 */ /* 0x000fe20000004100 */
[----:B------:R-:W-:-:S04]  /*af50*/  CS2R R6, SRZ ;  /* 0x0000000000067805 */ /* 0x000fc8000001ff00 */
[----:B------:R-:W-:-:S04]  /*af60*/  FMUL.FTZ R0, R0, 1 ;  /* 0x3f80000000007820 */ /* 0x000fc80000410000 */
[----:B------:R-:W0:Y:S02]  /*af70*/  F2F.F64.F32 R4, R0 ;  /* 0x0000000000047310 */ /* 0x000e240000201800 */
[----:B0-----:R-:W-:Y:S01]  /*af80*/  STG.E.128 [R16.64], R4 ;  /* 0x0000000410007986 */ /* 0x001fe2000c101d24 */
[----:B------:R-:W-:Y:S05]  /*af90*/  EXIT ;  /* 0x000000000000794d */ /* 0x000fea0003800000 */
.L_x_259:
        /* <DEDUP_REMOVED lines=21> */
.L_x_264:
[----:B------:R-:W-:Y:S05]  /*b0f0*/  BSYNC B0 ;  /* 0x0000000000007941 */ /* 0x000fea0003800000 */
.L_x_263:
[----:B------:R-:W-:-:S05]  /*b100*/  LOP3.LUT R3, R0, R3, RZ, 0xfc, !PT ;  /* 0x0000000300037212 */ /* 0x000fca00078efcff */
[----:B------:R-:W-:Y:S01]  /*b110*/  STG.E.U8 [R16.64], R3 ;  /* 0x0000000310007986 */ /* 0x000fe2000c101124 */
[----:B------:R-:W-:Y:S05]  /*b120*/  EXIT ;  /* 0x000000000000794d */ /* 0x000fea0003800000 */
.L_x_262:
        /* <DEDUP_REMOVED lines=13> */
.L_x_266:
[----:B------:R-:W-:Y:S01]  /*b200*/  IMAD.MOV.U32 R0, RZ, RZ, 0x7f ;  /* 0x0000007fff007424 */ /* 0x000fe200078e00ff */
[----:B------:R-:W-:-:S04]  /*b210*/  ISETP.GT.U32.AND P0, PT, R2, 0x7f800000, PT ;  /* 0x7f8000000200780c */ /* 0x000fc80003f04070 */
[----:B------:R-:W-:-:S04]  /*b220*/  SEL R0, R0, 0x7c, P0 ;  /* 0x0000007c00007807 */ /* 0x000fc80000000000 */
.L_x_267:
[----:B------:R-:W-:Y:S05]  /*b230*/  BSYNC B0 ;  /* 0x0000000000007941 */ /* 0x000fea0003800000 */
.L_x_265:
[----:B------:R-:W-:-:S04]  /*b240*/  LOP3.LUT R2, R3, 0x80000000, RZ, 0xc0, !PT ;  /* 0x8000000003027812 */ /* 0x000fc800078ec0ff */
[----:B------:R-:W-:-:S04]  /*b250*/  SHF.R.U32.HI R3, RZ, 0x18, R2 ;  /* 0x00000018ff037819 */ /* 0x000fc80000011602 */
[----:B------:R-:W-:-:S05]  /*b260*/  LOP3.LUT R3, R0, R3, RZ, 0xfc, !PT ;  /* 0x0000000300037212 */ /* 0x000fca00078efcff */
[----:B------:R-:W-:Y:S01]  /*b270*/  STG.E.U8 [R16.64], R3 ;  /* 0x0000000310007986 */ /* 0x000fe2000c101124 */
[----:B------:R-:W-:Y:S05]  /*b280*/  EXIT ;  /* 0x000000000000794d */ /* 0x000fea0003800000 */
.L_x_261:
[----:B------:R-:W-:-:S05]  /*b290*/  HADD2.F32 R0, -RZ, R0.H0_H0 ;  /* 0x20000000ff007230 */ /* 0x000fca0000004100 */
[----:B------:R-:W-:-:S05]  /*b2a0*/  F2FP.BF16.PACK_AB R0, RZ, R0 ;  /* 0x00000000ff00723e */ /* 0x000fca00000010ff */
[----:B------:R-:W-:Y:S01]  /*b2b0*/  STG.E.U16 [R16.64], R0 ;  /* 0x0000000010007986 */ /* 0x000fe2000c101524 */
[----:B------:R-:W-:Y:S05]  /*b2c0*/  EXIT ;  /* 0x000000000000794d */ /* 0x000fea0003800000 */
.L_x_258:
        /* <DEDUP_REMOVED lines=10> */
[----:B0-----:R-:W-:Y:S01]  /*b370*/  STG.E.U16 [R16.64], R3 ;  /* 0x0000000310007986 */ /* 0x001fe2000c101524 */
[----:B------:R-:W-:Y:S05]  /*b380*/  EXIT ;  /* 0x000000000000794d */ /* 0x000fea0003800000 */
.L_x_270:
        /* <DEDUP_REMOVED lines=17> */
.L_x_273:
[----:B------:R-:W-:-:S04]  /*b4a0*/  LOP3.LUT R2, R3, 0x80000000, RZ, 0xc0, !PT ;  /* 0x8000000003027812 */ /* 0x000fc800078ec0ff */
[----:B------:R-:W-:-:S04]  /*b4b0*/  SHF.R.U32.HI R3, RZ, 0x18, R2 ;  /* 0x00000018ff037819 */ /* 0x000fc80000011602 */
[----:B------:R-:W-:-:S04]  /*b4c0*/  LOP3.LUT R0, R0, R3, RZ, 0xfc, !PT ;  /* 0x0000000300007212 */ /* 0x000fc800078efcff */
[----:B------:R-:W-:Y:S02]  /*b4d0*/  PRMT R8, R0, 0x7610, R8 ;  /* 0x0000761000087816 */ /* 0x000fe40000000008 */
.L_x_272:
[----:B------:R-:W-:Y:S05]  /*b4e0*/  BSYNC B0 ;  /* 0x0000000000007941 */ /* 0x000fea0003800000 */
.L_x_271:
[----:B------:R-:W-:Y:S01]  /*b4f0*/  STG.E.U8 [R16.64], R8 ;  /* 0x0000000810007986 */ /* 0x000fe2000c101124 */
[----:B------:R-:W-:Y:S05]  /*b500*/  EXIT ;  /* 0x000000000000794d */ /* 0x000fea0003800000 */
.L_x_269:
        /* <DEDUP_REMOVED lines=17> */
.L_x_276:
[----:B------:R-:W-:-:S04]  /*b620*/  LOP3.LUT R2, R3, 0x80000000, RZ, 0xc0, !PT ;  /* 0x8000000003027812 */ /* 0x000fc800078ec0ff */
[----:B------:R-:W-:-:S04]  /*b630*/  SHF.R.U32.HI R3, RZ, 0x18, R2 ;  /* 0x00000018ff037819 */ /* 0x000fc80000011602 */
[----:B------:R-:W-:-:S04]  /*b640*/  LOP3.LUT R0, R0, R3, RZ, 0xfc, !PT ;  /* 0x0000000300007212 */ /* 0x000fc800078efcff */
[----:B------:R-:W-:Y:S02]  /*b650*/  PRMT R8, R0, 0x7610, R8 ;  /* 0x0000761000087816 */ /* 0x000fe40000000008 */
.L_x_275:
[----:B------:R-:W-:Y:S05]  /*b660*/  BSYNC B0 ;  /* 0x0000000000007941 */ /* 0x000fea0003800000 */
.L_x_274:
[----:B------:R-:W-:Y:S01]  /*b670*/  STG.E.U8 [R16.64], R8 ;  /* 0x0000000810007986 */ /* 0x000fe2000c101124 */
[----:B------:R-:W-:Y:S05]  /*b680*/  EXIT ;  /* 0x000000000000794d */ /* 0x000fea0003800000 */
.L_x_268:
        /* <DEDUP_REMOVED lines=20> */
[----:B------:R-:W-:Y:S01]  /*b7d0*/  STG.E.U8 [R16.64], R3 ;  /* 0x0000000310007986 */ /* 0x000fe2000c101124 */
[----:B------:R-:W-:Y:S05]  /*b7e0*/  EXIT ;  /* 0x000000000000794d */ /* 0x000fea0003800000 */
.L_x_251:
        /* <DEDUP_REMOVED lines=19> */
[----:B------:R-:W-:Y:S05]  /*b920*/  EXIT ;  /* 0x000000000000794d */ /* 0x000fea0003800000 */
.L_x_278:
[----:B------:R-:W-:-:S06]  /*b930*/  HADD2.F32 R2, -RZ, R0.H0_H0 ;  /* 0x20000000ff027230 */ /* 0x000fcc0000004100 */
[----:B------:R-:W0:Y:S02]  /*b940*/  F2I.U64.TRUNC R2, R2 ;  /* 0x0000000200027311 */ /* 0x000e24000020d800 */
[----:B0-----:R-:W-:Y:S01]  /*b950*/  STG.E.64 [R16.64], R2 ;  /* 0x0000000210007986 */ /* 0x001fe2000c101b24 */
[----:B------:R-:W-:Y:S05]  /*b960*/  EXIT ;  /* 0x000000000000794d */ /* 0x000fea0003800000 */
.L_x_277:
[----:B------:R-:W-:-:S04]  /*b970*/  HADD2.F32 R0, -RZ, R0.H0_H0 ;  /* 0x20000000ff007230 */ /* 0x000fc80000004100 */
[----:B------:R-:W0:Y:S02]  /*b980*/  F2I.FTZ.U32.TRUNC.NTZ R3, R0 ;  /* 0x0000000000037305 */ /* 0x000e24000021f000 */
[----:B0-----:R-:W-:Y:S01]  /*b990*/  STG.E [R16.64], R3 ;  /* 0x0000000310007986 */ /* 0x001fe2000c101924 */
[----:B------:R-:W-:Y:S05]  /*b9a0*/  EXIT ;  /* 0x000000000000794d */ /* 0x000fea0003800000 */
.L_x_279:
        /* <DEDUP_REMOVED lines=13> */
.L_x_1819:


//--------------------- .text._ZN2at6native27unrolled_elementwise_kernelIZZZNS0_46_GLOBAL__N__5fd40885_13_AmpKernels_cu_3810c27339_amp_non_finite_check_and_unscale_cuda_ERNS_6TensorES4_RKS3_ENKUlvE_clEvENKUlvE1_clEvEUlN3c104HalfEE_St5arrayIPcLm2EELi4E23TrivialOffsetCalculatorILi1EjESG_NS0_6memory12LoadWithCastILi1EEENSH_13StoreWithCastILi1EEEEEviT_T0_T2_T3_T4_T5_ --------------------------
	.section	.text._ZN2at6native27unrolled_elementwise_kernelIZZZNS0_46_GLOBAL__N__5fd40885_13_AmpKernels_cu_3810c27339_amp_non_finite_check_and_unscale_cuda_ERNS_6TensorES4_RKS3_ENKUlvE_clEvENKUlvE1_clEvEUlN3c104HalfEE_St5arrayIPcLm2EELi4E23TrivialOffsetCalculatorILi1EjESG_NS0_6memory12LoadWithCastILi1EEENSH_13StoreWithCastILi1EEEEEviT_T0_T2_T3_T4_T5_,"ax",@progbits
	.sectioninfo	@"SHI_REGISTERS=29"
	.align	128
        .global         _ZN2at6native27unrolled_elementwise_kernelIZZZNS0_46_GLOBAL__N__5fd40885_13_AmpKernels_cu_3810c27339_amp_non_finite_check_and_unscale_cuda_ERNS_6TensorES4_RKS3_ENKUlvE_clEvENKUlvE1_clEvEUlN3c104HalfEE_St5arrayIPcLm2EELi4E23TrivialOffsetCalculatorILi1EjESG_NS0_6memory12LoadWithCastILi1EEENSH_13StoreWithCastILi1EEEEEviT_T0_T2_T3_T4_T5_
        .type           _ZN2at6native27unrolled_elementwise_kernelIZZZNS0_46_GLOBAL__N__5fd40885_13_AmpKernels_cu_3810c27339_amp_non_finite_check_and_unscale_cuda_ERNS_6TensorES4_RKS3_ENKUlvE_clEvENKUlvE1_clEvEUlN3c104HalfEE_St5arrayIPcLm2EELi4E23TrivialOffsetCalculatorILi1EjESG_NS0_6memory12LoadWithCastILi1EEENSH_13StoreWithCastILi1EEEEEviT_T0_T2_T3_T4_T5_,@function
        .size           _ZN2at6native27unrolled_elementwise_kernelIZZZNS0_46_GLOBAL__N__5fd40885_13_AmpKernels_cu_3810c27339_amp_non_finite_check_and_unscale_cuda_ERNS_6TensorES4_RKS3_ENKUlvE_clEvENKUlvE1_clEvEUlN3c104HalfEE_St5arrayIPcLm2EELi4E23TrivialOffsetCalculatorILi1EjESG_NS0_6memory12LoadWithCastILi1EEENSH_13StoreWithCastILi1EEEEEviT_T0_T2_T3_T4_T5_,(.L_x_1820 - _ZN2at6native27unrolled_elementwise_kernelIZZZNS0_46_GLOBAL__N__5fd40885_13_AmpKernels_cu_3810c27339_amp_non_finite_check_and_unscale_cuda_ERNS_6TensorES4_RKS3_ENKUlvE_clEvENKUlvE1_clEvEUlN3c104HalfEE_St5arrayIPcLm2EELi4E23TrivialOffsetCalculatorILi1EjESG_NS0_6memory12LoadWithCastILi1EEENSH_13StoreWithCastILi1EEEEEviT_T0_T2_T3_T4_T5_)
        .other          _ZN2at6native27unrolled_elementwise_kernelIZZZNS0_46_GLOBAL__N__5fd40885_13_AmpKernels_cu_3810c27339_amp_non_finite_check_and_unscale_cuda_ERNS_6TensorES4_RKS3_ENKUlvE_clEvENKUlvE1_clEvEUlN3c104HalfEE_St5arrayIPcLm2EELi4E23TrivialOffsetCalculatorILi1EjESG_NS0_6memory12LoadWithCastILi1EEENSH_13StoreWithCastILi1EEEEEviT_T0_T2_T3_T4_T5_,@"STO_CUDA_ENTRY STV_DEFAULT"
_ZN2at6native27unrolled_elementwise_kernelIZZZNS0_46_GLOBAL__N__5fd40885_13_AmpKernels_cu_3810c27339_amp_non_finite_check_and_unscale_cuda_ERNS_6TensorES4_RKS3_ENKUlvE_clEvENKUlvE1_clEvEUlN3c104HalfEE_St5arrayIPcLm2EELi4E23TrivialOffsetCalculatorILi1EjESG_NS0_6memory12LoadWithCastILi1EEENSH_13StoreWithCastILi1EEEEEviT_T0_T2_T3_T4_T5_:
.text._ZN2at6native27unrolled_elementwise_kernelIZZZNS0_46_GLOBAL__N__5fd40885_13_AmpKernels_cu_3810c27339_amp_non_finite_check_and_unscale_cuda_ERNS_6TensorES4_RKS3_ENKUlvE_clEvENKUlvE1_clEvEUlN3c104HalfEE_St5arrayIPcLm2EELi4E23TrivialOffsetCalculatorILi1EjESG_NS0_6memory12LoadWithCastILi1EEENSH_13StoreWithCastILi1EEEEEviT_T0_T2_T3_T4_T5_:
[----:B------:R-:W-:Y:S02]  /*0000*/  IMAD.MOV.U32 R1, RZ, RZ, c[0x0][0x28] ;  /* 0x00000a00ff017624 */ /* 0x000fe400078e00ff */
[----:B------:R-:W0:Y:S01]  /*0010*/  S2R R16, SR_CTAID.X ;  /* 0x0000000000107919 */ /* 0x000e220000002500 */
[----:B------:R-:W-:Y:S01]  /*0020*/  IMAD.MOV.U32 R17, RZ, RZ, -0x200 ;  /* 0xfffffe00ff117424 */ /* 0x000fe200078e00ff */
[----:B------:R-:W1:Y:S01]  /*0030*/  LDC.U8 R18, c[0x0][0x194] ;  /* 0x00006500ff127b82 */ /* 0x000e620000000000 */
[----:B------:R-:W-:Y:S01]  /*0040*/  ULDC.64 UR36, c[0x0][0x118] ;  /* 0x0000460000247ab9 */ /* 0x000fe20000000a00 */
[----:B------:R-:W2:Y:S01]  /*0050*/  S2R R19, SR_TID.X ;  /* 0x0000000000137919 */ /* 0x000ea20000002100 */
[----:B------:R-:W-:Y:S01]  /*0060*/  BSSY B6, `(.L_x_280) ;  /* 0x000010f000067945 */ /* 0x000fe20003800000 */
[----:B------:R-:W-:Y:S02]  /*0070*/  PRMT R22, RZ, 0x7610, R22 ;  /* 0x00007610ff167816 */ /* 0x000fe40000000016 */
[----:B------:R-:W-:Y:S01]  /*0080*/  PRMT R25, RZ, 0x7610, R25 ;  /* 0x00007610ff197816 */ /* 0x000fe20000000019 */
[----:B0-----:R-:W-:-:S05]  /*0090*/  IMAD R17, R16, R17, c[0x0][0x160] ;  /* 0x0000580010117624 */ /* 0x001fca00078e0211 */
[----:B--2---:R-:W-:-:S13]  /*00a0*/  ISETP.GE.AND P0, PT, R19, R17, PT ;  /* 0x000000111300720c */ /* 0x004fda0003f06270 */
[----:B------:R-:W-:Y:S05]  /*00b0*/  @P0 BRA `(.L_x_281) ;  /* 0x0000109000000947 */ /* 0x000fea0003800000 */
[----:B-1----:R-:W-:Y:S01]  /*00c0*/  PRMT R0, R18, 0x9910, RZ ;  /* 0x0000991012007816 */ /* 0x002fe200000000ff */
[----:B------:R-:W-:-:S03]  /*00d0*/  IMAD R19, R16, 0x200, R19 ;  /* 0x0000020010137824 */ /* 0x000fc600078e0213 */
[----:B------:R-:W-:Y:S01]  /*00e0*/  ISETP.GT.AND P0, PT, R0, 0x9, PT ;  /* 0x000000090000780c */ /* 0x000fe20003f04270 */
[----:B------:R-:W-:-:S05]  /*00f0*/  IMAD R19, R19, c[0x0][0x198], RZ ;  /* 0x0000660013137a24 */ /* 0x000fca00078e02ff */
[----:B------:R-:W-:-:S05]  /*0100*/  IADD3 R2, P1, R19, c[0x0][0x188], RZ ;  /* 0x0000620013027a10 */ /* 0x000fca0007f3e0ff */
[----:B------:R-:W-:Y:S02]  /*0110*/  IMAD.X R3, RZ, RZ, c[0x0][0x18c], P1 ;  /* 0x00006300ff037624 */ /* 0x000fe400008e06ff */
        /* <DEDUP_REMOVED lines=11> */
[----:B0-----:R-:W-:-:S04]  /*01d0*/  F2FP.PACK_AB R0, RZ, R0 ;  /* 0x00000000ff00723e */ /* 0x001fc800000000ff */
[----:B------:R-:W-:Y:S01]  /*01e0*/  PRMT R25, R0, 0x7610, R25 ;  /* 0x0000761000197816 */ /* 0x000fe20000000019 */
[----:B------:R-:W-:Y:S05]  /*01f0*/  BRA `(.L_x_287) ;  /* 0x00000f3000007947 */ /* 0x000fea0003800000 */
.L_x_285:
[----:B------:R-:W2:Y:S02]  /*0200*/  LDG.E.U8 R2, [R2.64] ;  /* 0x0000002402027981 */ /* 0x000ea4000c1e1100 */
[----:B--2---:R-:W0:Y:S02]  /*0210*/  I2F.U16 R0, R2 ;  /* 0x0000000200007306 */ /* 0x004e240000101000 */
[----:B0-----:R-:W-:-:S04]  /*0220*/  F2FP.PACK_AB R0, RZ, R0 ;  /* 0x00000000ff00723e */ /* 0x001fc800000000ff */
[----:B------:R-:W-:Y:S01]  /*0230*/  PRMT R25, R0, 0x7610, R25 ;  /* 0x0000761000197816 */ /* 0x000fe20000000019 */
[----:B------:R-:W-:Y:S05]  /*0240*/  BRA `(.L_x_287) ;  /* 0x00000ee000007947 */ /* 0x000fea0003800000 */
.L_x_284:
        /* <DEDUP_REMOVED lines=8> */
[----:B0-----:R-:W-:-:S04]  /*02d0*/  F2FP.PACK_AB R0, RZ, R0 ;  /* 0x00000000ff00723e */ /* 0x001fc800000000ff */
[----:B------:R-:W-:Y:S01]  /*02e0*/  PRMT R25, R0, 0x7610, R25 ;  /* 0x0000761000197816 */ /* 0x000fe20000000019 */
[----:B------:R-:W-:Y:S05]  /*02f0*/  BRA `(.L_x_287) ;  /* 0x00000e3000007947 */ /* 0x000fea0003800000 */
.L_x_289:
[----:B------:R-:W2:Y:S02]  /*0300*/  LDG.E R2, [R2.64] ;  /* 0x0000002402027981 */ /* 0x000ea4000c1e1900 */
[----:B--2---:R-:W0:Y:S02]  /*0310*/  I2F R0, R2 ;  /* 0x0000000200007306 */ /* 0x004e240000201400 */
[----:B0-----:R-:W-:-:S04]  /*0320*/  F2FP.PACK_AB R0, RZ, R0 ;  /* 0x00000000ff00723e */ /* 0x001fc800000000ff */
[----:B------:R-:W-:Y:S01]  /*0330*/  PRMT R25, R0, 0x7610, R25 ;  /* 0x0000761000197816 */ /* 0x000fe20000000019 */
[----:B------:R-:W-:Y:S05]  /*0340*/  BRA `(.L_x_287) ;  /* 0x00000de000007947 */ /* 0x000fea0003800000 */
.L_x_288:
[----:B------:R-:W2:Y:S02]  /*0350*/  LDG.E.U16 R2, [R2.64] ;  /* 0x0000002402027981 */ /* 0x000ea4000c1e1500 */
[----:B--2---:R-:W0:Y:S02]  /*0360*/  I2F.S16 R0, R2 ;  /* 0x0000000200007306 */ /* 0x004e240000101400 */
[----:B0-----:R-:W-:-:S04]  /*0370*/  F2FP.PACK_AB R0, RZ, R0 ;  /* 0x00000000ff00723e */ /* 0x001fc800000000ff */
[----:B------:R-:W-:Y:S01]  /*0380*/  PRMT R25, R0, 0x7610, R25 ;  /* 0x0000761000197816 */ /* 0x000fe20000000019 */
[----:B------:R-:W-:Y:S05]  /*0390*/  BRA `(.L_x_287) ;  /* 0x00000d9000007947 */ /* 0x000fea0003800000 */
.L_x_283:
        /* <DEDUP_REMOVED lines=9> */
.L_x_291:
[----:B------:R0:W5:Y:S01]  /*0430*/  LDG.E.U16 R25, [R2.64] ;  /* 0x0000002402197981 */ /* 0x000162000c1e1500 */
[----:B------:R-:W-:Y:S05]  /*0440*/  BRA `(.L_x_287) ;  /* 0x00000ce000007947 */ /* 0x000fea0003800000 */
.L_x_290:
        /* <DEDUP_REMOVED lines=9> */
.L_x_293:
[----:B------:R0:W5:Y:S01]  /*04e0*/  LDG.E.U16 R25, [R2.64] ;  /* 0x0000002402197981 */ /* 0x000162000c1e1500 */
[----:B------:R-:W-:Y:S05]  /*04f0*/  BRA `(.L_x_287) ;  /* 0x00000c3000007947 */ /* 0x000fea0003800000 */
.L_x_292:
[----:B------:R-:W2:Y:S02]  /*0500*/  LDG.E.64 R2, [R2.64] ;  /* 0x0000002402027981 */ /* 0x000ea4000c1e1b00 */
[----:B--2---:R-:W0:Y:S01]  /*0510*/  F2F.F32.F64 R0, R2 ;  /* 0x0000000200007310 */ /* 0x004e220000301000 */
[----:B------:R-:W0:-:S14]  /*0520*/  DSETP.GEU.AND P0, PT, |R2|, c[0x2][0x0], PT ;  /* 0x008000000200762a */ /* 0x000e1c0003f0e200 */
[----:B0-----:R-:W-:-:S05]  /*0530*/  @!P0 FMUL R0, R0, 1.175494350822287508e-38 ;  /* 0x0080000000008820 */ /* 0x001fca0000400000 */
[----:B------:R-:W-:-:S04]  /*0540*/  F2FP.PACK_AB R0, RZ, R0 ;  /* 0x00000000ff00723e */ /* 0x000fc800000000ff */
[----:B------:R-:W-:Y:S01]  /*0550*/  PRMT R25, R0, 0x7610, R25 ;  /* 0x0000761000197816 */ /* 0x000fe20000000019 */
[----:B------:R-:W-:Y:S05]  /*0560*/  BRA `(.L_x_287) ;  /* 0x00000bc000007947 */ /* 0x000fea0003800000 */
.L_x_282:
        /* <DEDUP_REMOVED lines=11> */
[----:B------:R-:W-:-:S04]  /*0620*/  F2FP.PACK_AB R0, RZ, R0 ;  /* 0x00000000ff00723e */ /* 0x000fc800000000ff */
[----:B------:R-:W-:Y:S01]  /*0630*/  PRMT R25, R0, 0x7610, R25 ;  /* 0x0000761000197816 */ /* 0x000fe20000000019 */
[----:B------:R-:W-:Y:S05]  /*0640*/  BRA `(.L_x_287) ;  /* 0x00000ae000007947 */ /* 0x000fea0003800000 */
.L_x_296:
[----:B------:R-:W2:Y:S02]  /*0650*/  LDG.E.64 R2, [R2.64] ;  /* 0x0000002402027981 */ /* 0x000ea4000c1e1b00 */
[----:B--2---:R-:W0:Y:S01]  /*0660*/  F2F.F32.F64 R0, R2 ;  /* 0x0000000200007310 */ /* 0x004e220000301000 */
[----:B------:R-:W0:-:S14]  /*0670*/  DSETP.GEU.AND P0, PT, |R2|, c[0x2][0x0], PT ;  /* 0x008000000200762a */ /* 0x000e1c0003f0e200 */
[----:B0-----:R-:W-:-:S05]  /*0680*/  @!P0 FMUL R0, R0, 1.175494350822287508e-38 ;  /* 0x0080000000008820 */ /* 0x001fca0000400000 */
[----:B------:R-:W-:-:S04]  /*0690*/  F2FP.PACK_AB R0, RZ, R0 ;  /* 0x00000000ff00723e */ /* 0x000fc800000000ff */
[----:B------:R-:W-:Y:S01]  /*06a0*/  PRMT R25, R0, 0x7610, R25 ;  /* 0x0000761000197816 */ /* 0x000fe20000000019 */
[----:B------:R-:W-:Y:S05]  /*06b0*/  BRA `(.L_x_287) ;  /* 0x00000a7000007947 */ /* 0x000fea0003800000 */
.L_x_295:
        /* <DEDUP_REMOVED lines=28> */
.L_x_298:
[----:B------:R-:W2:Y:S02]  /*0880*/  LDG.E.U8 R3, [R2.64] ;  /* 0x0000002402037981 */ /* 0x000ea4000c1e1100 */
[----:B--2---:R-:W-:-:S05]  /*0890*/  IMAD.SHL.U32 R0, R3, 0x2000000, RZ ;  /* 0x0200000003007824 */ /* 0x004fca00078e00ff */
[----:B------:R-:W-:-:S13]  /*08a0*/  ISETP.GE.U32.AND P0, PT, R0, 0x8000000, PT ;  /* 0x080000000000780c */ /* 0x000fda0003f06070 */
[C---:B------:R-:W-:Y:S02]  /*08b0*/  @P0 IMAD.SHL.U32 R4, R3.reuse, 0x200000, RZ ;  /* 0x0020000003040824 */ /* 0x040fe400078e00ff */
[C---:B------:R-:W-:Y:S02]  /*08c0*/  @!P0 IMAD.SHL.U32 R0, R3.reuse, 0x100, RZ ;  /* 0x0000010003008824 */ /* 0x040fe400078e00ff */
[----:B------:R-:W-:Y:S01]  /*08d0*/  IMAD.SHL.U32 R3, R3, 0x1000000, RZ ;  /* 0x0100000003037824 */ /* 0x000fe200078e00ff */
[----:B------:R-:W-:Y:S02]  /*08e0*/  @P0 LOP3.LUT R4, R4, 0xfe00000, RZ, 0xc0, !PT ;  /* 0x0fe0000004040812 */ /* 0x000fe400078ec0ff */
        /* <DEDUP_REMOVED lines=9> */
.L_x_297:
[----:B------:R-:W2:Y:S02]  /*0980*/  LDG.E.U16 R0, [R2.64] ;  /* 0x0000002402007981 */ /* 0x000ea4000c1e1500 */
[----:B--2---:R-:W-:-:S04]  /*0990*/  PRMT R0, RZ, 0x5410, R0 ;  /* 0x00005410ff007816 */ /* 0x004fc80000000000 */
[----:B------:R-:W-:-:S04]  /*09a0*/  F2FP.PACK_AB R0, RZ, R0 ;  /* 0x00000000ff00723e */ /* 0x000fc800000000ff */
[----:B------:R-:W-:Y:S01]  /*09b0*/  PRMT R25, R0, 0x7610, R25 ;  /* 0x0000761000197816 */ /* 0x000fe20000000019 */
[----:B------:R-:W-:Y:S05]  /*09c0*/  BRA `(.L_x_287) ;  /* 0x0000076000007947 */ /* 0x000fea0003800000 */
.L_x_294:
        /* <DEDUP_REMOVED lines=12> */
.L_x_301:
        /* <DEDUP_REMOVED lines=21> */
.L_x_305:
[----:B------:R-:W-:Y:S05]  /*0be0*/  BSYNC B1 ;  /* 0x0000000000017941 */ /* 0x000fea0003800000 */
.L_x_304:
[----:B------:R-:W-:Y:S01]  /*0bf0*/  LEA R3, R0, 0x3b800000, 0x17 ;  /* 0x3b80000000037811 */ /* 0x000fe200078eb8ff */
[----:B------:R-:W-:-:S05]  /*0c00*/  IMAD.SHL.U32 R0, R2, 0x100000, RZ ;  /* 0x0010000002007824 */ /* 0x000fca00078e00ff */
[----:B------:R-:W-:Y:S02]  /*0c10*/  LOP3.LUT R0, R3, R0, R4, 0xfe, !PT ;  /* 0x0000000003007212 */ /* 0x000fe400078efe04 */
.L_x_303:
[----:B------:R-:W-:Y:S05]  /*0c20*/  BSYNC B0 ;  /* 0x0000000000007941 */ /* 0x000fea0003800000 */
.L_x_302:
[----:B------:R-:W-:-:S04]  /*0c30*/  F2FP.PACK_AB R0, RZ, R0 ;  /* 0x00000000ff00723e */ /* 0x000fc800000000ff */
[----:B------:R-:W-:Y:S01]  /*0c40*/  PRMT R25, R0, 0x7610, R25 ;  /* 0x0000761000197816 */ /* 0x000fe20000000019 */
[----:B------:R-:W-:Y:S05]  /*0c50*/  BRA `(.L_x_287) ;  /* 0x000004d000007947 */ /* 0x000fea0003800000 */
.L_x_300:
        /* <DEDUP_REMOVED lines=21> */
.L_x_309:
[----:B------:R-:W-:Y:S05]  /*0db0*/  BSYNC B1 ;  /* 0x0000000000017941 */ /* 0x000fea0003800000 */
.L_x_308:
[----:B------:R-:W-:Y:S01]  /*0dc0*/  LEA R3, R0, 0x37800000, 0x17 ;  /* 0x3780000000037811 */ /* 0x000fe200078eb8ff */
[----:B------:R-:W-:-:S05]  /*0dd0*/  IMAD.SHL.U32 R0, R2, 0x200000, RZ ;  /* 0x0020000002007824 */ /* 0x000fca00078e00ff */
[----:B------:R-:W-:Y:S02]  /*0de0*/  LOP3.LUT R0, R3, R0, R4, 0xfe, !PT ;  /* 0x0000000003007212 */ /* 0x000fe400078efe04 */
.L_x_307:
[----:B------:R-:W-:Y:S05]  /*0df0*/  BSYNC B0 ;  /* 0x0000000000007941 */ /* 0x000fea0003800000 */
.L_x_306:
[----:B------:R-:W-:-:S04]  /*0e00*/  F2FP.PACK_AB R0, RZ, R0 ;  /* 0x00000000ff00723e */ /* 0x000fc800000000ff */
[----:B------:R-:W-:Y:S01]  /*0e10*/  PRMT R25, R0, 0x7610, R25 ;  /* 0x0000761000197816 */ /* 0x000fe20000000019 */
[----:B------:R-:W-:Y:S05]  /*0e20*/  BRA `(.L_x_287) ;  /* 0x0000030000007947 */ /* 0x000fea0003800000 */
.L_x_299:
        /* <DEDUP_REMOVED lines=14> */
.L_x_313:
[----:B------:R-:W-:Y:S05]  /*0f10*/  BSYNC B0 ;  /* 0x0000000000007941 */ /* 0x000fea0003800000 */
.L_x_312:
[----:B------:R-:W-:-:S04]  /*0f20*/  F2FP.PACK_AB R0, RZ, R0 ;  /* 0x00000000ff00723e */ /* 0x000fc800000000ff */
[----:B------:R-:W-:Y:S01]  /*0f30*/  PRMT R25, R0, 0x7610, R25 ;  /* 0x0000761000197816 */ /* 0x000fe20000000019 */
[----:B------:R-:W-:Y:S05]  /*0f40*/  BRA `(.L_x_287) ;  /* 0x000001e000007947 */ /* 0x000fea0003800000 */
.L_x_286:
        /* <DEDUP_REMOVED lines=19> */
[----:B------:R-:W-:Y:S01]  /*1080*/  PRMT R25, RZ, 0x7610, R25 ;  /* 0x00007610ff197816 */ /* 0x000fe20000000019 */
[----:B------:R-:W-:Y:S05]  /*1090*/  BRA `(.L_x_287) ;  /* 0x0000009000007947 */ /* 0x000fea0003800000 */
.L_x_311:
[----:B------:R-:W2:Y:S02]  /*10a0*/  LDG.E.64 R2, [R2.64] ;  /* 0x0000002402027981 */ /* 0x000ea4000c1e1b00 */
[----:B--2---:R-:W0:Y:S02]  /*10b0*/  I2F.U64 R0, R2 ;  /* 0x0000000200007312 */ /* 0x004e240000301000 */
[----:B0-----:R-:W-:-:S04]  /*10c0*/  F2FP.PACK_AB R0, RZ, R0 ;  /* 0x00000000ff00723e */ /* 0x001fc800000000ff */
[----:B------:R-:W-:Y:S01]  /*10d0*/  PRMT R25, R0, 0x7610, R25 ;  /* 0x0000761000197816 */ /* 0x000fe20000000019 */
[----:B------:R-:W-:Y:S05]  /*10e0*/  BRA `(.L_x_287) ;  /* 0x0000004000007947 */ /* 0x000fea0003800000 */
.L_x_310:
[----:B------:R-:W2:Y:S02]  /*10f0*/  LDG.E R2, [R2.64] ;  /* 0x0000002402027981 */ /* 0x000ea4000c1e1900 */
[----:B--2---:R-:W0:Y:S02]  /*1100*/  I2F.U32 R0, R2 ;  /* 0x0000000200007306 */ /* 0x004e240000201000 */
[----:B0-----:R-:W-:-:S04]  /*1110*/  F2FP.PACK_AB R0, RZ, R0 ;  /* 0x00000000ff00723e */ /* 0x001fc800000000ff */
[----:B------:R-:W-:Y:S02]  /*1120*/  PRMT R25, R0, 0x7610, R25 ;  /* 0x0000761000197816 */ /* 0x000fe40000000019 */
.L_x_287:
[----:B------:R-:W1:Y:S02]  /*1130*/  S2R R19, SR_TID.X ;  /* 0x0000000000137919 */ /* 0x000e640000002100 */
[----:B-1----:R-:W-:-:S03]  /*1140*/  IADD3 R19, R19, 0x80, RZ ;  /* 0x0000008013137810 */ /* 0x002fc60007ffe0ff */
.L_x_281:
[----:B-1----:R-:W-:Y:S05]  /*1150*/  BSYNC B6 ;  /* 0x0000000000067941 */ /* 0x002fea0003800000 */
.L_x_280:
[----:B------:R-:W-:Y:S01]  /*1160*/  ISETP.GE.AND P0, PT, R19, R17, PT ;  /* 0x000000111300720c */ /* 0x000fe20003f06270 */
[----:B------:R-:W-:-:S12]  /*1170*/  BSSY B6, `(.L_x_314) ;  /* 0x000010a000067945 */ /* 0x000fd80003800000 */
[----:B------:R-:W-:Y:S05]  /*1180*/  @P0 BRA `(.L_x_315) ;  /* 0x0000108000000947 */ /* 0x000fea0003800000 */
[----:B------:R-:W-:Y:S01]  /*1190*/  IMAD R0, R16, 0x200, R19 ;  /* 0x0000020010007824 */ /* 0x000fe200078e0213 */
[----:B0-----:R-:W-:-:S03]  /*11a0*/  PRMT R3, R18, 0x9910, RZ ;  /* 0x0000991012037816 */ /* 0x001fc600000000ff */
[----:B------:R-:W-:Y:S02]  /*11b0*/  IMAD R2, R0, c[0x0][0x198], RZ ;  /* 0x0000660000027a24 */ /* 0x000fe400078e02ff */
[----:B------:R-:W-:-:S03]  /*11c0*/  IMAD.MOV.U32 R0, RZ, RZ, R3 ;  /* 0x000000ffff007224 */ /* 0x000fc600078e0003 */
[----:B------:R-:W-:Y:S02]  /*11d0*/  IADD3 R2, P0, R2, c[0x0][0x188], RZ ;  /* 0x0000620002027a10 */ /* 0x000fe40007f1e0ff */
[----:B------:R-:W-:-:S03]  /*11e0*/  ISETP.GT.AND P1, PT, R0, 0x9, PT ;  /* 0x000000090000780c */ /* 0x000fc60003f24270 */
[----:B------:R-:W-:-:S10]  /*11f0*/  IMAD.X R3, RZ, RZ, c[0x0][0x18c], P0 ;  /* 0x00006300ff037624 */ /* 0x000fd400000e06ff */
        /* <DEDUP_REMOVED lines=14> */
.L_x_319:
[----:B------:R-:W2:Y:S02]  /*12e0*/  LDG.E.U8 R2, [R2.64] ;  /* 0x0000002402027981 */ /* 0x000ea4000c1e1100 */
[----:B--2---:R-:W0:Y:S02]  /*12f0*/  I2F.U16 R0, R2 ;  /* 0x0000000200007306 */ /* 0x004e240000101000 */
[----:B0-----:R-:W-:-:S04]  /*1300*/  F2FP.PACK_AB R0, RZ, R0 ;  /* 0x00000000ff00723e */ /* 0x001fc800000000ff */
[----:B------:R-:W-:Y:S01]  /*1310*/  PRMT R22, R0, 0x7610, R22 ;  /* 0x0000761000167816 */ /* 0x000fe20000000016 */
[----:B------:R-:W-:Y:S05]  /*1320*/  BRA `(.L_x_321) ;  /* 0x00000ed000007947 */ /* 0x000fea0003800000 */
.L_x_318:
        /* <DEDUP_REMOVED lines=11> */
.L_x_323:
[----:B------:R-:W2:Y:S02]  /*13e0*/  LDG.E R2, [R2.64] ;  /* 0x0000002402027981 */ /* 0x000ea4000c1e1900 */
[----:B--2---:R-:W0:Y:S02]  /*13f0*/  I2F R0, R2 ;  /* 0x0000000200007306 */ /* 0x004e240000201400 */
[----:B0-----:R-:W-:-:S04]  /*1400*/  F2FP.PACK_AB R0, RZ, R0 ;  /* 0x00000000ff00723e */ /* 0x001fc800000000ff */
[----:B------:R-:W-:Y:S01]  /*1410*/  PRMT R22, R0, 0x7610, R22 ;  /* 0x0000761000167816 */ /* 0x000fe20000000016 */
[----:B------:R-:W-:Y:S05]  /*1420*/  BRA `(.L_x_321) ;  /* 0x00000dd000007947 */ /* 0x000fea0003800000 */
.L_x_322:
[----:B------:R-:W2:Y:S02]  /*1430*/  LDG.E.U16 R2, [R2.64] ;  /* 0x0000002402027981 */ /* 0x000ea4000c1e1500 */
[----:B--2---:R-:W0:Y:S02]  /*1440*/  I2F.S16 R0, R2 ;  /* 0x0000000200007306 */ /* 0x004e240000101400 */
[----:B0-----:R-:W-:-:S04]  /*1450*/  F2FP.PACK_AB R0, RZ, R0 ;  /* 0x00000000ff00723e */ /* 0x001fc800000000ff */
[----:B------:R-:W-:Y:S01]  /*1460*/  PRMT R22, R0, 0x7610, R22 ;  /* 0x0000761000167816 */ /* 0x000fe20000000016 */
[----:B------:R-:W-:Y:S05]  /*1470*/  BRA `(.L_x_321) ;  /* 0x00000d8000007947 */ /* 0x000fea0003800000 */
.L_x_317:
        /* <DEDUP_REMOVED lines=9> */
.L_x_325:
[----:B------:R0:W5:Y:S01]  /*1510*/  LDG.E.U16 R22, [R2.64] ;  /* 0x0000002402167981 */ /* 0x000162000c1e1500 */
[----:B------:R-:W-:Y:S05]  /*1520*/  BRA `(.L_x_321) ;  /* 0x00000cd000007947 */ /* 0x000fea0003800000 */
.L_x_324:
        /* <DEDUP_REMOVED lines=9> */
.L_x_327:
[----:B------:R0:W5:Y:S01]  /*15c0*/  LDG.E.U16 R22, [R2.64] ;  /* 0x0000002402167981 */ /* 0x000162000c1e1500 */
[----:B------:R-:W-:Y:S05]  /*15d0*/  BRA `(.L_x_321) ;  /* 0x00000c2000007947 */ /* 0x000fea0003800000 */
.L_x_326:
[----:B------:R-:W2:Y:S02]  /*15e0*/  LDG.E.64 R2, [R2.64] ;  /* 0x0000002402027981 */ /* 0x000ea4000c1e1b00 */
[----:B--2---:R-:W0:Y:S01]  /*15f0*/  F2F.F32.F64 R0, R2 ;  /* 0x0000000200007310 */ /* 0x004e220000301000 */
[----:B------:R-:W0:-:S14]  /*1600*/  DSETP.GEU.AND P0, PT, |R2|, c[0x2][0x0], PT ;  /* 0x008000000200762a */ /* 0x000e1c0003f0e200 */
[----:B0-----:R-:W-:-:S05]  /*1610*/  @!P0 FMUL R0, R0, 1.175494350822287508e-38 ;  /* 0x0080000000008820 */ /* 0x001fca0000400000 */
[----:B------:R-:W-:-:S04]  /*1620*/  F2FP.PACK_AB R0, RZ, R0 ;  /* 0x00000000ff00723e */ /* 0x000fc800000000ff */
[----:B------:R-:W-:Y:S01]  /*1630*/  PRMT R22, R0, 0x7610, R22 ;  /* 0x0000761000167816 */ /* 0x000fe20000000016 */
[----:B------:R-:W-:Y:S05]  /*1640*/  BRA `(.L_x_321) ;  /* 0x00000bb000007947 */ /* 0x000fea0003800000 */
.L_x_316:
        /* <DEDUP_REMOVED lines=14> */
.L_x_330:
[----:B------:R-:W2:Y:S02]  /*1730*/  LDG.E.64 R2, [R2.64] ;  /* 0x0000002402027981 */ /* 0x000ea4000c1e1b00 */
[----:B--2---:R-:W0:Y:S01]  /*1740*/  F2F.F32.F64 R0, R2 ;  /* 0x0000000200007310 */ /* 0x004e220000301000 */
[----:B------:R-:W0:-:S14]  /*1750*/  DSETP.GEU.AND P0, PT, |R2|, c[0x2][0x0], PT ;  /* 0x008000000200762a */ /* 0x000e1c0003f0e200 */
[----:B0-----:R-:W-:-:S05]  /*1760*/  @!P0 FMUL R0, R0, 1.175494350822287508e-38 ;  /* 0x0080000000008820 */ /* 0x001fca0000400000 */
[----:B------:R-:W-:-:S04]  /*1770*/  F2FP.PACK_AB R0, RZ, R0 ;  /* 0x00000000ff00723e */ /* 0x000fc800000000ff */
[----:B------:R-:W-:Y:S01]  /*1780*/  PRMT R22, R0, 0x7610, R22 ;  /* 0x0000761000167816 */ /* 0x000fe20000000016 */
[----:B------:R-:W-:Y:S05]  /*1790*/  BRA `(.L_x_321) ;  /* 0x00000a6000007947 */ /* 0x000fea0003800000 */
.L_x_329:
        /* <DEDUP_REMOVED lines=28> */
.L_x_332:
        /* <DEDUP_REMOVED lines=15> */
.L_x_331:
[----:B------:R-:W2:Y:S02]  /*1a50*/  LDG.E.U16 R0, [R2.64] ;  /* 0x0000002402007981 */ /* 0x000ea4000c1e1500 */
[----:B--2---:R-:W-:-:S04]  /*1a60*/  PRMT R0, RZ, 0x5410, R0 ;  /* 0x00005410ff007816 */ /* 0x004fc80000000000 */
[----:B------:R-:W-:-:S04]  /*1a70*/  F2FP.PACK_AB R0, RZ, R0 ;  /* 0x00000000ff00723e */ /* 0x000fc800000000ff */
[----:B------:R-:W-:Y:S01]  /*1a80*/  PRMT R22, R0, 0x7610, R22 ;  /* 0x0000761000167816 */ /* 0x000fe20000000016 */
[----:B------:R-:W-:Y:S05]  /*1a90*/  BRA `(.L_x_321) ;  /* 0x0000076000007947 */ /* 0x000fea0003800000 */
.L_x_328:
        /* <DEDUP_REMOVED lines=12> */
.L_x_335:
        /* <DEDUP_REMOVED lines=21> */
.L_x_339:
[----:B------:R-:W-:Y:S05]  /*1cb0*/  BSYNC B1 ;  /* 0x0000000000017941 */ /* 0x000fea0003800000 */
.L_x_338:
[----:B------:R-:W-:Y:S01]  /*1cc0*/  LEA R3, R0, 0x3b800000, 0x17 ;  /* 0x3b80000000037811 */ /* 0x000fe200078eb8ff */
[----:B------:R-:W-:-:S05]  /*1cd0*/  IMAD.SHL.U32 R0, R2, 0x100000, RZ ;  /* 0x0010000002007824 */ /* 0x000fca00078e00ff */
[----:B------:R-:W-:Y:S02]  /*1ce0*/  LOP3.LUT R0, R3, R0, R4, 0xfe, !PT ;  /* 0x0000000003007212 */ /* 0x000fe400078efe04 */
.L_x_337:
[----:B------:R-:W-:Y:S05]  /*1cf0*/  BSYNC B0 ;  /* 0x0000000000007941 */ /* 0x000fea0003800000 */
.L_x_336:
[----:B------:R-:W-:-:S04]  /*1d00*/  F2FP.PACK_AB R0, RZ, R0 ;  /* 0x00000000ff00723e */ /* 0x000fc800000000ff */
[----:B------:R-:W-:Y:S01]  /*1d10*/  PRMT R22, R0, 0x7610, R22 ;  /* 0x0000761000167816 */ /* 0x000fe20000000016 */
[----:B------:R-:W-:Y:S05]  /*1d20*/  BRA `(.L_x_321) ;  /* 0x000004d000007947 */ /* 0x000fea0003800000 */
.L_x_334:
        /* <DEDUP_REMOVED lines=21> */
.L_x_343:
[----:B------:R-:W-:Y:S05]  /*1e80*/  BSYNC B1 ;  /* 0x0000000000017941 */ /* 0x000fea0003800000 */
.L_x_342:
[----:B------:R-:W-:Y:S01]  /*1e90*/  LEA R3, R0, 0x37800000, 0x17 ;  /* 0x3780000000037811 */ /* 0x000fe200078eb8ff */
[----:B------:R-:W-:-:S05]  /*1ea0*/  IMAD.SHL.U32 R0, R2, 0x200000, RZ ;  /* 0x0020000002007824 */ /* 0x000fca00078e00ff */
[----:B------:R-:W-:Y:S02]  /*1eb0*/  LOP3.LUT R0, R3, R0, R4, 0xfe, !PT ;  /* 0x0000000003007212 */ /* 0x000fe400078efe04 */
.L_x_341:
[----:B------:R-:W-:Y:S05]  /*1ec0*/  BSYNC B0 ;  /* 0x0000000000007941 */ /* 0x000fea0003800000 */
.L_x_340:
[----:B------:R-:W-:-:S04]  /*1ed0*/  F2FP.PACK_AB R0, RZ, R0 ;  /* 0x00000000ff00723e */ /* 0x000fc800000000ff */
[----:B------:R-:W-:Y:S01]  /*1ee0*/  PRMT R22, R0, 0x7610, R22 ;  /* 0x0000761000167816 */ /* 0x000fe20000000016 */
[----:B------:R-:W-:Y:S05]  /*1ef0*/  BRA `(.L_x_321) ;  /* 0x0000030000007947 */ /* 0x000fea0003800000 */
.L_x_333:
        /* <DEDUP_REMOVED lines=14> */
.L_x_347:
[----:B------:R-:W-:Y:S05]  /*1fe0*/  BSYNC B0 ;  /* 0x0000000000007941 */ /* 0x000fea0003800000 */
.L_x_346:
[----:B------:R-:W-:-:S04]  /*1ff0*/  F2FP.PACK_AB R0, RZ, R0 ;  /* 0x00000000ff00723e */ /* 0x000fc800000000ff */
[----:B------:R-:W-:Y:S01]  /*2000*/  PRMT R22, R0, 0x7610, R22 ;  /* 0x0000761000167816 */ /* 0x000fe20000000016 */
[----:B------:R-:W-:Y:S05]  /*2010*/  BRA `(.L_x_321) ;  /* 0x000001e000007947 */ /* 0x000fea0003800000 */
.L_x_320:
        /* <DEDUP_REMOVED lines=18> */
[----:B0----5:R-:W-:Y:S05]  /*2140*/  CALL.ABS.NOINC R2 ;  /* 0x0000000002007343 */ /* 0x021fea0003c00000 */
[----:B------:R-:W-:Y:S01]  /*2150*/  PRMT R22, RZ, 0x7610, R22 ;  /* 0x00007610ff167816 */ /* 0x000fe20000000016 */
[----:B------:R-:W-:Y:S05]  /*2160*/  BRA `(.L_x_321) ;  /* 0x0000009000007947 */ /* 0x000fea0003800000 */
.L_x_345:
[----:B------:R-:W2:Y:S02]  /*2170*/  LDG.E.64 R2, [R2.64] ;  /* 0x0000002402027981 */ /* 0x000ea4000c1e1b00 */
[----:B--2---:R-:W0:Y:S02]  /*2180*/  I2F.U64 R0, R2 ;  /* 0x0000000200007312 */ /* 0x004e240000301000 */
[----:B0-----:R-:W-:-:S04]  /*2190*/  F2FP.PACK_AB R0, RZ, R0 ;  /* 0x00000000ff00723e */ /* 0x001fc800000000ff */
[----:B------:R-:W-:Y:S01]  /*21a0*/  PRMT R22, R0, 0x7610, R22 ;  /* 0x0000761000167816 */ /* 0x000fe20000000016 */
[----:B------:R-:W-:Y:S05]  /*21b0*/  BRA `(.L_x_321) ;  /* 0x0000004000007947 */ /* 0x000fea0003800000 */
.L_x_344:
[----:B------:R-:W2:Y:S02]  /*21c0*/  LDG.E R2, [R2.64] ;  /* 0x0000002402027981 */ /* 0x000ea4000c1e1900 */
[----:B--2---:R-:W0:Y:S02]  /*21d0*/  I2F.U32 R0, R2 ;  /* 0x0000000200007306 */ /* 0x004e240000201000 */
[----:B0-----:R-:W-:-:S04]  /*21e0*/  F2FP.PACK_AB R0, RZ, R0 ;  /* 0x00000000ff00723e */ /* 0x001fc800000000ff */
[----:B------:R-:W-:Y:S02]  /*21f0*/  PRMT R22, R0, 0x7610, R22 ;  /* 0x0000761000167816 */ /* 0x000fe40000000016 */
.L_x_321:
[----:B------:R-:W-:-:S05]  /*2200*/  IADD3 R19, R19, 0x80, RZ ;  /* 0x0000008013137810 */ /* 0x000fca0007ffe0ff */
.L_x_315:
[----:B------:R-:W-:Y:S05]  /*2210*/  BSYNC B6 ;  /* 0x0000000000067941 */ /* 0x000fea0003800000 */
.L_x_314:
[----:B------:R-:W-:Y:S01]  /*2220*/  ISETP.GE.AND P0, PT, R19, R17, PT ;  /* 0x000000111300720c */ /* 0x000fe20003f06270 */
[----:B------:R-:W-:Y:S01]  /*2230*/  BSSY B6, `(.L_x_348) ;  /* 0x000010c000067945 */ /* 0x000fe20003800000 */
[----:B------:R-:W-:Y:S02]  /*2240*/  PRMT R23, RZ, 0x7610, R23 ;  /* 0x00007610ff177816 */ /* 0x000fe40000000017 */
[----:B------:R-:W-:-:S09]  /*2250*/  PRMT R26, RZ, 0x7610, R26 ;  /* 0x00007610ff1a7816 */ /* 0x000fd2000000001a */
        /* <DEDUP_REMOVED lines=22> */
.L_x_353:
[----:B------:R-:W2:Y:S02]  /*23c0*/  LDG.E.U8 R2, [R2.64] ;  /* 0x0000002402027981 */ /* 0x000ea4000c1e1100 */
[----:B--2---:R-:W0:Y:S02]  /*23d0*/  I2F.U16 R0, R2 ;  /* 0x0000000200007306 */ /* 0x004e240000101000 */
[----:B0-----:R-:W-:-:S04]  /*23e0*/  F2FP.PACK_AB R0, RZ, R0 ;  /* 0x00000000ff00723e */ /* 0x001fc800000000ff */
[----:B------:R-:W-:Y:S01]  /*23f0*/  PRMT R26, R0, 0x7610, R26 ;  /* 0x00007610001a7816 */ /* 0x000fe2000000001a */
[----:B------:R-:W-:Y:S05]  /*2400*/  BRA `(.L_x_355) ;  /* 0x00000ed000007947 */ /* 0x000fea0003800000 */
.L_x_352:
        /* <DEDUP_REMOVED lines=11> */
.L_x_357:
[----:B------:R-:W2:Y:S02]  /*24c0*/  LDG.E R2, [R2.64] ;  /* 0x0000002402027981 */ /* 0x000ea4000c1e1900 */
[----:B--2---:R-:W0:Y:S02]  /*24d0*/  I2F R0, R2 ;  /* 0x0000000200007306 */ /* 0x004e240000201400 */
[----:B0-----:R-:W-:-:S04]  /*24e0*/  F2FP.PACK_AB R0, RZ, R0 ;  /* 0x00000000ff00723e */ /* 0x001fc800000000ff */
[----:B------:R-:W-:Y:S01]  /*24f0*/  PRMT R26, R0, 0x7610, R26 ;  /* 0x00007610001a7816 */ /* 0x000fe2000000001a */
[----:B------:R-:W-:Y:S05]  /*2500*/  BRA `(.L_x_355) ;  /* 0x00000dd000007947 */ /* 0x000fea0003800000 */
.L_x_356:
[----:B------:R-:W2:Y:S02]  /*2510*/  LDG.E.U16 R2, [R2.64] ;  /* 0x0000002402027981 */ /* 0x000ea4000c1e1500 */
[----:B--2---:R-:W0:Y:S02]  /*2520*/  I2F.S16 R0, R2 ;  /* 0x0000000200007306 */ /* 0x004e240000101400 */
[----:B0-----:R-:W-:-:S04]  /*2530*/  F2FP.PACK_AB R0, RZ, R0 ;  /* 0x00000000ff00723e */ /* 0x001fc800000000ff */
[----:B------:R-:W-:Y:S01]  /*2540*/  PRMT R26, R0, 0x7610, R26 ;  /* 0x00007610001a7816 */ /* 0x000fe2000000001a */
[----:B------:R-:W-:Y:S05]  /*2550*/  BRA `(.L_x_355) ;  /* 0x00000d8000007947 */ /* 0x000fea0003800000 */
.L_x_351:
        /* <DEDUP_REMOVED lines=9> */
.L_x_359:
[----:B------:R0:W5:Y:S01]  /*25f0*/  LDG.E.U16 R26, [R2.64] ;  /* 0x00000024021a7981 */ /* 0x000162000c1e1500 */
[----:B------:R-:W-:Y:S05]  /*2600*/  BRA `(.L_x_355) ;  /* 0x00000cd000007947 */ /* 0x000fea0003800000 */
.L_x_358:
        /* <DEDUP_REMOVED lines=9> */
.L_x_361:
[----:B------:R0:W5:Y:S01]  /*26a0*/  LDG.E.U16 R26, [R2.64] ;  /* 0x00000024021a7981 */ /* 0x000162000c1e1500 */
[----:B------:R-:W-:Y:S05]  /*26b0*/  BRA `(.L_x_355) ;  /* 0x00000c2000007947 */ /* 0x000fea0003800000 */
.L_x_360:
[----:B------:R-:W2:Y:S02]  /*26c0*/  LDG.E.64 R2, [R2.64] ;  /* 0x0000002402027981 */ /* 0x000ea4000c1e1b00 */
[----:B--2---:R-:W0:Y:S01]  /*26d0*/  F2F.F32.F64 R0, R2 ;  /* 0x0000000200007310 */ /* 0x004e220000301000 */
[----:B------:R-:W0:-:S14]  /*26e0*/  DSETP.GEU.AND P0, PT, |R2|, c[0x2][0x0], PT ;  /* 0x008000000200762a */ /* 0x000e1c0003f0e200 */
[----:B0-----:R-:W-:-:S05]  /*26f0*/  @!P0 FMUL R0, R0, 1.175494350822287508e-38 ;  /* 0x0080000000008820 */ /* 0x001fca0000400000 */
[----:B------:R-:W-:-:S04]  /*2700*/  F2FP.PACK_AB R0, RZ, R0 ;  /* 0x00000000ff00723e */ /* 0x000fc800000000ff */
[----:B------:R-:W-:Y:S01]  /*2710*/  PRMT R26, R0, 0x7610, R26 ;  /* 0x00007610001a7816 */ /* 0x000fe2000000001a */
[----:B------:R-:W-:Y:S05]  /*2720*/  BRA `(.L_x_355) ;  /* 0x00000bb000007947 */ /* 0x000fea0003800000 */
.L_x_350:
        /* <DEDUP_REMOVED lines=14> */
.L_x_364:
[----:B------:R-:W2:Y:S02]  /*2810*/  LDG.E.64 R2, [R2.64] ;  /* 0x0000002402027981 */ /* 0x000ea4000c1e1b00 */
[----:B--2---:R-:W0:Y:S01]  /*2820*/  F2F.F32.F64 R0, R2 ;  /* 0x0000000200007310 */ /* 0x004e220000301000 */
[----:B------:R-:W0:-:S14]  /*2830*/  DSETP.GEU.AND P0, PT, |R2|, c[0x2][0x0], PT ;  /* 0x008000000200762a */ /* 0x000e1c0003f0e200 */
[----:B0-----:R-:W-:-:S05]  /*2840*/  @!P0 FMUL R0, R0, 1.175494350822287508e-38 ;  /* 0x0080000000008820 */ /* 0x001fca0000400000 */
[----:B------:R-:W-:-:S04]  /*2850*/  F2FP.PACK_AB R0, RZ, R0 ;  /* 0x00000000ff00723e */ /* 0x000fc800000000ff */
[----:B------:R-:W-:Y:S01]  /*2860*/  PRMT R26, R0, 0x7610, R26 ;  /* 0x00007610001a7816 */ /* 0x000fe2000000001a */
[----:B------:R-:W-:Y:S05]  /*2870*/  BRA `(.L_x_355) ;  /* 0x00000a6000007947 */ /* 0x000fea0003800000 */
.L_x_363:
        /* <DEDUP_REMOVED lines=28> */
.L_x_366:
        /* <DEDUP_REMOVED lines=15> */
.L_x_365:
[----:B------:R-:W2:Y:S02]  /*2b30*/  LDG.E.U16 R0, [R2.64] ;  /* 0x0000002402007981 */ /* 0x000ea4000c1e1500 */
[----:B--2---:R-:W-:-:S04]  /*2b40*/  PRMT R0, RZ, 0x5410, R0 ;  /* 0x00005410ff007816 */ /* 0x004fc80000000000 */
[----:B------:R-:W-:-:S04]  /*2b50*/  F2FP.PACK_AB R0, RZ, R0 ;  /* 0x00000000ff00723e */ /* 0x000fc800000000ff */
[----:B------:R-:W-:Y:S01]  /*2b60*/  PRMT R26, R0, 0x7610, R26 ;  /* 0x00007610001a7816 */ /* 0x000fe2000000001a */
[----:B------:R-:W-:Y:S05]  /*2b70*/  BRA `(.L_x_355) ;  /* 0x0000076000007947 */ /* 0x000fea0003800000 */
.L_x_362:
        /* <DEDUP_REMOVED lines=12> */
.L_x_369:
        /* <DEDUP_REMOVED lines=21> */
.L_x_373:
[----:B------:R-:W-:Y:S05]  /*2d90*/  BSYNC B1 ;  /* 0x0000000000017941 */ /* 0x000fea0003800000 */
.L_x_372:
[----:B------:R-:W-:Y:S01]  /*2da0*/  LEA R3, R0, 0x3b800000, 0x17 ;  /* 0x3b80000000037811 */ /* 0x000fe200078eb8ff */
[----:B------:R-:W-:-:S05]  /*2db0*/  IMAD.SHL.U32 R0, R2, 0x100000, RZ ;  /* 0x0010000002007824 */ /* 0x000fca00078e00ff */
[----:B------:R-:W-:Y:S02]  /*2dc0*/  LOP3.LUT R0, R3, R0, R4, 0xfe, !PT ;  /* 0x0000000003007212 */ /* 0x000fe400078efe04 */
.L_x_371:
[----:B------:R-:W-:Y:S05]  /*2dd0*/  BSYNC B0 ;  /* 0x0000000000007941 */ /* 0x000fea0003800000 */
.L_x_370:
[----:B------:R-:W-:-:S04]  /*2de0*/  F2FP.PACK_AB R0, RZ, R0 ;  /* 0x00000000ff00723e */ /* 0x000fc800000000ff */
[----:B------:R-:W-:Y:S01]  /*2df0*/  PRMT R26, R0, 0x7610, R26 ;  /* 0x00007610001a7816 */ /* 0x000fe2000000001a */
[----:B------:R-:W-:Y:S05]  /*2e00*/  BRA `(.L_x_355) ;  /* 0x000004d000007947 */ /* 0x000fea0003800000 */
.L_x_368:
        /* <DEDUP_REMOVED lines=21> */
.L_x_377:
[----:B------:R-:W-:Y:S05]  /*2f60*/  BSYNC B1 ;  /* 0x0000000000017941 */ /* 0x000fea0003800000 */
.L_x_376:
[----:B------:R-:W-:Y:S01]  /*2f70*/  LEA R3, R0, 0x37800000, 0x17 ;  /* 0x3780000000037811 */ /* 0x000fe200078eb8ff */
[----:B------:R-:W-:-:S05]  /*2f80*/  IMAD.SHL.U32 R0, R2, 0x200000, RZ ;  /* 0x0020000002007824 */ /* 0x000fca00078e00ff */
[----:B------:R-:W-:Y:S02]  /*2f90*/  LOP3.LUT R0, R3, R0, R4, 0xfe, !PT ;  /* 0x0000000003007212 */ /* 0x000fe400078efe04 */
.L_x_375:
[----:B------:R-:W-:Y:S05]  /*2fa0*/  BSYNC B0 ;  /* 0x0000000000007941 */ /* 0x000fea0003800000 */
.L_x_374:
[----:B------:R-:W-:-:S04]  /*2fb0*/  F2FP.PACK_AB R0, RZ, R0 ;  /* 0x00000000ff00723e */ /* 0x000fc800000000ff */
[----:B------:R-:W-:Y:S01]  /*2fc0*/  PRMT R26, R0, 0x7610, R26 ;  /* 0x00007610001a7816 */ /* 0x000fe2000000001a */
[----:B------:R-:W-:Y:S05]  /*2fd0*/  BRA `(.L_x_355) ;  /* 0x0000030000007947 */ /* 0x000fea0003800000 */
.L_x_367:
        /* <DEDUP_REMOVED lines=14> */
.L_x_381:
[----:B------:R-:W-:Y:S05]  /*30c0*/  BSYNC B0 ;  /* 0x0000000000007941 */ /* 0x000fea0003800000 */
.L_x_380:
[----:B------:R-:W-:-:S04]  /*30d0*/  F2FP.PACK_AB R0, RZ, R0 ;  /* 0x00000000ff00723e */ /* 0x000fc800000000ff */
[----:B------:R-:W-:Y:S01]  /*30e0*/  PRMT R26, R0, 0x7610, R26 ;  /* 0x00007610001a7816 */ /* 0x000fe2000000001a */
[----:B------:R-:W-:Y:S05]  /*30f0*/  BRA `(.L_x_355) ;  /* 0x000001e000007947 */ /* 0x000fea0003800000 */
.L_x_354:
        /* <DEDUP_REMOVED lines=21> */
.L_x_379:
[----:B------:R-:W2:Y:S02]  /*3250*/  LDG.E.64 R2, [R2.64] ;  /* 0x0000002402027981 */ /* 0x000ea4000c1e1b00 */
[----:B--2---:R-:W0:Y:S02]  /*3260*/  I2F.U64 R0, R2 ;  /* 0x0000000200007312 */ /* 0x004e240000301000 */
[----:B0-----:R-:W-:-:S04]  /*3270*/  F2FP.PACK_AB R0, RZ, R0 ;  /* 0x00000000ff00723e */ /* 0x001fc800000000ff */
[----:B------:R-:W-:Y:S01]  /*3280*/  PRMT R26, R0, 0x7610, R26 ;  /* 0x00007610001a7816 */ /* 0x000fe2000000001a */
[----:B------:R-:W-:Y:S05]  /*3290*/  BRA `(.L_x_355) ;  /* 0x0000004000007947 */ /* 0x000fea0003800000 */
.L_x_378:
[----:B------:R-:W2:Y:S02]  /*32a0*/  LDG.E R2, [R2.64] ;  /* 0x0000002402027981 */ /* 0x000ea4000c1e1900 */
[----:B--2---:R-:W0:Y:S02]  /*32b0*/  I2F.U32 R0, R2 ;  /* 0x0000000200007306 */ /* 0x004e240000201000 */
[----:B0-----:R-:W-:-:S04]  /*32c0*/  F2FP.PACK_AB R0, RZ, R0 ;  /* 0x00000000ff00723e */ /* 0x001fc800000000ff */
[----:B------:R-:W-:Y:S02]  /*32d0*/  PRMT R26, R0, 0x7610, R26 ;  /* 0x00007610001a7816 */ /* 0x000fe4000000001a */
.L_x_355:
[----:B------:R-:W-:-:S05]  /*32e0*/  IADD3 R19, R19, 0x80, RZ ;  /* 0x0000008013137810 */ /* 0x000fca0007ffe0ff */
.L_x_349:
[----:B------:R-:W-:Y:S05]  /*32f0*/  BSYNC B6 ;  /* 0x0000000000067941 */ /* 0x000fea0003800000 */
.L_x_348:
[----:B------:R-:W-:Y:S01]  /*3300*/  ISETP.GE.AND P0, PT, R19, R17, PT ;  /* 0x000000111300720c */ /* 0x000fe20003f06270 */
[----:B------:R-:W-:-:S12]  /*3310*/  BSSY B6, `(.L_x_382) ;  /* 0x0000108000067945 */ /* 0x000fd80003800000 */
[----:B------:R-:W-:Y:S05]  /*3320*/  @P0 BRA `(.L_x_383) ;  /* 0x0000106000000947 */ /* 0x000fea0003800000 */
[----:B------:R-:W-:Y:S01]  /*3330*/  PRMT R0, R18, 0x9910, RZ ;  /* 0x0000991012007816 */ /* 0x000fe200000000ff */
[----:B------:R-:W-:-:S03]  /*3340*/  IMAD R19, R16, 0x200, R19 ;  /* 0x0000020010137824 */ /* 0x000fc600078e0213 */
[----:B------:R-:W-:Y:S01]  /*3350*/  ISETP.GT.AND P1, PT, R0, 0x9, PT ;  /* 0x000000090000780c */ /* 0x000fe20003f24270 */
[----:B------:R-:W-:-:S05]  /*3360*/  IMAD R19, R19, c[0x0][0x198], RZ ;  /* 0x0000660013137a24 */ /* 0x000fca00078e02ff */
[----:B0-----:R-:W-:-:S05]  /*3370*/  IADD3 R2, P0, R19, c[0x0][0x188], RZ ;  /* 0x0000620013027a10 */ /* 0x001fca0007f1e0ff */
        /* <DEDUP_REMOVED lines=15> */
.L_x_387:
[----:B------:R-:W2:Y:S02]  /*3470*/  LDG.E.U8 R2, [R2.64] ;  /* 0x0000002402027981 */ /* 0x000ea4000c1e1100 */
[----:B--2---:R-:W0:Y:S02]  /*3480*/  I2F.U16 R0, R2 ;  /* 0x0000000200007306 */ /* 0x004e240000101000 */
[----:B0-----:R-:W-:-:S04]  /*3490*/  F2FP.PACK_AB R0, RZ, R0 ;  /* 0x00000000ff00723e */ /* 0x001fc800000000ff */
[----:B------:R-:W-:Y:S01]  /*34a0*/  PRMT R23, R0, 0x7610, R23 ;  /* 0x0000761000177816 */ /* 0x000fe20000000017 */
[----:B------:R-:W-:Y:S05]  /*34b0*/  BRA `(.L_x_383) ;  /* 0x00000ed000007947 */ /* 0x000fea0003800000 */
.L_x_386:
        /* <DEDUP_REMOVED lines=11> */
.L_x_390:
[----:B------:R-:W2:Y:S02]  /*3570*/  LDG.E R2, [R2.64] ;  /* 0x0000002402027981 */ /* 0x000ea4000c1e1900 */
[----:B--2---:R-:W0:Y:S02]  /*3580*/  I2F R0, R2 ;  /* 0x0000000200007306 */ /* 0x004e240000201400 */
[----:B0-----:R-:W-:-:S04]  /*3590*/  F2FP.PACK_AB R0, RZ, R0 ;  /* 0x00000000ff00723e */ /* 0x001fc800000000ff */
[----:B------:R-:W-:Y:S01]  /*35a0*/  PRMT R23, R0, 0x7610, R23 ;  /* 0x0000761000177816 */ /* 0x000fe20000000017 */
[----:B------:R-:W-:Y:S05]  /*35b0*/  BRA `(.L_x_383) ;  /* 0x00000dd000007947 */ /* 0x000fea0003800000 */
.L_x_389:
[----:B------:R-:W2:Y:S02]  /*35c0*/  LDG.E.U16 R2, [R2.64] ;  /* 0x0000002402027981 */ /* 0x000ea4000c1e1500 */
[----:B--2---:R-:W0:Y:S02]  /*35d0*/  I2F.S16 R0, R2 ;  /* 0x0000000200007306 */ /* 0x004e240000101400 */
[----:B0-----:R-:W-:-:S04]  /*35e0*/  F2FP.PACK_AB R0, RZ, R0 ;  /* 0x00000000ff00723e */ /* 0x001fc800000000ff */
[----:B------:R-:W-:Y:S01]  /*35f0*/  PRMT R23, R0, 0x7610, R23 ;  /* 0x0000761000177816 */ /* 0x000fe20000000017 */
[----:B------:R-:W-:Y:S05]  /*3600*/  BRA `(.L_x_383) ;  /* 0x00000d8000007947 */ /* 0x000fea0003800000 */
.L_x_385:
        /* <DEDUP_REMOVED lines=9> */
.L_x_392:
[----:B------:R0:W5:Y:S01]  /*36a0*/  LDG.E.U16 R23, [R2.64] ;  /* 0x0000002402177981 */ /* 0x000162000c1e1500 */
[----:B------:R-:W-:Y:S05]  /*36b0*/  BRA `(.L_x_383) ;  /* 0x00000cd000007947 */ /* 0x000fea0003800000 */
.L_x_391:
        /* <DEDUP_REMOVED lines=9> */
.L_x_394:
[----:B------:R0:W5:Y:S01]  /*3750*/  LDG.E.U16 R23, [R2.64] ;  /* 0x0000002402177981 */ /* 0x000162000c1e1500 */
[----:B------:R-:W-:Y:S05]  /*3760*/  BRA `(.L_x_383) ;  /* 0x00000c2000007947 */ /* 0x000fea0003800000 */
.L_x_393:
[----:B------:R-:W2:Y:S02]  /*3770*/  LDG.E.64 R2, [R2.64] ;  /* 0x0000002402027981 */ /* 0x000ea4000c1e1b00 */
[----:B--2---:R-:W0:Y:S01]  /*3780*/  F2F.F32.F64 R0, R2 ;  /* 0x0000000200007310 */ /* 0x004e220000301000 */
[----:B------:R-:W0:-:S14]  /*3790*/  DSETP.GEU.AND P0, PT, |R2|, c[0x2][0x0], PT ;  /* 0x008000000200762a */ /* 0x000e1c0003f0e200 */
[----:B0-----:R-:W-:-:S05]  /*37a0*/  @!P0 FMUL R0, R0, 1.175494350822287508e-38 ;  /* 0x0080000000008820 */ /* 0x001fca0000400000 */
[----:B------:R-:W-:-:S04]  /*37b0*/  F2FP.PACK_AB R0, RZ, R0 ;  /* 0x00000000ff00723e */ /* 0x000fc800000000ff */
[----:B------:R-:W-:Y:S01]  /*37c0*/  PRMT R23, R0, 0x7610, R23 ;  /* 0x0000761000177816 */ /* 0x000fe20000000017 */
[----:B------:R-:W-:Y:S05]  /*37d0*/  BRA `(.L_x_383) ;  /* 0x00000bb000007947 */ /* 0x000fea0003800000 */
.L_x_384:
        /* <DEDUP_REMOVED lines=14> */
.L_x_397:
[----:B------:R-:W2:Y:S02]  /*38c0*/  LDG.E.64 R2, [R2.64] ;  /* 0x0000002402027981 */ /* 0x000ea4000c1e1b00 */
[----:B--2---:R-:W0:Y:S01]  /*38d0*/  F2F.F32.F64 R0, R2 ;  /* 0x0000000200007310 */ /* 0x004e220000301000 */
[----:B------:R-:W0:-:S14]  /*38e0*/  DSETP.GEU.AND P0, PT, |R2|, c[0x2][0x0], PT ;  /* 0x008000000200762a */ /* 0x000e1c0003f0e200 */
[----:B0-----:R-:W-:-:S05]  /*38f0*/  @!P0 FMUL R0, R0, 1.175494350822287508e-38 ;  /* 0x0080000000008820 */ /* 0x001fca0000400000 */
[----:B------:R-:W-:-:S04]  /*3900*/  F2FP.PACK_AB R0, RZ, R0 ;  /* 0x00000000ff00723e */ /* 0x000fc800000000ff */
[----:B------:R-:W-:Y:S01]  /*3910*/  PRMT R23, R0, 0x7610, R23 ;  /* 0x0000761000177816 */ /* 0x000fe20000000017 */
[----:B------:R-:W-:Y:S05]  /*3920*/  BRA `(.L_x_383) ;  /* 0x00000a6000007947 */ /* 0x000fea0003800000 */
.L_x_396:
        /* <DEDUP_REMOVED lines=28> */
.L_x_399:
        /* <DEDUP_REMOVED lines=15> */
.L_x_398:
[----:B------:R-:W2:Y:S02]  /*3be0*/  LDG.E.U16 R0, [R2.64] ;  /* 0x0000002402007981 */ /* 0x000ea4000c1e1500 */
[----:B--2---:R-:W-:-:S04]  /*3bf0*/  PRMT R0, RZ, 0x5410, R0 ;  /* 0x00005410ff007816 */ /* 0x004fc80000000000 */
[----:B------:R-:W-:-:S04]  /*3c00*/  F2FP.PACK_AB R0, RZ, R0 ;  /* 0x00000000ff00723e */ /* 0x000fc800000000ff */
[----:B------:R-:W-:Y:S01]  /*3c10*/  PRMT R23, R0, 0x7610, R23 ;  /* 0x0000761000177816 */ /* 0x000fe20000000017 */
[----:B------:R-:W-:Y:S05]  /*3c20*/  BRA `(.L_x_383) ;  /* 0x0000076000007947 */ /* 0x000fea0003800000 */
.L_x_395:
        /* <DEDUP_REMOVED lines=12> */
.L_x_402:
        /* <DEDUP_REMOVED lines=21> */
.L_x_406:
[----:B------:R-:W-:Y:S05]  /*3e40*/  BSYNC B1 ;  /* 0x0000000000017941 */ /* 0x000fea0003800000 */
.L_x_405:
[----:B------:R-:W-:Y:S01]  /*3e50*/  LEA R3, R0, 0x3b800000, 0x17 ;  /* 0x3b80000000037811 */ /* 0x000fe200078eb8ff */
[----:B------:R-:W-:-:S05]  /*3e60*/  IMAD.SHL.U32 R0, R2, 0x100000, RZ ;  /* 0x0010000002007824 */ /* 0x000fca00078e00ff */
[----:B------:R-:W-:Y:S02]  /*3e70*/  LOP3.LUT R0, R3, R0, R4, 0xfe, !PT ;  /* 0x0000000003007212 */ /* 0x000fe400078efe04 */
.L_x_404:
[----:B------:R-:W-:Y:S05]  /*3e80*/  BSYNC B0 ;  /* 0x0000000000007941 */ /* 0x000fea0003800000 */
.L_x_403:
[----:B------:R-:W-:-:S04]  /*3e90*/  F2FP.PACK_AB R0, RZ, R0 ;  /* 0x00000000ff00723e */ /* 0x000fc800000000ff */
[----:B------:R-:W-:Y:S01]  /*3ea0*/  PRMT R23, R0, 0x7610, R23 ;  /* 0x0000761000177816 */ /* 0x000fe20000000017 */
[----:B------:R-:W-:Y:S05]  /*3eb0*/  BRA `(.L_x_383) ;  /* 0x000004d000007947 */ /* 0x000fea0003800000 */
.L_x_401:
        /* <DEDUP_REMOVED lines=21> */
.L_x_410:
[----:B------:R-:W-:Y:S05]  /*4010*/  BSYNC B1 ;  /* 0x0000000000017941 */ /* 0x000fea0003800000 */
.L_x_409:
[----:B------:R-:W-:Y:S01]  /*4020*/  LEA R3, R0, 0x37800000, 0x17 ;  /* 0x3780000000037811 */ /* 0x000fe200078eb8ff */
[----:B------:R-:W-:-:S05]  /*4030*/  IMAD.SHL.U32 R0, R2, 0x200000, RZ ;  /* 0x0020000002007824 */ /* 0x000fca00078e00ff */
[----:B------:R-:W-:Y:S02]  /*4040*/  LOP3.LUT R0, R3, R0, R4, 0xfe, !PT ;  /* 0x0000000003007212 */ /* 0x000fe400078efe04 */
.L_x_408:
[----:B------:R-:W-:Y:S05]  /*4050*/  BSYNC B0 ;  /* 0x0000000000007941 */ /* 0x000fea0003800000 */
.L_x_407:
[----:B------:R-:W-:-:S04]  /*4060*/  F2FP.PACK_AB R0, RZ, R0 ;  /* 0x00000000ff00723e */ /* 0x000fc800000000ff */
[----:B------:R-:W-:Y:S01]  /*4070*/  PRMT R23, R0, 0x7610, R23 ;  /* 0x0000761000177816 */ /* 0x000fe20000000017 */
[----:B------:R-:W-:Y:S05]  /*4080*/  BRA `(.L_x_383) ;  /* 0x0000030000007947 */ /* 0x000fea0003800000 */
.L_x_400:
        /* <DEDUP_REMOVED lines=14> */
.L_x_414:
[----:B------:R-:W-:Y:S05]  /*4170*/  BSYNC B0 ;  /* 0x0000000000007941 */ /* 0x000fea0003800000 */
.L_x_413:
[----:B------:R-:W-:-:S04]  /*4180*/  F2FP.PACK_AB R0, RZ, R0 ;  /* 0x00000000ff00723e */ /* 0x000fc800000000ff */
[----:B------:R-:W-:Y:S01]  /*4190*/  PRMT R23, R0, 0x7610, R23 ;  /* 0x0000761000177816 */ /* 0x000fe20000000017 */
[----:B------:R-:W-:Y:S05]  /*41a0*/  BRA `(.L_x_383) ;  /* 0x000001e000007947 */ /* 0x000fea0003800000 */
.L_x_388:
        /* <DEDUP_REMOVED lines=21> */
.L_x_412:
[----:B------:R-:W2:Y:S02]  /*4300*/  LDG.E.64 R2, [R2.64] ;  /* 0x0000002402027981 */ /* 0x000ea4000c1e1b00 */
[----:B--2---:R-:W0:Y:S02]  /*4310*/  I2F.U64 R0, R2 ;  /* 0x0000000200007312 */ /* 0x004e240000301000 */
[----:B0-----:R-:W-:-:S04]  /*4320*/  F2FP.PACK_AB R0, RZ, R0 ;  /* 0x00000000ff00723e */ /* 0x001fc800000000ff */
[----:B------:R-:W-:Y:S01]  /*4330*/  PRMT R23, R0, 0x7610, R23 ;  /* 0x0000761000177816 */ /* 0x000fe20000000017 */
[----:B------:R-:W-:Y:S05]  /*4340*/  BRA `(.L_x_383) ;  /* 0x0000004000007947 */ /* 0x000fea0003800000 */
.L_x_411:
[----:B------:R-:W2:Y:S02]  /*4350*/  LDG.E R2, [R2.64] ;  /* 0x0000002402027981 */ /* 0x000ea4000c1e1900 */
[----:B--2---:R-:W0:Y:S02]  /*4360*/  I2F.U32 R0, R2 ;  /* 0x0000000200007306 */ /* 0x004e240000201000 */
[----:B0-----:R-:W-:-:S04]  /*4370*/  F2FP.PACK_AB R0, RZ, R0 ;  /* 0x00000000ff00723e */ /* 0x001fc800000000ff */
[----:B------:R-:W-:Y:S02]  /*4380*/  PRMT R23, R0, 0x7610, R23 ;  /* 0x0000761000177816 */ /* 0x000fe40000000017 */
.L_x_383:
[----:B------:R-:W-:Y:S05]  /*4390*/  BSYNC B6 ;  /* 0x0000000000067941 */ /* 0x000fea0003800000 */
.L_x_382:
[----:B------:R-:W1:Y:S01]  /*43a0*/  S2R R19, SR_TID.X ;  /* 0x0000000000137919 */ /* 0x000e620000002100 */
[----:B------:R-:W2:Y:S01]  /*43b0*/  LDC.U8 R18, c[0x0][0x19c] ;  /* 0x00006700ff127b82 */ /* 0x000ea20000000000 */
[----:B------:R-:W-:Y:S01]  /*43c0*/  BSSY B0, `(.L_x_415) ;  /* 0x0000015000007945 */ /* 0x000fe20003800000 */
[CC--:B-1----:R-:W-:Y:S02]  /*43d0*/  ISETP.GE.AND P2, PT, R19.reuse, R17.reuse, PT ;  /* 0x000000111300720c */ /* 0x0c2fe40003f46270 */
[C---:B------:R-:W-:Y:S02]  /*43e0*/  IADD3 R0, R19.reuse, 0x100, RZ ;  /* 0x0000010013007810 */ /* 0x040fe40007ffe0ff */
[C---:B0-----:R-:W-:Y:S02]  /*43f0*/  IADD3 R2, R19.reuse, 0x180, RZ ;  /* 0x0000018013027810 */ /* 0x041fe40007ffe0ff */
[----:B------:R-:W-:Y:S02]  /*4400*/  IADD3 R24, R19, 0x80, RZ ;  /* 0x0000008013187810 */ /* 0x000fe40007ffe0ff */
[----:B------:R-:W-:-:S02]  /*4410*/  ISETP.GE.AND P0, PT, R0, R17, PT ;  /* 0x000000110000720c */ /* 0x000fc40003f06270 */
[-C--:B------:R-:W-:Y:S02]  /*4420*/  ISETP.GE.AND P1, PT, R2, R17.reuse, PT ;  /* 0x000000110200720c */ /* 0x080fe40003f26270 */
[----:B------:R-:W-:Y:S01]  /*4430*/  ISETP.GE.AND P3, PT, R24, R17, PT ;  /* 0x000000111800720c */ /* 0x000fe20003f66270 */
[----:B------:R-:W-:Y:S07]  /*4440*/  @P2 BRA `(.L_x_416) ;  /* 0x000000c000002947 */ /* 0x000fee0003800000 */
[----:B--2--5:R-:W-:Y:S01]  /*4450*/  HADD2.F32 R0, -RZ, R25.H0_H0 ;  /* 0x20000019ff007230 */ /* 0x024fe20000004100 */
[----:B------:R-:W-:Y:S02]  /*4460*/  IMAD.MOV.U32 R5, RZ, RZ, c[0x0][0x174] ;  /* 0x00005d00ff057624 */ /* 0x000fe400078e00ff */
[----:B------:R-:W-:Y:S02]  /*4470*/  IMAD.MOV.U32 R4, RZ, RZ, c[0x0][0x170] ;  /* 0x00005c00ff047624 */ /* 0x000fe400078e00ff */
[----:B------:R-:W-:-:S13]  /*4480*/  FSETP.GEU.FTZ.AND P4, PT, |R0|, +INF , PT ;  /* 0x7f8000000000780b */ /* 0x000fda0003f9e200 */
[----:B------:R-:W-:Y:S02]  /*4490*/  @P4 IMAD.MOV.U32 R7, RZ, RZ, 0x3f800000 ;  /* 0x3f800000ff074424 */ /* 0x000fe400078e00ff */
[----:B------:R-:W-:Y:S02]  /*44a0*/  @P4 IMAD.MOV.U32 R2, RZ, RZ, c[0x0][0x168] ;  /* 0x00005a00ff024624 */ /* 0x000fe400078e00ff */
[----:B------:R-:W-:-:S05]  /*44b0*/  @P4 IMAD.MOV.U32 R3, RZ, RZ, c[0x0][0x16c] ;  /* 0x00005b00ff034624 */ /* 0x000fca00078e00ff */
[----:B------:R0:W-:Y:S04]  /*44c0*/  @P4 STG.E [R2.64], R7 ;  /* 0x0000000702004986 */ /* 0x0001e8000c101924 */
[----:B------:R-:W2:Y:S02]  /*44d0*/  LDG.E R5, [R4.64] ;  /* 0x0000002404057981 */ /* 0x000ea4000c1e1900 */
[----:B--2---:R-:W-:-:S13]  /*44e0*/  FSETP.NEU.FTZ.AND P4, PT, R5, 1, PT ;  /* 0x3f8000000500780b */ /* 0x004fda0003f9d000 */
[----:B------:R-:W-:-:S05]  /*44f0*/  @P4 FMUL.FTZ R0, R0, R5 ;  /* 0x0000000500004220 */ /* 0x000fca0000410000 */
[----:B------:R-:W-:Y:S02]  /*4500*/  F2FP.PACK_AB R0, RZ, R0 ;  /* 0x00000000ff00723e */ /* 0x000fe400000000ff */
.L_x_416:
[----:B0-2---:R-:W-:Y:S05]  /*4510*/  BSYNC B0 ;  /* 0x0000000000007941 */ /* 0x005fea0003800000 */
.L_x_415:
[----:B------:R-:W-:Y:S01]  /*4520*/  BSSY B0, `(.L_x_417) ;  /* 0x000000e000007945 */ /* 0x000fe20003800000 */
[----:B------:R-:W-:Y:S05]  /*4530*/  @P3 BRA `(.L_x_418) ;  /* 0x000000c000003947 */ /* 0x000fea0003800000 */
[----:B-----5:R-:W-:Y:S01]  /*4540*/  HADD2.F32 R25, -RZ, R22.H0_H0 ;  /* 0x20000016ff197230 */ /* 0x020fe20000004100 */
        /* <DEDUP_REMOVED lines=11> */
.L_x_418:
[----:B0-----:R-:W-:Y:S05]  /*4600*/  BSYNC B0 ;  /* 0x0000000000007941 */ /* 0x001fea0003800000 */
.L_x_417:
        /* <DEDUP_REMOVED lines=14> */
.L_x_420:
[----:B0-----:R-:W-:Y:S05]  /*46f0*/  BSYNC B0 ;  /* 0x0000000000007941 */ /* 0x001fea0003800000 */
.L_x_419:
        /* <DEDUP_REMOVED lines=14> */
.L_x_422:
[----:B0-----:R-:W-:Y:S05]  /*47e0*/  BSYNC B0 ;  /* 0x0000000000007941 */ /* 0x001fea0003800000 */
.L_x_421:
[----:B------:R-:W-:Y:S01]  /*47f0*/  BSSY B6, `(.L_x_423) ;  /* 0x0000113000067945 */ /* 0x000fe20003800000 */
[----:B------:R-:W-:Y:S05]  /*4800*/  @P2 BRA `(.L_x_424) ;  /* 0x0000111000002947 */ /* 0x000fea0003800000 */
[----:B------:R-:W-:Y:S01]  /*4810*/  PRMT R4, R18, 0x9910, RZ ;  /* 0x0000991012047816 */ /* 0x000fe200000000ff */
        /* <DEDUP_REMOVED lines=14> */
[----:B------:R-:W-:Y:S01]  /*4900*/  HADD2.F32 R0, -RZ, R0.H0_H0 ;  /* 0x20000000ff007230 */ /* 0x000fe20000004100 */
[----:B------:R-:W-:-:S03]  /*4910*/  IMAD.MOV.U32 R19, RZ, RZ, R24 ;  /* 0x000000ffff137224 */ /* 0x000fc600078e0018 */
[----:B------:R-:W0:Y:S02]  /*4920*/  F2I.FTZ.TRUNC.NTZ R5, R0 ;  /* 0x0000000000057305 */ /* 0x000e24000021f100 */
[----:B0-----:R0:W-:Y:S01]  /*4930*/  STG.E.U8 [R2.64], R5 ;  /* 0x0000000502007986 */ /* 0x0011e2000c101124 */
[----:B------:R-:W-:Y:S05]  /*4940*/  BRA `(.L_x_424) ;  /* 0x00000fd000007947 */ /* 0x000fea0003800000 */
.L_x_428:
[----:B------:R-:W-:Y:S01]  /*4950*/  HADD2.F32 R5, -RZ, R0.H0_H0 ;  /* 0x20000000ff057230 */ /* 0x000fe20000004100 */
[----:B------:R-:W-:-:S05]  /*4960*/  IMAD.MOV.U32 R19, RZ, RZ, R24 ;  /* 0x000000ffff137224 */ /* 0x000fca00078e0018 */
[----:B------:R-:W0:Y:S02]  /*4970*/  F2I.S64.TRUNC R4, R5 ;  /* 0x0000000500047311 */ /* 0x000e24000020d900 */
[----:B0-----:R0:W-:Y:S01]  /*4980*/  STG.E.U8 [R2.64], R4 ;  /* 0x0000000402007986 */ /* 0x0011e2000c101124 */
[----:B------:R-:W-:Y:S05]  /*4990*/  BRA `(.L_x_424) ;  /* 0x00000f8000007947 */ /* 0x000fea0003800000 */
.L_x_427:
[----:B------:R-:W-:-:S13]  /*49a0*/  ISETP.NE.AND P0, PT, R4, 0x2, PT ;  /* 0x000000020400780c */ /* 0x000fda0003f05270 */
[----:B------:R-:W-:Y:S05]  /*49b0*/  @!P0 BRA `(.L_x_430) ;  /* 0x000000e000008947 */ /* 0x000fea0003800000 */
[----:B------:R-:W-:-:S13]  /*49c0*/  ISETP.NE.AND P0, PT, R4, 0x3, PT ;  /* 0x000000030400780c */ /* 0x000fda0003f05270 */
[----:B------:R-:W-:Y:S05]  /*49d0*/  @!P0 BRA `(.L_x_431) ;  /* 0x0000007000008947 */ /* 0x000fea0003800000 */
[----:B------:R-:W-:-:S13]  /*49e0*/  ISETP.NE.AND P0, PT, R4, 0x4, PT ;  /* 0x000000040400780c */ /* 0x000fda0003f05270 */
[----:B------:R-:W-:Y:S05]  /*49f0*/  @P0 BRA `(.L_x_429) ;  /* 0x00000d4000000947 */ /* 0x000fea0003800000 */
[----:B------:R-:W-:Y:S01]  /*4a00*/  HADD2.F32 R4, -RZ, R0.H0_H0 ;  /* 0x20000000ff047230 */ /* 0x000fe20000004100 */
[----:B------:R-:W-:-:S05]  /*4a10*/  IMAD.MOV.U32 R19, RZ, RZ, R24 ;  /* 0x000000ffff137224 */ /* 0x000fca00078e0018 */
[----:B------:R-:W0:Y:S02]  /*4a20*/  F2I.S64.TRUNC R4, R4 ;  /* 0x0000000400047311 */ /* 0x000e24000020d900 */
[----:B0-----:R0:W-:Y:S01]  /*4a30*/  STG.E.64 [R2.64], R4 ;  /* 0x0000000402007986 */ /* 0x0011e2000c101b24 */
[----:B------:R-:W-:Y:S05]  /*4a40*/  BRA `(.L_x_424) ;  /* 0x00000ed000007947 */ /* 0x000fea0003800000 */
.L_x_431:
[----:B------:R-:W-:Y:S01]  /*4a50*/  HADD2.F32 R0, -RZ, R0.H0_H0 ;  /* 0x20000000ff007230 */ /* 0x000fe20000004100 */
[----:B------:R-:W-:-:S03]  /*4a60*/  IMAD.MOV.U32 R19, RZ, RZ, R24 ;  /* 0x000000ffff137224 */ /* 0x000fc600078e0018 */
[----:B------:R-:W0:Y:S02]  /*4a70*/  F2I.FTZ.TRUNC.NTZ R5, R0 ;  /* 0x0000000000057305 */ /* 0x000e24000021f100 */
[----:B0-----:R0:W-:Y:S01]  /*4a80*/  STG.E [R2.64], R5 ;  /* 0x0000000502007986 */ /* 0x0011e2000c101924 */
[----:B------:R-:W-:Y:S05]  /*4a90*/  BRA `(.L_x_424) ;  /* 0x00000e8000007947 */ /* 0x000fea0003800000 */
.L_x_430:
[----:B------:R-:W-:Y:S01]  /*4aa0*/  HADD2.F32 R0, -RZ, R0.H0_H0 ;  /* 0x20000000ff007230 */ /* 0x000fe20000004100 */
[----:B------:R-:W-:-:S03]  /*4ab0*/  IMAD.MOV.U32 R19, RZ, RZ, R24 ;  /* 0x000000ffff137224 */ /* 0x000fc600078e0018 */
[----:B------:R-:W0:Y:S02]  /*4ac0*/  F2I.FTZ.TRUNC.NTZ R5, R0 ;  /* 0x0000000000057305 */ /* 0x000e24000021f100 */
[----:B0-----:R0:W-:Y:S01]  /*4ad0*/  STG.E.U16 [R2.64], R5 ;  /* 0x0000000502007986 */ /* 0x0011e2000c101524 */
[----:B------:R-:W-:Y:S05]  /*4ae0*/  BRA `(.L_x_424) ;  /* 0x00000e3000007947 */ /* 0x000fea0003800000 */
.L_x_426:
[----:B------:R-:W-:-:S13]  /*4af0*/  ISETP.GT.AND P0, PT, R4, 0x6, PT ;  /* 0x000000060400780c */ /* 0x000fda0003f04270 */
[----:B------:R-:W-:Y:S05]  /*4b00*/  @P0 BRA `(.L_x_432) ;  /* 0x000000b000000947 */ /* 0x000fea0003800000 */
[----:B------:R-:W-:-:S13]  /*4b10*/  ISETP.NE.AND P0, PT, R4, 0x5, PT ;  /* 0x000000050400780c */ /* 0x000fda0003f05270 */
[----:B------:R-:W-:Y:S05]  /*4b20*/  @!P0 BRA `(.L_x_433) ;  /* 0x0000006000008947 */ /* 0x000fea0003800000 */
[----:B------:R-:W-:-:S13]  /*4b30*/  ISETP.NE.AND P0, PT, R4, 0x6, PT ;  /* 0x000000060400780c */ /* 0x000fda0003f05270 */
[----:B------:R-:W-:Y:S05]  /*4b40*/  @P0 BRA `(.L_x_429) ;  /* 0x00000bf000000947 */ /* 0x000fea0003800000 */
[----:B------:R-:W-:Y:S01]  /*4b50*/  HADD2.F32 R5, -RZ, R0.H0_H0 ;  /* 0x20000000ff057230 */ /* 0x000fe20000004100 */
[----:B------:R-:W-:-:S04]  /*4b60*/  IMAD.MOV.U32 R19, RZ, RZ, R24 ;  /* 0x000000ffff137224 */ /* 0x000fc800078e0018 */
[----:B------:R0:W-:Y:S01]  /*4b70*/  STG.E [R2.64], R5 ;  /* 0x0000000502007986 */ /* 0x0001e2000c101924 */
[----:B------:R-:W-:Y:S05]  /*4b80*/  BRA `(.L_x_424) ;  /* 0x00000d9000007947 */ /* 0x000fea0003800000 */
.L_x_433:
[----:B------:R0:W-:Y:S01]  /*4b90*/  STG.E.U16 [R2.64], R0 ;  /* 0x0000000002007986 */ /* 0x0001e2000c101524 */
[----:B------:R-:W-:Y:S01]  /*4ba0*/  IMAD.MOV.U32 R19, RZ, RZ, R24 ;  /* 0x000000ffff137224 */ /* 0x000fe200078e0018 */
[----:B------:R-:W-:Y:S05]  /*4bb0*/  BRA `(.L_x_424) ;  /* 0x00000d6000007947 */ /* 0x000fea0003800000 */
.L_x_432:
[----:B------:R-:W-:-:S13]  /*4bc0*/  ISETP.NE.AND P0, PT, R4, 0x7, PT ;  /* 0x000000070400780c */ /* 0x000fda0003f05270 */
[----:B------:R-:W-:Y:S05]  /*4bd0*/  @!P0 BRA `(.L_x_434) ;  /* 0x000000f000008947 */ /* 0x000fea0003800000 */
[----:B------:R-:W-:-:S13]  /*4be0*/  ISETP.NE.AND P0, PT, R4, 0x8, PT ;  /* 0x000000080400780c */ /* 0x000fda0003f05270 */
[----:B------:R-:W-:Y:S05]  /*4bf0*/  @!P0 BRA `(.L_x_435) ;  /* 0x0000007000008947 */ /* 0x000fea0003800000 */
[----:B------:R-:W-:-:S13]  /*4c00*/  ISETP.NE.AND P0, PT, R4, 0x9, PT ;  /* 0x000000090400780c */ /* 0x000fda0003f05270 */
[----:B------:R-:W-:Y:S05]  /*4c10*/  @P0 BRA `(.L_x_429) ;  /* 0x00000b2000000947 */ /* 0x000fea0003800000 */
[----:B------:R-:W-:Y:S01]  /*4c20*/  HADD2.F32 R4, -RZ, R0.H0_H0 ;  /* 0x20000000ff047230 */ /* 0x000fe20000004100 */
[----:B------:R-:W-:Y:S02]  /*4c30*/  IMAD.MOV.U32 R5, RZ, RZ, RZ ;  /* 0x000000ffff057224 */ /* 0x000fe400078e00ff */
[----:B------:R-:W-:-:S03]  /*4c40*/  IMAD.MOV.U32 R19, RZ, RZ, R24 ;  /* 0x000000ffff137224 */ /* 0x000fc600078e0018 */
[----:B------:R0:W-:Y:S01]  /*4c50*/  STG.E.64 [R2.64], R4 ;  /* 0x0000000402007986 */ /* 0x0001e2000c101b24 */
[----:B------:R-:W-:Y:S05]  /*4c60*/  BRA `(.L_x_424) ;  /* 0x00000cb000007947 */ /* 0x000fea0003800000 */
.L_x_435:
[----:B------:R-:W-:Y:S01]  /*4c70*/  HADD2.F32 R0, -RZ, R0.H0_H0 ;  /* 0x20000000ff007230 */ /* 0x000fe20000004100 */
[----:B------:R-:W-:-:S04]  /*4c80*/  IMAD.MOV.U32 R19, RZ, RZ, R24 ;  /* 0x000000ffff137224 */ /* 0x000fc800078e0018 */
[----:B------:R-:W-:-:S04]  /*4c90*/  F2FP.PACK_AB R0, RZ, R0 ;  /* 0x00000000ff00723e */ /* 0x000fc800000000ff */
[----:B------:R-:W-:-:S05]  /*4ca0*/  PRMT R0, R0, 0x5410, RZ ;  /* 0x0000541000007816 */ /* 0x000fca00000000ff */
[----:B------:R0:W-:Y:S01]  /*4cb0*/  STG.E [R2.64], R0 ;  /* 0x0000000002007986 */ /* 0x0001e2000c101924 */
[----:B------:R-:W-:Y:S05]  /*4cc0*/  BRA `(.L_x_424) ;  /* 0x00000c5000007947 */ /* 0x000fea0003800000 */
.L_x_434:
[----:B------:R-:W-:Y:S01]  /*4cd0*/  HADD2.F32 R4, -RZ, R0.H0_H0 ;  /* 0x20000000ff047230 */ /* 0x000fe20000004100 */
[----:B------:R-:W-:-:S04]  /*4ce0*/  IMAD.MOV.U32 R19, RZ, RZ, R24 ;  /* 0x000000ffff137224 */ /* 0x000fc800078e0018 */
[----:B------:R-:W-:-:S06]  /*4cf0*/  FMUL.FTZ R4, R4, 1 ;  /* 0x3f80000004047820 */ /* 0x000fcc0000410000 */
[----:B------:R-:W0:Y:S02]  /*4d00*/  F2F.F64.F32 R4, R4 ;  /* 0x0000000400047310 */ /* 0x000e240000201800 */
[----:B0-----:R0:W-:Y:S01]  /*4d10*/  STG.E.64 [R2.64], R4 ;  /* 0x0000000402007986 */ /* 0x0011e2000c101b24 */
[----:B------:R-:W-:Y:S05]  /*4d20*/  BRA `(.L_x_424) ;  /* 0x00000bf000007947 */ /* 0x000fea0003800000 */
.L_x_425:
        /* <DEDUP_REMOVED lines=10> */
[----:B------:R-:W-:-:S04]  /*4dd0*/  FSETP.NEU.FTZ.AND P0, PT, R0, RZ, PT ;  /* 0x000000ff0000720b */ /* 0x000fc80003f1d000 */
[----:B------:R-:W-:-:S05]  /*4de0*/  SEL R5, RZ, 0x1, !P0 ;  /* 0x00000001ff057807 */ /* 0x000fca0004000000 */
[----:B------:R0:W-:Y:S01]  /*4df0*/  STG.E.U8 [R2.64], R5 ;  /* 0x0000000502007986 */ /* 0x0001e2000c101124 */
[----:B------:R-:W-:Y:S05]  /*4e00*/  BRA `(.L_x_424) ;  /* 0x00000b1000007947 */ /* 0x000fea0003800000 */
.L_x_438:
[----:B------:R-:W-:Y:S01]  /*4e10*/  HADD2.F32 R0, -RZ, R0.H0_H0 ;  /* 0x20000000ff007230 */ /* 0x000fe20000004100 */
[----:B------:R-:W-:Y:S01]  /*4e20*/  CS2R R6, SRZ ;  /* 0x0000000000067805 */ /* 0x000fe2000001ff00 */
[----:B------:R-:W-:-:S03]  /*4e30*/  IMAD.MOV.U32 R19, RZ, RZ, R24 ;  /* 0x000000ffff137224 */ /* 0x000fc600078e0018 */
[----:B------:R-:W-:-:S04]  /*4e40*/  FMUL.FTZ R0, R0, 1 ;  /* 0x3f80000000007820 */ /* 0x000fc80000410000 */
[----:B------:R-:W0:Y:S02]  /*4e50*/  F2F.F64.F32 R4, R0 ;  /* 0x0000000000047310 */ /* 0x000e240000201800 */
[----:B0-----:R0:W-:Y:S01]  /*4e60*/  STG.E.128 [R2.64], R4 ;  /* 0x0000000402007986 */ /* 0x0011e2000c101d24 */
[----:B------:R-:W-:Y:S05]  /*4e70*/  BRA `(.L_x_424) ;  /* 0x00000aa000007947 */ /* 0x000fea0003800000 */
.L_x_437:
        /* <DEDUP_REMOVED lines=21> */
.L_x_442:
[----:B------:R-:W-:Y:S05]  /*4fd0*/  BSYNC B0 ;  /* 0x0000000000007941 */ /* 0x000fea0003800000 */
.L_x_441:
[----:B------:R-:W-:Y:S01]  /*4fe0*/  LOP3.LUT R5, R0, R5, RZ, 0xfc, !PT ;  /* 0x0000000500057212 */ /* 0x000fe200078efcff */
[----:B------:R-:W-:-:S04]  /*4ff0*/  IMAD.MOV.U32 R19, RZ, RZ, R24 ;  /* 0x000000ffff137224 */ /* 0x000fc800078e0018 */
[----:B------:R0:W-:Y:S01]  /*5000*/  STG.E.U8 [R2.64], R5 ;  /* 0x0000000502007986 */ /* 0x0001e2000c101124 */
[----:B------:R-:W-:Y:S05]  /*5010*/  BRA `(.L_x_424) ;  /* 0x0000090000007947 */ /* 0x000fea0003800000 */
.L_x_440:
        /* <DEDUP_REMOVED lines=13> */
.L_x_444:
[----:B------:R-:W-:Y:S01]  /*50f0*/  IMAD.MOV.U32 R0, RZ, RZ, 0x7f ;  /* 0x0000007fff007424 */ /* 0x000fe200078e00ff */
[----:B------:R-:W-:-:S04]  /*5100*/  ISETP.GT.U32.AND P0, PT, R4, 0x7f800000, PT ;  /* 0x7f8000000400780c */ /* 0x000fc80003f04070 */
[----:B------:R-:W-:-:S04]  /*5110*/  SEL R0, R0, 0x7c, P0 ;  /* 0x0000007c00007807 */ /* 0x000fc80000000000 */
.L_x_445:
[----:B------:R-:W-:Y:S05]  /*5120*/  BSYNC B0 ;  /* 0x0000000000007941 */ /* 0x000fea0003800000 */
.L_x_443:
[----:B------:R-:W-:Y:S01]  /*5130*/  LOP3.LUT R4, R5, 0x80000000, RZ, 0xc0, !PT ;  /* 0x8000000005047812 */ /* 0x000fe200078ec0ff */
[----:B------:R-:W-:-:S03]  /*5140*/  IMAD.MOV.U32 R19, RZ, RZ, R24 ;  /* 0x000000ffff137224 */ /* 0x000fc600078e0018 */
[----:B------:R-:W-:-:S04]  /*5150*/  SHF.R.U32.HI R5, RZ, 0x18, R4 ;  /* 0x00000018ff057819 */ /* 0x000fc80000011604 */
[----:B------:R-:W-:-:S05]  /*5160*/  LOP3.LUT R5, R0, R5, RZ, 0xfc, !PT ;  /* 0x0000000500057212 */ /* 0x000fca00078efcff */
[----:B------:R0:W-:Y:S01]  /*5170*/  STG.E.U8 [R2.64], R5 ;  /* 0x0000000502007986 */ /* 0x0001e2000c101124 */
[----:B------:R-:W-:Y:S05]  /*5180*/  BRA `(.L_x_424) ;  /* 0x0000079000007947 */ /* 0x000fea0003800000 */
.L_x_439:
[----:B------:R-:W-:Y:S01]  /*5190*/  HADD2.F32 R0, -RZ, R0.H0_H0 ;  /* 0x20000000ff007230 */ /* 0x000fe20000004100 */
[----:B------:R-:W-:-:S04]  /*51a0*/  IMAD.MOV.U32 R19, RZ, RZ, R24 ;  /* 0x000000ffff137224 */ /* 0x000fc800078e0018 */
[----:B------:R-:W-:-:S05]  /*51b0*/  F2FP.BF16.PACK_AB R0, RZ, R0 ;  /* 0x00000000ff00723e */ /* 0x000fca00000010ff */
[----:B------:R0:W-:Y:S01]  /*51c0*/  STG.E.U16 [R2.64], R0 ;  /* 0x0000000002007986 */ /* 0x0001e2000c101524 */
[----:B------:R-:W-:Y:S05]  /*51d0*/  BRA `(.L_x_424) ;  /* 0x0000074000007947 */ /* 0x000fea0003800000 */
.L_x_436:
        /* <DEDUP_REMOVED lines=10> */
[----:B------:R-:W0:Y:S02]  /*5280*/  F2I.FTZ.U32.TRUNC.NTZ R5, R5 ;  /* 0x0000000500057305 */ /* 0x000e24000021f000 */
[----:B0-----:R0:W-:Y:S01]  /*5290*/  STG.E.U16 [R2.64], R5 ;  /* 0x0000000502007986 */ /* 0x0011e2000c101524 */
[----:B------:R-:W-:Y:S05]  /*52a0*/  BRA `(.L_x_424) ;  /* 0x0000067000007947 */ /* 0x000fea0003800000 */
.L_x_448:
        /* <DEDUP_REMOVED lines=13> */
[----:B------:R-:W-:-:S05]  /*5380*/  FADD.FTZ R0, R5, 8192 ;  /* 0x4600000005007421 */ /* 0x000fca0000010000 */
[----:B------:R-:W-:Y:S02]  /*5390*/  LOP3.LUT P0, R4, R0, 0xff, RZ, 0xc0, !PT ;  /* 0x000000ff00047812 */ /* 0x000fe4000780c0ff */
[----:B------:R-:W-:-:S11]  /*53a0*/  PRMT R0, RZ, 0x7610, R0 ;  /* 0x00007610ff007816 */ /* 0x000fd60000000000 */
[----:B------:R-:W-:Y:S05]  /*53b0*/  @!P0 BRA `(.L_x_450) ;  /* 0x0000004000008947 */ /* 0x000fea0003800000 */
.L_x_451:
[----:B------:R-:W-:-:S04]  /*53c0*/  LOP3.LUT R0, R7, 0x80000000, RZ, 0xc0, !PT ;  /* 0x8000000007007812 */ /* 0x000fc800078ec0ff */
[----:B------:R-:W-:-:S04]  /*53d0*/  SHF.R.U32.HI R5, RZ, 0x18, R0 ;  /* 0x00000018ff057819 */ /* 0x000fc80000011600 */
[----:B------:R-:W-:-:S04]  /*53e0*/  LOP3.LUT R4, R4, R5, RZ, 0xfc, !PT ;  /* 0x0000000504047212 */ /* 0x000fc800078efcff */
[----:B------:R-:W-:Y:S02]  /*53f0*/  PRMT R0, R4, 0x7610, R0 ;  /* 0x0000761004007816 */ /* 0x000fe40000000000 */
.L_x_450:
[----:B------:R-:W-:Y:S05]  /*5400*/  BSYNC B0 ;  /* 0x0000000000007941 */ /* 0x000fea0003800000 */
.L_x_449:
[----:B------:R0:W-:Y:S01]  /*5410*/  STG.E.U8 [R2.64], R0 ;  /* 0x0000000002007986 */ /* 0x0001e2000c101124 */
[----:B------:R-:W-:Y:S01]  /*5420*/  IMAD.MOV.U32 R19, RZ, RZ, R24 ;  /* 0x000000ffff137224 */ /* 0x000fe200078e0018 */
[----:B------:R-:W-:Y:S05]  /*5430*/  BRA `(.L_x_424) ;  /* 0x000004e000007947 */ /* 0x000fea0003800000 */
.L_x_447:
        /* <DEDUP_REMOVED lines=17> */
.L_x_454:
[----:B------:R-:W-:-:S04]  /*5550*/  LOP3.LUT R0, R7, 0x80000000, RZ, 0xc0, !PT ;  /* 0x8000000007007812 */ /* 0x000fc800078ec0ff */
[----:B------:R-:W-:-:S04]  /*5560*/  SHF.R.U32.HI R5, RZ, 0x18, R0 ;  /* 0x00000018ff057819 */ /* 0x000fc80000011600 */
[----:B------:R-:W-:-:S04]  /*5570*/  LOP3.LUT R4, R4, R5, RZ, 0xfc, !PT ;  /* 0x0000000504047212 */ /* 0x000fc800078efcff */
[----:B------:R-:W-:Y:S02]  /*5580*/  PRMT R0, R4, 0x7610, R0 ;  /* 0x0000761004007816 */ /* 0x000fe40000000000 */
.L_x_453:
[----:B------:R-:W-:Y:S05]  /*5590*/  BSYNC B0 ;  /* 0x0000000000007941 */ /* 0x000fea0003800000 */
.L_x_452:
[----:B------:R0:W-:Y:S01]  /*55a0*/  STG.E.U8 [R2.64], R0 ;  /* 0x0000000002007986 */ /* 0x0001e2000c101124 */
[----:B------:R-:W-:Y:S01]  /*55b0*/  IMAD.MOV.U32 R19, RZ, RZ, R24 ;  /* 0x000000ffff137224 */ /* 0x000fe200078e0018 */
[----:B------:R-:W-:Y:S05]  /*55c0*/  BRA `(.L_x_424) ;  /* 0x0000035000007947 */ /* 0x000fea0003800000 */
.L_x_446:
[----:B------:R-:W-:-:S13]  /*55d0*/  ISETP.NE.AND P0, PT, R4, 0x1c, PT ;  /* 0x0000001c0400780c */ /* 0x000fda0003f05270 */
[----:B------:R-:W-:Y:S05]  /*55e0*/  @!P0 BRA `(.L_x_455) ;  /* 0x000002f000008947 */ /* 0x000fea0003800000 */
[----:B------:R-:W-:-:S13]  /*55f0*/  ISETP.NE.AND P0, PT, R4, 0x1d, PT ;  /* 0x0000001d0400780c */ /* 0x000fda0003f05270 */
[----:B------:R-:W-:Y:S05]  /*5600*/  @!P0 BRA `(.L_x_456) ;  /* 0x0000028000008947 */ /* 0x000fea0003800000 */
[----:B------:R-:W-:-:S13]  /*5610*/  ISETP.NE.AND P0, PT, R4, 0x2c, PT ;  /* 0x0000002c0400780c */ /* 0x000fda0003f05270 */
[----:B------:R-:W-:Y:S05]  /*5620*/  @P0 BRA `(.L_x_429) ;  /* 0x0000011000000947 */ /* 0x000fea0003800000 */
[----:B------:R-:W-:Y:S01]  /*5630*/  HADD2.F32 R5, -RZ, R0.H0_H0 ;  /* 0x20000000ff057230 */ /* 0x000fe20000004100 */
[----:B------:R-:W-:Y:S01]  /*5640*/  PLOP3.LUT P0, PT, PT, PT, PT, 0x80, 0x0 ;  /* 0x000000000000781c */ /* 0x000fe20003f0f070 */
[----:B------:R-:W-:-:S03]  /*5650*/  IMAD.MOV.U32 R19, RZ, RZ, R24 ;  /* 0x000000ffff137224 */ /* 0x000fc600078e0018 */
        /* <DEDUP_REMOVED lines=14> */
.L_x_429:
        /* <DEDUP_REMOVED lines=19> */
[----:B------:R-:W-:Y:S01]  /*5870*/  IMAD.MOV.U32 R19, RZ, RZ, R24 ;  /* 0x000000ffff137224 */ /* 0x000fe200078e0018 */
[----:B------:R-:W-:Y:S05]  /*5880*/  BRA `(.L_x_424) ;  /* 0x0000009000007947 */ /* 0x000fea0003800000 */
.L_x_456:
[----:B------:R-:W-:Y:S01]  /*5890*/  HADD2.F32 R4, -RZ, R0.H0_H0 ;  /* 0x20000000ff047230 */ /* 0x000fe20000004100 */
[----:B------:R-:W-:-:S05]  /*58a0*/  IMAD.MOV.U32 R19, RZ, RZ, R24 ;  /* 0x000000ffff137224 */ /* 0x000fca00078e0018 */
[----:B------:R-:W0:Y:S02]  /*58b0*/  F2I.U64.TRUNC R4, R4 ;  /* 0x0000000400047311 */ /* 0x000e24000020d800 */
[----:B0-----:R0:W-:Y:S01]  /*58c0*/  STG.E.64 [R2.64], R4 ;  /* 0x0000000402007986 */ /* 0x0011e2000c101b24 */
[----:B------:R-:W-:Y:S05]  /*58d0*/  BRA `(.L_x_424) ;  /* 0x0000004000007947 */ /* 0x000fea0003800000 */
.L_x_455:
[----:B------:R-:W-:Y:S01]  /*58e0*/  HADD2.F32 R0, -RZ, R0.H0_H0 ;  /* 0x20000000ff007230 */ /* 0x000fe20000004100 */
[----:B------:R-:W-:-:S03]  /*58f0*/  IMAD.MOV.U32 R19, RZ, RZ, R24 ;  /* 0x000000ffff137224 */ /* 0x000fc600078e0018 */
[----:B------:R-:W0:Y:S02]  /*5900*/  F2I.FTZ.U32.TRUNC.NTZ R5, R0 ;  /* 0x0000000000057305 */ /* 0x000e24000021f000 */
[----:B0-----:R0:W-:Y:S02]  /*5910*/  STG.E [R2.64], R5 ;  /* 0x0000000502007986 */ /* 0x0011e4000c101924 */
.L_x_424:
[----:B------:R-:W-:Y:S05]  /*5920*/  BSYNC B6 ;  /* 0x0000000000067941 */ /* 0x000fea0003800000 */
.L_x_423:
[----:B------:R-:W-:Y:S01]  /*5930*/  ISETP.GE.AND P0, PT, R19, R17, PT ;  /* 0x000000111300720c */ /* 0x000fe20003f06270 */
[----:B------:R-:W-:-:S12]  /*5940*/  BSSY B6, `(.L_x_457) ;  /* 0x00001fe000067945 */ /* 0x000fd80003800000 */
[----:B------:R-:W-:Y:S05]  /*5950*/  @P0 BRA `(.L_x_458) ;  /* 0x00001fc000000947 */ /* 0x000fea0003800000 */
[----:B0-----:R-:W-:Y:S01]  /*5960*/  IMAD R0, R16, 0x200, R19 ;  /* 0x0000020010007824 */ /* 0x001fe200078e0213 */
[----:B------:R-:W-:-:S03]  /*5970*/  PRMT R3, R18, 0x9910, RZ ;  /* 0x0000991012037816 */ /* 0x000fc600000000ff */
        /* <DEDUP_REMOVED lines=14> */
[----:B-----5:R-:W-:-:S06]  /*5a60*/  HADD2.F32 R25, -RZ, R25.H0_H0 ;  /* 0x20000019ff197230 */ /* 0x020fcc0000004100 */
[----:B------:R-:W0:Y:S02]  /*5a70*/  F2I.FTZ.TRUNC.NTZ R25, R25 ;  /* 0x0000001900197305 */ /* 0x000e24000021f100 */
[----:B0-----:R0:W-:Y:S01]  /*5a80*/  STG.E.U8 [R2.64], R25 ;  /* 0x0000001902007986 */ /* 0x0011e2000c101124 */
[----:B------:R-:W-:Y:S05]  /*5a90*/  BRA `(.L_x_464) ;  /* 0x00000e8000007947 */ /* 0x000fea0003800000 */
.L_x_462:
[----:B-----5:R-:W-:-:S06]  /*5aa0*/  HADD2.F32 R5, -RZ, R25.H0_H0 ;  /* 0x20000019ff057230 */ /* 0x020fcc0000004100 */
[----:B------:R-:W0:Y:S02]  /*5ab0*/  F2I.S64.TRUNC R4, R5 ;  /* 0x0000000500047311 */ /* 0x000e24000020d900 */
[----:B0-----:R0:W-:Y:S01]  /*5ac0*/  STG.E.U8 [R2.64], R4 ;  /* 0x0000000402007986 */ /* 0x0011e2000c101124 */
[----:B------:R-:W-:Y:S05]  /*5ad0*/  BRA `(.L_x_464) ;  /* 0x00000e4000007947 */ /* 0x000fea0003800000 */
.L_x_461:
[----:B------:R-:W-:-:S13]  /*5ae0*/  ISETP.NE.AND P0, PT, R0, 0x2, PT ;  /* 0x000000020000780c */ /* 0x000fda0003f05270 */
[----:B------:R-:W-:Y:S05]  /*5af0*/  @!P0 BRA `(.L_x_465) ;  /* 0x000000c000008947 */ /* 0x000fea0003800000 */
[----:B------:R-:W-:-:S13]  /*5b00*/  ISETP.NE.AND P0, PT, R0, 0x3, PT ;  /* 0x000000030000780c */ /* 0x000fda0003f05270 */
[----:B------:R-:W-:Y:S05]  /*5b10*/  @!P0 BRA `(.L_x_466) ;  /* 0x0000006000008947 */ /* 0x000fea0003800000 */
[----:B------:R-:W-:-:S13]  /*5b20*/  ISETP.NE.AND P0, PT, R0, 0x4, PT ;  /* 0x000000040000780c */ /* 0x000fda0003f05270 */
[----:B------:R-:W-:Y:S05]  /*5b30*/  @P0 BRA `(.L_x_463) ;  /* 0x00000c3000000947 */ /* 0x000fea0003800000 */
[----:B-----5:R-:W-:-:S06]  /*5b40*/  HADD2.F32 R4, -RZ, R25.H0_H0 ;  /* 0x20000019ff047230 */ /* 0x020fcc0000004100 */
[----:B------:R-:W0:Y:S02]  /*5b50*/  F2I.S64.TRUNC R4, R4 ;  /* 0x0000000400047311 */ /* 0x000e24000020d900 */
[----:B0-----:R0:W-:Y:S01]  /*5b60*/  STG.E.64 [R2.64], R4 ;  /* 0x0000000402007986 */ /* 0x0011e2000c101b24 */
[----:B------:R-:W-:Y:S05]  /*5b70*/  BRA `(.L_x_464) ;  /* 0x00000da000007947 */ /* 0x000fea0003800000 */
.L_x_466:
[----:B-----5:R-:W-:-:S06]  /*5b80*/  HADD2.F32 R25, -RZ, R25.H0_H0 ;  /* 0x20000019ff197230 */ /* 0x020fcc0000004100 */
[----:B------:R-:W0:Y:S02]  /*5b90*/  F2I.FTZ.TRUNC.NTZ R25, R25 ;  /* 0x0000001900197305 */ /* 0x000e24000021f100 */
[----:B0-----:R0:W-:Y:S01]  /*5ba0*/  STG.E [R2.64], R25 ;  /* 0x0000001902007986 */ /* 0x0011e2000c101924 */
[----:B------:R-:W-:Y:S05]  /*5bb0*/  BRA `(.L_x_464) ;  /* 0x00000d6000007947 */ /* 0x000fea0003800000 */
.L_x_465:
[----:B-----5:R-:W-:-:S06]  /*5bc0*/  HADD2.F32 R25, -RZ, R25.H0_H0 ;  /* 0x20000019ff197230 */ /* 0x020fcc0000004100 */
[----:B------:R-:W0:Y:S02]  /*5bd0*/  F2I.FTZ.TRUNC.NTZ R25, R25 ;  /* 0x0000001900197305 */ /* 0x000e24000021f100 */
[----:B0-----:R0:W-:Y:S01]  /*5be0*/  STG.E.U16 [R2.64], R25 ;  /* 0x0000001902007986 */ /* 0x0011e2000c101524 */
[----:B------:R-:W-:Y:S05]  /*5bf0*/  BRA `(.L_x_464) ;  /* 0x00000d2000007947 */ /* 0x000fea0003800000 */
.L_x_460:
[----:B------:R-:W-:-:S13]  /*5c00*/  ISETP.GT.AND P0, PT, R0, 0x6, PT ;  /* 0x000000060000780c */ /* 0x000fda0003f04270 */
[----:B------:R-:W-:Y:S05]  /*5c10*/  @P0 BRA `(.L_x_467) ;  /* 0x0000009000000947 */ /* 0x000fea0003800000 */
[----:B------:R-:W-:-:S13]  /*5c20*/  ISETP.NE.AND P0, PT, R0, 0x5, PT ;  /* 0x000000050000780c */ /* 0x000fda0003f05270 */
[----:B------:R-:W-:Y:S05]  /*5c30*/  @!P0 BRA `(.L_x_468) ;  /* 0x0000005000008947 */ /* 0x000fea0003800000 */
[----:B------:R-:W-:-:S13]  /*5c40*/  ISETP.NE.AND P0, PT, R0, 0x6, PT ;  /* 0x000000060000780c */ /* 0x000fda0003f05270 */
[----:B------:R-:W-:Y:S05]  /*5c50*/  @P0 BRA `(.L_x_463) ;  /* 0x00000b1000000947 */ /* 0x000fea0003800000 */
[----:B-----5:R-:W-:-:S05]  /*5c60*/  HADD2.F32 R25, -RZ, R25.H0_H0 ;  /* 0x20000019ff197230 */ /* 0x020fca0000004100 */
[----:B------:R0:W-:Y:S01]  /*5c70*/  STG.E [R2.64], R25 ;  /* 0x0000001902007986 */ /* 0x0001e2000c101924 */
[----:B------:R-:W-:Y:S05]  /*5c80*/  BRA `(.L_x_464) ;  /* 0x00000c9000007947 */ /* 0x000fea0003800000 */
.L_x_468:
[----:B-----5:R0:W-:Y:S01]  /*5c90*/  STG.E.U16 [R2.64], R25 ;  /* 0x0000001902007986 */ /* 0x0201e2000c101524 */
[----:B------:R-:W-:Y:S05]  /*5ca0*/  BRA `(.L_x_464) ;  /* 0x00000c7000007947 */ /* 0x000fea0003800000 */
.L_x_467:
[----:B------:R-:W-:-:S13]  /*5cb0*/  ISETP.NE.AND P0, PT, R0, 0x7, PT ;  /* 0x000000070000780c */ /* 0x000fda0003f05270 */
[----:B------:R-:W-:Y:S05]  /*5cc0*/  @!P0 BRA `(.L_x_469) ;  /* 0x000000d000008947 */ /* 0x000fea0003800000 */
[----:B------:R-:W-:-:S13]  /*5cd0*/  ISETP.NE.AND P0, PT, R0, 0x8, PT ;  /* 0x000000080000780c */ /* 0x000fda0003f05270 */
[----:B------:R-:W-:Y:S05]  /*5ce0*/  @!P0 BRA `(.L_x_470) ;  /* 0x0000006000008947 */ /* 0x000fea0003800000 */
[----:B------:R-:W-:-:S13]  /*5cf0*/  ISETP.NE.AND P0, PT, R0, 0x9, PT ;  /* 0x000000090000780c */ /* 0x000fda0003f05270 */
[----:B------:R-:W-:Y:S05]  /*5d00*/  @P0 BRA `(.L_x_463) ;  /* 0x00000a6000000947 */ /* 0x000fea0003800000 */
[----:B-----5:R-:W-:Y:S01]  /*5d10*/  HADD2.F32 R4, -RZ, R25.H0_H0 ;  /* 0x20000019ff047230 */ /* 0x020fe20000004100 */
[----:B------:R-:W-:-:S05]  /*5d20*/  IMAD.MOV.U32 R5, RZ, RZ, RZ ;  /* 0x000000ffff057224 */ /* 0x000fca00078e00ff */
[----:B------:R0:W-:Y:S01]  /*5d30*/  STG.E.64 [R2.64], R4 ;  /* 0x0000000402007986 */ /* 0x0001e2000c101b24 */
[----:B------:R-:W-:Y:S05]  /*5d40*/  BRA `(.L_x_464) ;  /* 0x00000bd000007947 */ /* 0x000fea0003800000 */
.L_x_470:
[----:B-----5:R-:W-:-:S05]  /*5d50*/  HADD2.F32 R0, -RZ, R25.H0_H0 ;  /* 0x20000019ff007230 */ /* 0x020fca0000004100 */
[----:B------:R-:W-:-:S04]  /*5d60*/  F2FP.PACK_AB R0, RZ, R0 ;  /* 0x00000000ff00723e */ /* 0x000fc800000000ff */
[----:B------:R-:W-:-:S05]  /*5d70*/  PRMT R0, R0, 0x5410, RZ ;  /* 0x0000541000007816 */ /* 0x000fca00000000ff */
[----:B------:R0:W-:Y:S01]  /*5d80*/  STG.E [R2.64], R0 ;  /* 0x0000000002007986 */ /* 0x0001e2000c101924 */
[----:B------:R-:W-:Y:S05]  /*5d90*/  BRA `(.L_x_464) ;  /* 0x00000b8000007947 */ /* 0x000fea0003800000 */
.L_x_469:
[----:B-----5:R-:W-:-:S05]  /*5da0*/  HADD2.F32 R4, -RZ, R25.H0_H0 ;  /* 0x20000019ff047230 */ /* 0x020fca0000004100 */
[----:B------:R-:W-:-:S06]  /*5db0*/  FMUL.FTZ R4, R4, 1 ;  /* 0x3f80000004047820 */ /* 0x000fcc0000410000 */
[----:B------:R-:W0:Y:S02]  /*5dc0*/  F2F.F64.F32 R4, R4 ;  /* 0x0000000400047310 */ /* 0x000e240000201800 */
[----:B0-----:R0:W-:Y:S01]  /*5dd0*/  STG.E.64 [R2.64], R4 ;  /* 0x0000000402007986 */ /* 0x0011e2000c101b24 */
[----:B------:R-:W-:Y:S05]  /*5de0*/  BRA `(.L_x_464) ;  /* 0x00000b3000007947 */ /* 0x000fea0003800000 */
.L_x_459:
        /* <DEDUP_REMOVED lines=8> */
[----:B-----5:R-:W-:-:S05]  /*5e70*/  HADD2.F32 R25, -RZ, R25.H0_H0 ;  /* 0x20000019ff197230 */ /* 0x020fca0000004100 */
[----:B------:R-:W-:-:S04]  /*5e80*/  FSETP.NEU.FTZ.AND P0, PT, R25, RZ, PT ;  /* 0x000000ff1900720b */ /* 0x000fc80003f1d000 */
[----:B------:R-:W-:-:S05]  /*5e90*/  SEL R5, RZ, 0x1, !P0 ;  /* 0x00000001ff057807 */ /* 0x000fca0004000000 */
[----:B------:R0:W-:Y:S01]  /*5ea0*/  STG.E.U8 [R2.64], R5 ;  /* 0x0000000502007986 */ /* 0x0001e2000c101124 */
[----:B------:R-:W-:Y:S05]  /*5eb0*/  BRA `(.L_x_464) ;  /* 0x00000a6000007947 */ /* 0x000fea0003800000 */
.L_x_473:
[----:B-----5:R-:W-:Y:S01]  /*5ec0*/  HADD2.F32 R25, -RZ, R25.H0_H0 ;  /* 0x20000019ff197230 */ /* 0x020fe20000004100 */
[----:B------:R-:W-:-:S04]  /*5ed0*/  CS2R R6, SRZ ;  /* 0x0000000000067805 */ /* 0x000fc8000001ff00 */
[----:B------:R-:W-:-:S06]  /*5ee0*/  FMUL.FTZ R4, R25, 1 ;  /* 0x3f80000019047820 */ /* 0x000fcc0000410000 */
[----:B------:R-:W0:Y:S02]  /*5ef0*/  F2F.F64.F32 R4, R4 ;  /* 0x0000000400047310 */ /* 0x000e240000201800 */
[----:B0-----:R0:W-:Y:S01]  /*5f00*/  STG.E.128 [R2.64], R4 ;  /* 0x0000000402007986 */ /* 0x0011e2000c101d24 */
[----:B------:R-:W-:Y:S05]  /*5f10*/  BRA `(.L_x_464) ;  /* 0x00000a0000007947 */ /* 0x000fea0003800000 */
.L_x_472:
[----:B------:R-:W-:-:S13]  /*5f20*/  ISETP.NE.AND P0, PT, R0, 0xf, PT ;  /* 0x0000000f0000780c */ /* 0x000fda0003f05270 */
[----:B------:R-:W-:Y:S05]  /*5f30*/  @!P0 BRA `(.L_x_474) ;  /* 0x000002d000008947 */ /* 0x000fea0003800000 */
[----:B------:R-:W-:-:S13]  /*5f40*/  ISETP.NE.AND P0, PT, R0, 0x17, PT ;  /* 0x000000170000780c */ /* 0x000fda0003f05270 */
[----:B------:R-:W-:Y:S05]  /*5f50*/  @!P0 BRA `(.L_x_475) ;  /* 0x0000015000008947 */ /* 0x000fea0003800000 */
[----:B------:R-:W-:-:S13]  /*5f60*/  ISETP.NE.AND P0, PT, R0, 0x18, PT ;  /* 0x000000180000780c */ /* 0x000fda0003f05270 */
[----:B------:R-:W-:Y:S05]  /*5f70*/  @P0 BRA `(.L_x_463) ;  /* 0x000007f000000947 */ /* 0x000fea0003800000 */
[----:B-----5:R-:W-:Y:S01]  /*5f80*/  HADD2.F32 R25, -RZ, R25.H0_H0 ;  /* 0x20000019ff197230 */ /* 0x020fe20000004100 */
        /* <DEDUP_REMOVED lines=14> */
.L_x_477:
[----:B------:R-:W-:Y:S05]  /*6070*/  BSYNC B0 ;  /* 0x0000000000007941 */ /* 0x000fea0003800000 */
.L_x_476:
[----:B------:R-:W-:-:S05]  /*6080*/  LOP3.LUT R5, R0, R5, RZ, 0xfc, !PT ;  /* 0x0000000500057212 */ /* 0x000fca00078efcff */
[----:B------:R0:W-:Y:S01]  /*6090*/  STG.E.U8 [R2.64], R5 ;  /* 0x0000000502007986 */ /* 0x0001e2000c101124 */
[----:B------:R-:W-:Y:S05]  /*60a0*/  BRA `(.L_x_464) ;  /* 0x0000087000007947 */ /* 0x000fea0003800000 */
.L_x_475:
[----:B-----5:R-:W-:Y:S01]  /*60b0*/  HADD2.F32 R25, -RZ, R25.H0_H0 ;  /* 0x20000019ff197230 */ /* 0x020fe20000004100 */
        /* <DEDUP_REMOVED lines=12> */
.L_x_479:
[----:B------:R-:W-:Y:S01]  /*6180*/  IMAD.MOV.U32 R0, RZ, RZ, 0x7f ;  /* 0x0000007fff007424 */ /* 0x000fe200078e00ff */
[----:B------:R-:W-:-:S04]  /*6190*/  ISETP.GT.U32.AND P0, PT, R4, 0x7f800000, PT ;  /* 0x7f8000000400780c */ /* 0x000fc80003f04070 */
[----:B------:R-:W-:-:S04]  /*61a0*/  SEL R0, R0, 0x7c, P0 ;  /* 0x0000007c00007807 */ /* 0x000fc80000000000 */
.L_x_480:
[----:B------:R-:W-:Y:S05]  /*61b0*/  BSYNC B0 ;  /* 0x0000000000007941 */ /* 0x000fea0003800000 */
.L_x_478:
[----:B------:R-:W-:-:S04]  /*61c0*/  LOP3.LUT R4, R25, 0x80000000, RZ, 0xc0, !PT ;  /* 0x8000000019047812 */ /* 0x000fc800078ec0ff */
[----:B------:R-:W-:-:S04]  /*61d0*/  SHF.R.U32.HI R5, RZ, 0x18, R4 ;  /* 0x00000018ff057819 */ /* 0x000fc80000011604 */
[----:B------:R-:W-:-:S05]  /*61e0*/  LOP3.LUT R5, R0, R5, RZ, 0xfc, !PT ;  /* 0x0000000500057212 */ /* 0x000fca00078efcff */
[----:B------:R0:W-:Y:S01]  /*61f0*/  STG.E.U8 [R2.64], R5 ;  /* 0x0000000502007986 */ /* 0x0001e2000c101124 */
[----:B------:R-:W-:Y:S05]  /*6200*/  BRA `(.L_x_464) ;  /* 0x0000071000007947 */ /* 0x000fea0003800000 */
.L_x_474:
[----:B-----5:R-:W-:-:S05]  /*6210*/  HADD2.F32 R0, -RZ, R25.H0_H0 ;  /* 0x20000019ff007230 */ /* 0x020fca0000004100 */
[----:B------:R-:W-:-:S05]  /*6220*/  F2FP.BF16.PACK_AB R0, RZ, R0 ;  /* 0x00000000ff00723e */ /* 0x000fca00000010ff */
[----:B------:R0:W-:Y:S01]  /*6230*/  STG.E.U16 [R2.64], R0 ;  /* 0x0000000002007986 */ /* 0x0001e2000c101524 */
[----:B------:R-:W-:Y:S05]  /*6240*/  BRA `(.L_x_464) ;  /* 0x000006d000007947 */ /* 0x000fea0003800000 */
.L_x_471:
        /* <DEDUP_REMOVED lines=8> */
[----:B-----5:R-:W-:-:S06]  /*62d0*/  HADD2.F32 R5, -RZ, R25.H0_H0 ;  /* 0x20000019ff057230 */ /* 0x020fcc0000004100 */
[----:B------:R-:W0:Y:S02]  /*62e0*/  F2I.FTZ.U32.TRUNC.NTZ R5, R5 ;  /* 0x0000000500057305 */ /* 0x000e24000021f000 */
[----:B0-----:R0:W-:Y:S01]  /*62f0*/  STG.E.U16 [R2.64], R5 ;  /* 0x0000000502007986 */ /* 0x0011e2000c101524 */
[----:B------:R-:W-:Y:S05]  /*6300*/  BRA `(.L_x_464) ;  /* 0x0000061000007947 */ /* 0x000fea0003800000 */
.L_x_483:
[----:B-----5:R-:W-:Y:S01]  /*6310*/  HADD2.F32 R25, -RZ, R25.H0_H0 ;  /* 0x20000019ff197230 */ /* 0x020fe20000004100 */
        /* <DEDUP_REMOVED lines=16> */
.L_x_486:
[----:B------:R-:W-:-:S04]  /*6420*/  LOP3.LUT R0, R25, 0x80000000, RZ, 0xc0, !PT ;  /* 0x8000000019007812 */ /* 0x000fc800078ec0ff */
[----:B------:R-:W-:-:S04]  /*6430*/  SHF.R.U32.HI R5, RZ, 0x18, R0 ;  /* 0x00000018ff057819 */ /* 0x000fc80000011600 */
[----:B------:R-:W-:-:S04]  /*6440*/  LOP3.LUT R4, R4, R5, RZ, 0xfc, !PT ;  /* 0x0000000504047212 */ /* 0x000fc800078efcff */
[----:B------:R-:W-:Y:S02]  /*6450*/  PRMT R0, R4, 0x7610, R0 ;  /* 0x0000761004007816 */ /* 0x000fe40000000000 */
.L_x_485:
[----:B------:R-:W-:Y:S05]  /*6460*/  BSYNC B0 ;  /* 0x0000000000007941 */ /* 0x000fea0003800000 */
.L_x_484:
[----:B------:R0:W-:Y:S01]  /*6470*/  STG.E.U8 [R2.64], R0 ;  /* 0x0000000002007986 */ /* 0x0001e2000c101124 */
[----:B------:R-:W-:Y:S05]  /*6480*/  BRA `(.L_x_464) ;  /* 0x0000049000007947 */ /* 0x000fea0003800000 */
.L_x_482:
        /* <DEDUP_REMOVED lines=17> */
.L_x_489:
[----:B------:R-:W-:-:S04]  /*65a0*/  LOP3.LUT R0, R25, 0x80000000, RZ, 0xc0, !PT ;  /* 0x8000000019007812 */ /* 0x000fc800078ec0ff */
[----:B------:R-:W-:-:S04]  /*65b0*/  SHF.R.U32.HI R5, RZ, 0x18, R0 ;  /* 0x00000018ff057819 */ /* 0x000fc80000011600 */
[----:B------:R-:W-:-:S04]  /*65c0*/  LOP3.LUT R4, R4, R5, RZ, 0xfc, !PT ;  /* 0x0000000504047212 */ /* 0x000fc800078efcff */
[----:B------:R-:W-:Y:S02]  /*65d0*/  PRMT R0, R4, 0x7610, R0 ;  /* 0x0000761004007816 */ /* 0x000fe40000000000 */
.L_x_488:
[----:B------:R-:W-:Y:S05]  /*65e0*/  BSYNC B0 ;  /* 0x0000000000007941 */ /* 0x000fea0003800000 */
.L_x_487:
[----:B------:R0:W-:Y:S01]  /*65f0*/  STG.E.U8 [R2.64], R0 ;  /* 0x0000000002007986 */ /* 0x0001e2000c101124 */
[----:B------:R-:W-:Y:S05]  /*6600*/  BRA `(.L_x_464) ;  /* 0x0000031000007947 */ /* 0x000fea0003800000 */
.L_x_481:
[----:B------:R-:W-:-:S13]  /*6610*/  ISETP.NE.AND P0, PT, R0, 0x1c, PT ;  /* 0x0000001c0000780c */ /* 0x000fda0003f05270 */
[----:B------:R-:W-:Y:S05]  /*6620*/  @!P0 BRA `(.L_x_490) ;  /* 0x000002c000008947 */ /* 0x000fea0003800000 */
[----:B------:R-:W-:-:S13]  /*6630*/  ISETP.NE.AND P0, PT, R0, 0x1d, PT ;  /* 0x0000001d0000780c */ /* 0x000fda0003f05270 */
[----:B------:R-:W-:Y:S05]  /*6640*/  @!P0 BRA `(.L_x_491) ;  /* 0x0000026000008947 */ /* 0x000fea0003800000 */
[----:B------:R-:W-:-:S13]  /*6650*/  ISETP.NE.AND P0, PT, R0, 0x2c, PT ;  /* 0x0000002c0000780c */ /* 0x000fda0003f05270 */
[----:B------:R-:W-:Y:S05]  /*6660*/  @P0 BRA `(.L_x_463) ;  /* 0x0000010000000947 */ /* 0x000fea0003800000 */
[----:B-----5:R-:W-:Y:S01]  /*6670*/  HADD2.F32 R25, -RZ, R25.H0_H0 ;  /* 0x20000019ff197230 */ /* 0x020fe20000004100 */
[----:B------:R-:W-:Y:S01]  /*6680*/  PLOP3.LUT P0, PT, PT, PT, PT, 0x80, 0x0 ;  /* 0x000000000000781c */ /* 0x000fe20003f0f070 */
[----:B------:R-:W-:-:S03]  /*6690*/  IMAD.MOV.U32 R5, RZ, RZ, 0xff ;  /* 0x000000ffff057424 */ /* 0x000fc600078e00ff */
[----:B------:R-:W-:-:S04]  /*66a0*/  SHF.R.U32.HI R6, RZ, 0x17, R25 ;  /* 0x00000017ff067819 */ /* 0x000fc80000011619 */
[----:B------:R-:W-:-:S04]  /*66b0*/  LOP3.LUT R4, R6, 0xff, RZ, 0xc0, !PT ;  /* 0x000000ff06047812 */ /* 0x000fc800078ec0ff */
[----:B------:R-:W-:-:S13]  /*66c0*/  ISETP.NE.AND P2, PT, R4, 0xff, PT ;  /* 0x000000ff0400780c */ /* 0x000fda0003f45270 */
[--C-:B------:R-:W-:Y:S02]  /*66d0*/  @P2 SHF.R.U32.HI R0, RZ, 0x16, R25.reuse ;  /* 0x00000016ff002819 */ /* 0x100fe40000011619 */
[----:B------:R-:W-:Y:S02]  /*66e0*/  @P2 LOP3.LUT P1, RZ, R4, 0x3fffff, R25, 0xf8, !PT ;  /* 0x003fffff04ff2812 */ /* 0x000fe4000782f819 */
        /* <DEDUP_REMOVED lines=8> */
.L_x_463:
        /* <DEDUP_REMOVED lines=19> */
[----:B------:R-:W-:Y:S05]  /*68a0*/  BRA `(.L_x_464) ;  /* 0x0000007000007947 */ /* 0x000fea0003800000 */
.L_x_491:
[----:B-----5:R-:W-:-:S06]  /*68b0*/  HADD2.F32 R4, -RZ, R25.H0_H0 ;  /* 0x20000019ff047230 */ /* 0x020fcc0000004100 */
[----:B------:R-:W0:Y:S02]  /*68c0*/  F2I.U64.TRUNC R4, R4 ;  /* 0x0000000400047311 */ /* 0x000e24000020d800 */
[----:B0-----:R0:W-:Y:S01]  /*68d0*/  STG.E.64 [R2.64], R4 ;  /* 0x0000000402007986 */ /* 0x0011e2000c101b24 */
[----:B------:R-:W-:Y:S05]  /*68e0*/  BRA `(.L_x_464) ;  /* 0x0000003000007947 */ /* 0x000fea0003800000 */
.L_x_490:
[----:B-----5:R-:W-:-:S06]  /*68f0*/  HADD2.F32 R25, -RZ, R25.H0_H0 ;  /* 0x20000019ff197230 */ /* 0x020fcc0000004100 */
[----:B------:R-:W0:Y:S02]  /*6900*/  F2I.FTZ.U32.TRUNC.NTZ R25, R25 ;  /* 0x0000001900197305 */ /* 0x000e24000021f000 */
[----:B0-----:R0:W-:Y:S02]  /*6910*/  STG.E [R2.64], R25 ;  /* 0x0000001902007986 */ /* 0x0011e4000c101924 */
.L_x_464:
[----:B------:R-:W-:-:S04]  /*6920*/  IADD3 R19, R19, 0x80, RZ ;  /* 0x0000008013137810 */ /* 0x000fc80007ffe0ff */
[----:B------:R-:W-:-:S13]  /*6930*/  ISETP.GE.AND P0, PT, R19, R17, PT ;  /* 0x000000111300720c */ /* 0x000fda0003f06270 */
        /* <DEDUP_REMOVED lines=21> */
.L_x_495:
[----:B------:R-:W-:-:S06]  /*6a90*/  HADD2.F32 R5, -RZ, R22.H0_H0 ;  /* 0x20000016ff057230 */ /* 0x000fcc0000004100 */
[----:B------:R-:W0:Y:S02]  /*6aa0*/  F2I.S64.TRUNC R4, R5 ;  /* 0x0000000500047311 */ /* 0x000e24000020d900 */
[----:B0-----:R0:W-:Y:S01]  /*6ab0*/  STG.E.U8 [R2.64], R4 ;  /* 0x0000000402007986 */ /* 0x0011e2000c101124 */
[----:B------:R-:W-:Y:S05]  /*6ac0*/  BRA `(.L_x_497) ;  /* 0x00000e4000007947 */ /* 0x000fea0003800000 */
.L_x_494:
        /* <DEDUP_REMOVED lines=10> */
.L_x_499:
[----:B------:R-:W-:-:S04]  /*6b70*/  HADD2.F32 R22, -RZ, R22.H0_H0 ;  /* 0x20000016ff167230 */ /* 0x000fc80000004100 */
[----:B------:R-:W0:Y:S02]  /*6b80*/  F2I.FTZ.TRUNC.NTZ R5, R22 ;  /* 0x0000001600057305 */ /* 0x000e24000021f100 */
[----:B0-----:R0:W-:Y:S01]  /*6b90*/  STG.E [R2.64], R5 ;  /* 0x0000000502007986 */ /* 0x0011e2000c101924 */
[----:B------:R-:W-:Y:S05]  /*6ba0*/  BRA `(.L_x_497) ;  /* 0x00000d6000007947 */ /* 0x000fea0003800000 */
.L_x_498:
[----:B------:R-:W-:-:S04]  /*6bb0*/  HADD2.F32 R22, -RZ, R22.H0_H0 ;  /* 0x20000016ff167230 */ /* 0x000fc80000004100 */
[----:B------:R-:W0:Y:S02]  /*6bc0*/  F2I.FTZ.TRUNC.NTZ R5, R22 ;  /* 0x0000001600057305 */ /* 0x000e24000021f100 */
[----:B0-----:R0:W-:Y:S01]  /*6bd0*/  STG.E.U16 [R2.64], R5 ;  /* 0x0000000502007986 */ /* 0x0011e2000c101524 */
[----:B------:R-:W-:Y:S05]  /*6be0*/  BRA `(.L_x_497) ;  /* 0x00000d2000007947 */ /* 0x000fea0003800000 */
.L_x_493:
        /* <DEDUP_REMOVED lines=9> */
.L_x_501:
[----:B------:R0:W-:Y:S01]  /*6c80*/  STG.E.U16 [R2.64], R22 ;  /* 0x0000001602007986 */ /* 0x0001e2000c101524 */
[----:B------:R-:W-:Y:S05]  /*6c90*/  BRA `(.L_x_497) ;  /* 0x00000c7000007947 */ /* 0x000fea0003800000 */
.L_x_500:
        /* <DEDUP_REMOVED lines=10> */
.L_x_503:
[----:B------:R-:W-:-:S05]  /*6d40*/  HADD2.F32 R0, -RZ, R22.H0_H0 ;  /* 0x20000016ff007230 */ /* 0x000fca0000004100 */
[----:B------:R-:W-:-:S04]  /*6d50*/  F2FP.PACK_AB R0, RZ, R0 ;  /* 0x00000000ff00723e */ /* 0x000fc800000000ff */
[----:B------:R-:W-:-:S05]  /*6d60*/  PRMT R0, R0, 0x5410, RZ ;  /* 0x0000541000007816 */ /* 0x000fca00000000ff */
[----:B------:R0:W-:Y:S01]  /*6d70*/  STG.E [R2.64], R0 ;  /* 0x0000000002007986 */ /* 0x0001e2000c101924 */
[----:B------:R-:W-:Y:S05]  /*6d80*/  BRA `(.L_x_497) ;  /* 0x00000b8000007947 */ /* 0x000fea0003800000 */
.L_x_502:
[----:B------:R-:W-:-:S05]  /*6d90*/  HADD2.F32 R4, -RZ, R22.H0_H0 ;  /* 0x20000016ff047230 */ /* 0x000fca0000004100 */
[----:B------:R-:W-:-:S06]  /*6da0*/  FMUL.FTZ R4, R4, 1 ;  /* 0x3f80000004047820 */ /* 0x000fcc0000410000 */
[----:B------:R-:W0:Y:S02]  /*6db0*/  F2F.F64.F32 R4, R4 ;  /* 0x0000000400047310 */ /* 0x000e240000201800 */
[----:B0-----:R0:W-:Y:S01]  /*6dc0*/  STG.E.64 [R2.64], R4 ;  /* 0x0000000402007986 */ /* 0x0011e2000c101b24 */
[----:B------:R-:W-:Y:S05]  /*6dd0*/  BRA `(.L_x_497) ;  /* 0x00000b3000007947 */ /* 0x000fea0003800000 */
.L_x_492:
        /* <DEDUP_REMOVED lines=13> */
.L_x_506:
[----:B------:R-:W-:Y:S01]  /*6eb0*/  HADD2.F32 R22, -RZ, R22.H0_H0 ;  /* 0x20000016ff167230 */ /* 0x000fe20000004100 */
[----:B------:R-:W-:-:S04]  /*6ec0*/  CS2R R6, SRZ ;  /* 0x0000000000067805 */ /* 0x000fc8000001ff00 */
[----:B------:R-:W-:-:S06]  /*6ed0*/  FMUL.FTZ R4, R22, 1 ;  /* 0x3f80000016047820 */ /* 0x000fcc0000410000 */
[----:B------:R-:W0:Y:S02]  /*6ee0*/  F2F.F64.F32 R4, R4 ;  /* 0x0000000400047310 */ /* 0x000e240000201800 */
[----:B0-----:R0:W-:Y:S01]  /*6ef0*/  STG.E.128 [R2.64], R4 ;  /* 0x0000000402007986 */ /* 0x0011e2000c101d24 */
[----:B------:R-:W-:Y:S05]  /*6f00*/  BRA `(.L_x_497) ;  /* 0x00000a0000007947 */ /* 0x000fea0003800000 */
.L_x_505:
        /* <DEDUP_REMOVED lines=21> */
.L_x_510:
[----:B------:R-:W-:Y:S05]  /*7060*/  BSYNC B0 ;  /* 0x0000000000007941 */ /* 0x000fea0003800000 */
.L_x_509:
[----:B------:R-:W-:-:S05]  /*7070*/  LOP3.LUT R5, R0, R5, RZ, 0xfc, !PT ;  /* 0x0000000500057212 */ /* 0x000fca00078efcff */
[----:B------:R0:W-:Y:S01]  /*7080*/  STG.E.U8 [R2.64], R5 ;  /* 0x0000000502007986 */ /* 0x0001e2000c101124 */
[----:B------:R-:W-:Y:S05]  /*7090*/  BRA `(.L_x_497) ;  /* 0x0000087000007947 */ /* 0x000fea0003800000 */
.L_x_508:
        /* <DEDUP_REMOVED lines=13> */
.L_x_512:
[----:B------:R-:W-:Y:S01]  /*7170*/  IMAD.MOV.U32 R0, RZ, RZ, 0x7f ;  /* 0x0000007fff007424 */ /* 0x000fe200078e00ff */
[----:B------:R-:W-:-:S04]  /*7180*/  ISETP.GT.U32.AND P0, PT, R4, 0x7f800000, PT ;  /* 0x7f8000000400780c */ /* 0x000fc80003f04070 */
[----:B------:R-:W-:-:S04]  /*7190*/  SEL R0, R0, 0x7c, P0 ;  /* 0x0000007c00007807 */ /* 0x000fc80000000000 */
.L_x_513:
[----:B------:R-:W-:Y:S05]  /*71a0*/  BSYNC B0 ;  /* 0x0000000000007941 */ /* 0x000fea0003800000 */
.L_x_511:
[----:B------:R-:W-:-:S04]  /*71b0*/  LOP3.LUT R4, R5, 0x80000000, RZ, 0xc0, !PT ;  /* 0x8000000005047812 */ /* 0x000fc800078ec0ff */
[----:B------:R-:W-:-:S04]  /*71c0*/  SHF.R.U32.HI R5, RZ, 0x18, R4 ;  /* 0x00000018ff057819 */ /* 0x000fc80000011604 */
[----:B------:R-:W-:-:S05]  /*71d0*/  LOP3.LUT R5, R0, R5, RZ, 0xfc, !PT ;  /* 0x0000000500057212 */ /* 0x000fca00078efcff */
[----:B------:R0:W-:Y:S01]  /*71e0*/  STG.E.U8 [R2.64], R5 ;  /* 0x0000000502007986 */ /* 0x0001e2000c101124 */
[----:B------:R-:W-:Y:S05]  /*71f0*/  BRA `(.L_x_497) ;  /* 0x0000071000007947 */ /* 0x000fea0003800000 */
.L_x_507:
[----:B------:R-:W-:-:S05]  /*7200*/  HADD2.F32 R0, -RZ, R22.H0_H0 ;  /* 0x20000016ff007230 */ /* 0x000fca0000004100 */
[----:B------:R-:W-:-:S05]  /*7210*/  F2FP.BF16.PACK_AB R0, RZ, R0 ;  /* 0x00000000ff00723e */ /* 0x000fca00000010ff */
[----:B------:R0:W-:Y:S01]  /*7220*/  STG.E.U16 [R2.64], R0 ;  /* 0x0000000002007986 */ /* 0x0001e2000c101524 */
[----:B------:R-:W-:Y:S05]  /*7230*/  BRA `(.L_x_497) ;  /* 0x000006d000007947 */ /* 0x000fea0003800000 */
.L_x_504:
        /* <DEDUP_REMOVED lines=12> */
.L_x_516:
        /* <DEDUP_REMOVED lines=17> */
.L_x_519:
[----:B------:R-:W-:-:S04]  /*7410*/  LOP3.LUT R0, R7, 0x80000000, RZ, 0xc0, !PT ;  /* 0x8000000007007812 */ /* 0x000fc800078ec0ff */
[----:B------:R-:W-:-:S04]  /*7420*/  SHF.R.U32.HI R5, RZ, 0x18, R0 ;  /* 0x00000018ff057819 */ /* 0x000fc80000011600 */
[----:B------:R-:W-:-:S04]  /*7430*/  LOP3.LUT R4, R4, R5, RZ, 0xfc, !PT ;  /* 0x0000000504047212 */ /* 0x000fc800078efcff */
[----:B------:R-:W-:Y:S02]  /*7440*/  PRMT R0, R4, 0x7610, R0 ;  /* 0x0000761004007816 */ /* 0x000fe40000000000 */
.L_x_518:
[----:B------:R-:W-:Y:S05]  /*7450*/  BSYNC B0 ;  /* 0x0000000000007941 */ /* 0x000fea0003800000 */
.L_x_517:
[----:B------:R0:W-:Y:S01]  /*7460*/  STG.E.U8 [R2.64], R0 ;  /* 0x0000000002007986 */ /* 0x0001e2000c101124 */
[----:B------:R-:W-:Y:S05]  /*7470*/  BRA `(.L_x_497) ;  /* 0x0000049000007947 */ /* 0x000fea0003800000 */
.L_x_515:
        /* <DEDUP_REMOVED lines=17> */
.L_x_522:
[----:B------:R-:W-:-:S04]  /*7590*/  LOP3.LUT R0, R7, 0x80000000, RZ, 0xc0, !PT ;  /* 0x8000000007007812 */ /* 0x000fc800078ec0ff */
[----:B------:R-:W-:-:S04]  /*75a0*/  SHF.R.U32.HI R5, RZ, 0x18, R0 ;  /* 0x00000018ff057819 */ /* 0x000fc80000011600 */
[----:B------:R-:W-:-:S04]  /*75b0*/  LOP3.LUT R4, R4, R5, RZ, 0xfc, !PT ;  /* 0x0000000504047212 */ /* 0x000fc800078efcff */
[----:B------:R-:W-:Y:S02]  /*75c0*/  PRMT R0, R4, 0x7610, R0 ;  /* 0x0000761004007816 */ /* 0x000fe40000000000 */
.L_x_521:
[----:B------:R-:W-:Y:S05]  /*75d0*/  BSYNC B0 ;  /* 0x0000000000007941 */ /* 0x000fea0003800000 */
.L_x_520:
[----:B------:R0:W-:Y:S01]  /*75e0*/  STG.E.U8 [R2.64], R0 ;  /* 0x0000000002007986 */ /* 0x0001e2000c101124 */
[----:B------:R-:W-:Y:S05]  /*75f0*/  BRA `(.L_x_497) ;  /* 0x0000031000007947 */ /* 0x000fea0003800000 */
.L_x_514:
        /* <DEDUP_REMOVED lines=22> */
.L_x_496:
        /* <DEDUP_REMOVED lines=20> */
.L_x_524:
[----:B------:R-:W-:-:S06]  /*78a0*/  HADD2.F32 R4, -RZ, R22.H0_H0 ;  /* 0x20000016ff047230 */ /* 0x000fcc0000004100 */
[----:B------:R-:W0:Y:S02]  /*78b0*/  F2I.U64.TRUNC R4, R4 ;  /* 0x0000000400047311 */ /* 0x000e24000020d800 */
[----:B0-----:R0:W-:Y:S01]  /*78c0*/  STG.E.64 [R2.64], R4 ;  /* 0x0000000402007986 */ /* 0x0011e2000c101b24 */
[----:B------:R-:W-:Y:S05]  /*78d0*/  BRA `(.L_x_497) ;  /* 0x0000003000007947 */ /* 0x000fea0003800000 */
.L_x_523:
[----:B------:R-:W-:-:S04]  /*78e0*/  HADD2.F32 R22, -RZ, R22.H0_H0 ;  /* 0x20000016ff167230 */ /* 0x000fc80000004100 */
[----:B------:R-:W0:Y:S02]  /*78f0*/  F2I.FTZ.U32.TRUNC.NTZ R5, R22 ;  /* 0x0000001600057305 */ /* 0x000e24000021f000 */
[----:B0-----:R0:W-:Y:S02]  /*7900*/  STG.E [R2.64], R5 ;  /* 0x0000000502007986 */ /* 0x0011e4000c101924 */
.L_x_497:
[----:B------:R-:W-:Y:S02]  /*7910*/  IADD3 R19, R19, 0x80, RZ ;  /* 0x0000008013137810 */ /* 0x000fe40007ffe0ff */
.L_x_458:
[----:B------:R-:W-:Y:S05]  /*7920*/  BSYNC B6 ;  /* 0x0000000000067941 */ /* 0x000fea0003800000 */
.L_x_457:
[----:B------:R-:W-:-:S13]  /*7930*/  ISETP.GE.AND P0, PT, R19, R17, PT ;  /* 0x000000111300720c */ /* 0x000fda0003f06270 */
[----:B------:R-:W-:Y:S05]  /*7940*/  @P0 EXIT ;  /* 0x000000000000094d */ /* 0x000fea0003800000 */
[----:B0-----:R-:W-:Y:S01]  /*7950*/  PRMT R0, R18, 0x9910, RZ ;  /* 0x0000991012007816 */ /* 0x001fe200000000ff */
        /* <DEDUP_REMOVED lines=16> */
[----:B0-----:R-:W-:Y:S01]  /*7a60*/  STG.E.U8 [R2.64], R23 ;  /* 0x0000001702007986 */ /* 0x001fe2000c101124 */
[----:B------:R-:W-:Y:S05]  /*7a70*/  EXIT ;  /* 0x000000000000794d */ /* 0x000fea0003800000 */
.L_x_528:
[----:B-----5:R-:W-:-:S06]  /*7a80*/  HADD2.F32 R5, -RZ, R23.H0_H0 ;  /* 0x20000017ff057230 */ /* 0x020fcc0000004100 */
[----:B------:R-:W0:Y:S02]  /*7a90*/  F2I.S64.TRUNC R4, R5 ;  /* 0x0000000500047311 */ /* 0x000e24000020d900 */
[----:B0-----:R-:W-:Y:S01]  /*7aa0*/  STG.E.U8 [R2.64], R4 ;  /* 0x0000000402007986 */ /* 0x001fe2000c101124 */
[----:B------:R-:W-:Y:S05]  /*7ab0*/  EXIT ;  /* 0x000000000000794d */ /* 0x000fea0003800000 */
.L_x_527:
        /* <DEDUP_REMOVED lines=8> */
[----:B0-----:R-:W-:Y:S01]  /*7b40*/  STG.E.64 [R2.64], R4 ;  /* 0x0000000402007986 */ /* 0x001fe2000c101b24 */
[----:B------:R-:W-:Y:S05]  /*7b50*/  EXIT ;  /* 0x000000000000794d */ /* 0x000fea0003800000 */
.L_x_531:
[----:B-----5:R-:W-:-:S06]  /*7b60*/  HADD2.F32 R23, -RZ, R23.H0_H0 ;  /* 0x20000017ff177230 */ /* 0x020fcc0000004100 */
[----:B------:R-:W0:Y:S02]  /*7b70*/  F2I.FTZ.TRUNC.NTZ R23, R23 ;  /* 0x0000001700177305 */ /* 0x000e24000021f100 */
[----:B0-----:R-:W-:Y:S01]  /*7b80*/  STG.E [R2.64], R23 ;  /* 0x0000001702007986 */ /* 0x001fe2000c101924 */
[----:B------:R-:W-:Y:S05]  /*7b90*/  EXIT ;  /* 0x000000000000794d */ /* 0x000fea0003800000 */
.L_x_530:
[----:B-----5:R-:W-:-:S06]  /*7ba0*/  HADD2.F32 R23, -RZ, R23.H0_H0 ;  /* 0x20000017ff177230 */ /* 0x020fcc0000004100 */
[----:B------:R-:W0:Y:S02]  /*7bb0*/  F2I.FTZ.TRUNC.NTZ R23, R23 ;  /* 0x0000001700177305 */ /* 0x000e24000021f100 */
[----:B0-----:R-:W-:Y:S01]  /*7bc0*/  STG.E.U16 [R2.64], R23 ;  /* 0x0000001702007986 */ /* 0x001fe2000c101524 */
[----:B------:R-:W-:Y:S05]  /*7bd0*/  EXIT ;  /* 0x000000000000794d */ /* 0x000fea0003800000 */
.L_x_526:
[----:B------:R-:W-:-:S13]  /*7be0*/  ISETP.GT.AND P0, PT, R0, 0x6, PT ;  /* 0x000000060000780c */ /* 0x000fda0003f04270 */
[----:B------:R-:W-:Y:S05]  /*7bf0*/  @P0 BRA `(.L_x_532) ;  /* 0x0000009000000947 */ /* 0x000fea0003800000 */
[----:B------:R-:W-:-:S13]  /*7c00*/  ISETP.NE.AND P0, PT, R0, 0x5, PT ;  /* 0x000000050000780c */ /* 0x000fda0003f05270 */
[----:B------:R-:W-:Y:S05]  /*7c10*/  @!P0 BRA `(.L_x_533) ;  /* 0x0000005000008947 */ /* 0x000fea0003800000 */
[----:B------:R-:W-:-:S13]  /*7c20*/  ISETP.NE.AND P0, PT, R0, 0x6, PT ;  /* 0x000000060000780c */ /* 0x000fda0003f05270 */
[----:B------:R-:W-:Y:S05]  /*7c30*/  @P0 BRA `(.L_x_529) ;  /* 0x00000b1000000947 */ /* 0x000fea0003800000 */
[----:B-----5:R-:W-:-:S05]  /*7c40*/  HADD2.F32 R23, -RZ, R23.H0_H0 ;  /* 0x20000017ff177230 */ /* 0x020fca0000004100 */
[----:B------:R-:W-:Y:S01]  /*7c50*/  STG.E [R2.64], R23 ;  /* 0x0000001702007986 */ /* 0x000fe2000c101924 */
[----:B------:R-:W-:Y:S05]  /*7c60*/  EXIT ;  /* 0x000000000000794d */ /* 0x000fea0003800000 */
.L_x_533:
[----:B-----5:R-:W-:Y:S01]  /*7c70*/  STG.E.U16 [R2.64], R23 ;  /* 0x0000001702007986 */ /* 0x020fe2000c101524 */
[----:B------:R-:W-:Y:S05]  /*7c80*/  EXIT ;  /* 0x000000000000794d */ /* 0x000fea0003800000 */
.L_x_532:
        /* <DEDUP_REMOVED lines=8> */
[----:B------:R-:W-:Y:S01]  /*7d10*/  STG.E.64 [R2.64], R4 ;  /* 0x0000000402007986 */ /* 0x000fe2000c101b24 */
[----:B------:R-:W-:Y:S05]  /*7d20*/  EXIT ;  /* 0x000000000000794d */ /* 0x000fea0003800000 */
.L_x_535:
[----:B-----5:R-:W-:-:S05]  /*7d30*/  HADD2.F32 R0, -RZ, R23.H0_H0 ;  /* 0x20000017ff007230 */ /* 0x020fca0000004100 */
[----:B------:R-:W-:-:S04]  /*7d40*/  F2FP.PACK_AB R0, RZ, R0 ;  /* 0x00000000ff00723e */ /* 0x000fc800000000ff */
[----:B------:R-:W-:-:S05]  /*7d50*/  PRMT R0, R0, 0x5410, RZ ;  /* 0x0000541000007816 */ /* 0x000fca00000000ff */
[----:B------:R-:W-:Y:S01]  /*7d60*/  STG.E [R2.64], R0 ;  /* 0x0000000002007986 */ /* 0x000fe2000c101924 */
[----:B------:R-:W-:Y:S05]  /*7d70*/  EXIT ;  /* 0x000000000000794d */ /* 0x000fea0003800000 */
.L_x_534:
[----:B-----5:R-:W-:-:S05]  /*7d80*/  HADD2.F32 R4, -RZ, R23.H0_H0 ;  /* 0x20000017ff047230 */ /* 0x020fca0000004100 */
[----:B------:R-:W-:-:S06]  /*7d90*/  FMUL.FTZ R4, R4, 1 ;  /* 0x3f80000004047820 */ /* 0x000fcc0000410000 */
[----:B------:R-:W0:Y:S02]  /*7da0*/  F2F.F64.F32 R4, R4 ;  /* 0x0000000400047310 */ /* 0x000e240000201800 */
[----:B0-----:R-:W-:Y:S01]  /*7db0*/  STG.E.64 [R2.64], R4 ;  /* 0x0000000402007986 */ /* 0x001fe2000c101b24 */
[----:B------:R-:W-:Y:S05]  /*7dc0*/  EXIT ;  /* 0x000000000000794d */ /* 0x000fea0003800000 */
.L_x_525:
        /* <DEDUP_REMOVED lines=11> */
[----:B------:R-:W-:Y:S01]  /*7e80*/  STG.E.U8 [R2.64], R5 ;  /* 0x0000000502007986 */ /* 0x000fe2000c101124 */
[----:B------:R-:W-:Y:S05]  /*7e90*/  EXIT ;  /* 0x000000000000794d */ /* 0x000fea0003800000 */
.L_x_538:
[----:B-----5:R-:W-:Y:S01]  /*7ea0*/  HADD2.F32 R23, -RZ, R23.H0_H0 ;  /* 0x20000017ff177230 */ /* 0x020fe20000004100 */
[----:B------:R-:W-:-:S04]  /*7eb0*/  CS2R R6, SRZ ;  /* 0x0000000000067805 */ /* 0x000fc8000001ff00 */
[----:B------:R-:W-:-:S06]  /*7ec0*/  FMUL.FTZ R4, R23, 1 ;  /* 0x3f80000017047820 */ /* 0x000fcc0000410000 */
[----:B------:R-:W0:Y:S02]  /*7ed0*/  F2F.F64.F32 R4, R4 ;  /* 0x0000000400047310 */ /* 0x000e240000201800 */
[----:B0-----:R-:W-:Y:S01]  /*7ee0*/  STG.E.128 [R2.64], R4 ;  /* 0x0000000402007986 */ /* 0x001fe2000c101d24 */
[----:B------:R-:W-:Y:S05]  /*7ef0*/  EXIT ;  /* 0x000000000000794d */ /* 0x000fea0003800000 */
.L_x_537:
        /* <DEDUP_REMOVED lines=21> */
.L_x_542:
[----:B------:R-:W-:Y:S05]  /*8050*/  BSYNC B0 ;  /* 0x0000000000007941 */ /* 0x000fea0003800000 */
.L_x_541:
[----:B------:R-:W-:-:S05]  /*8060*/  LOP3.LUT R5, R0, R5, RZ, 0xfc, !PT ;  /* 0x0000000500057212 */ /* 0x000fca00078efcff */
[----:B------:R-:W-:Y:S01]  /*8070*/  STG.E.U8 [R2.64], R5 ;  /* 0x0000000502007986 */ /* 0x000fe2000c101124 */
[----:B------:R-:W-:Y:S05]  /*8080*/  EXIT ;  /* 0x000000000000794d */ /* 0x000fea0003800000 */
.L_x_540:
        /* <DEDUP_REMOVED lines=13> */
.L_x_544:
[----:B------:R-:W-:Y:S01]  /*8160*/  IMAD.MOV.U32 R0, RZ, RZ, 0x7f ;  /* 0x0000007fff007424 */ /* 0x000fe200078e00ff */
[----:B------:R-:W-:-:S04]  /*8170*/  ISETP.GT.U32.AND P0, PT, R4, 0x7f800000, PT ;  /* 0x7f8000000400780c */ /* 0x000fc80003f04070 */
[----:B------:R-:W-:-:S04]  /*8180*/  SEL R0, R0, 0x7c, P0 ;  /* 0x0000007c00007807 */ /* 0x000fc80000000000 */
.L_x_545:
[----:B------:R-:W-:Y:S05]  /*8190*/  BSYNC B0 ;  /* 0x0000000000007941 */ /* 0x000fea0003800000 */
.L_x_543:
[----:B------:R-:W-:-:S04]  /*81a0*/  LOP3.LUT R4, R23, 0x80000000, RZ, 0xc0, !PT ;  /* 0x8000000017047812 */ /* 0x000fc800078ec0ff */
[----:B------:R-:W-:-:S04]  /*81b0*/  SHF.R.U32.HI R5, RZ, 0x18, R4 ;  /* 0x00000018ff057819 */ /* 0x000fc80000011604 */
[----:B------:R-:W-:-:S05]  /*81c0*/  LOP3.LUT R5, R0, R5, RZ, 0xfc, !PT ;  /* 0x0000000500057212 */ /* 0x000fca00078efcff */
[----:B------:R-:W-:Y:S01]  /*81d0*/  STG.E.U8 [R2.64], R5 ;  /* 0x0000000502007986 */ /* 0x000fe2000c101124 */
[----:B------:R-:W-:Y:S05]  /*81e0*/  EXIT ;  /* 0x000000000000794d */ /* 0x000fea0003800000 */
.L_x_539:
[----:B-----5:R-:W-:-:S05]  /*81f0*/  HADD2.F32 R0, -RZ, R23.H0_H0 ;  /* 0x20000017ff007230 */ /* 0x020fca0000004100 */
[----:B------:R-:W-:-:S05]  /*8200*/  F2FP.BF16.PACK_AB R0, RZ, R0 ;  /* 0x00000000ff00723e */ /* 0x000fca00000010ff */
[----:B------:R-:W-:Y:S01]  /*8210*/  STG.E.U16 [R2.64], R0 ;  /* 0x0000000002007986 */ /* 0x000fe2000c101524 */
[----:B------:R-:W-:Y:S05]  /*8220*/  EXIT ;  /* 0x000000000000794d */ /* 0x000fea0003800000 */
.L_x_536:
        /* <DEDUP_REMOVED lines=10> */
[----:B0-----:R-:W-:Y:S01]  /*82d0*/  STG.E.U16 [R2.64], R5 ;  /* 0x0000000502007986 */ /* 0x001fe2000c101524 */
[----:B------:R-:W-:Y:S05]  /*82e0*/  EXIT ;  /* 0x000000000000794d */ /* 0x000fea0003800000 */
.L_x_548:
        /* <DEDUP_REMOVED lines=17> */
.L_x_551:
[----:B------:R-:W-:-:S04]  /*8400*/  LOP3.LUT R0, R23, 0x80000000, RZ, 0xc0, !PT ;  /* 0x8000000017007812 */ /* 0x000fc800078ec0ff */
[----:B------:R-:W-:-:S04]  /*8410*/  SHF.R.U32.HI R5, RZ, 0x18, R0 ;  /* 0x00000018ff057819 */ /* 0x000fc80000011600 */
[----:B------:R-:W-:-:S04]  /*8420*/  LOP3.LUT R4, R4, R5, RZ, 0xfc, !PT ;  /* 0x0000000504047212 */ /* 0x000fc800078efcff */
[----:B------:R-:W-:Y:S02]  /*8430*/  PRMT R0, R4, 0x7610, R0 ;  /* 0x0000761004007816 */ /* 0x000fe40000000000 */
.L_x_550:
[----:B------:R-:W-:Y:S05]  /*8440*/  BSYNC B0 ;  /* 0x0000000000007941 */ /* 0x000fea0003800000 */
.L_x_549:
[----:B------:R-:W-:Y:S01]  /*8450*/  STG.E.U8 [R2.64], R0 ;  /* 0x0000000002007986 */ /* 0x000fe2000c101124 */
[----:B------:R-:W-:Y:S05]  /*8460*/  EXIT ;  /* 0x000000000000794d */ /* 0x000fea0003800000 */
.L_x_547:
        /* <DEDUP_REMOVED lines=17> */
.L_x_554:
[----:B------:R-:W-:-:S04]  /*8580*/  LOP3.LUT R0, R23, 0x80000000, RZ, 0xc0, !PT ;  /* 0x8000000017007812 */ /* 0x000fc800078ec0ff */
[----:B------:R-:W-:-:S04]  /*8590*/  SHF.R.U32.HI R5, RZ, 0x18, R0 ;  /* 0x00000018ff057819 */ /* 0x000fc80000011600 */
[----:B------:R-:W-:-:S04]  /*85a0*/  LOP3.LUT R4, R4, R5, RZ, 0xfc, !PT ;  /* 0x0000000504047212 */ /* 0x000fc800078efcff */
[----:B------:R-:W-:Y:S02]  /*85b0*/  PRMT R0, R4, 0x7610, R0 ;  /* 0x0000761004007816 */ /* 0x000fe40000000000 */
.L_x_553:
[----:B------:R-:W-:Y:S05]  /*85c0*/  BSYNC B0 ;  /* 0x0000000000007941 */ /* 0x000fea0003800000 */
.L_x_552:
[----:B------:R-:W-:Y:S01]  /*85d0*/  STG.E.U8 [R2.64], R0 ;  /* 0x0000000002007986 */ /* 0x000fe2000c101124 */
[----:B------:R-:W-:Y:S05]  /*85e0*/  EXIT ;  /* 0x000000000000794d */ /* 0x000fea0003800000 */
.L_x_546:
        /* <DEDUP_REMOVED lines=22> */
.L_x_529:
        /* <DEDUP_REMOVED lines=19> */
[----:B------:R-:W-:Y:S05]  /*8880*/  EXIT ;  /* 0x000000000000794d */ /* 0x000fea0003800000 */
.L_x_556:
[----:B-----5:R-:W-:-:S06]  /*8890*/  HADD2.F32 R4, -RZ, R23.H0_H0 ;  /* 0x20000017ff047230 */ /* 0x020fcc0000004100 */
[----:B------:R-:W0:Y:S02]  /*88a0*/  F2I.U64.TRUNC R4, R4 ;  /* 0x0000000400047311 */ /* 0x000e24000020d800 */
[----:B0-----:R-:W-:Y:S01]  /*88b0*/  STG.E.64 [R2.64], R4 ;  /* 0x0000000402007986 */ /* 0x001fe2000c101b24 */
[----:B------:R-:W-:Y:S05]  /*88c0*/  EXIT ;  /* 0x000000000000794d */ /* 0x000fea0003800000 */
.L_x_555:
[----:B-----5:R-:W-:-:S06]  /*88d0*/  HADD2.F32 R23, -RZ, R23.H0_H0 ;  /* 0x20000017ff177230 */ /* 0x020fcc0000004100 */
[----:B------:R-:W0:Y:S02]  /*88e0*/  F2I.FTZ.U32.TRUNC.NTZ R23, R23 ;  /* 0x0000001700177305 */ /* 0x000e24000021f000 */
[----:B0-----:R-:W-:Y:S01]  /*88f0*/  STG.E [R2.64], R23 ;  /* 0x0000001702007986 */ /* 0x001fe2000c101924 */
[----:B------:R-:W-:Y:S05]  /*8900*/  EXIT ;  /* 0x000000000000794d */ /* 0x000fea0003800000 */
.L_x_557:
        /* <DEDUP_REMOVED lines=15> */
.L_x_1820:


//--------------------- .text._ZN2at6native18elementwise_kernelILi128ELi4EZNS0_22gpu_kernel_impl_nocastIZZZNS0_46_GLOBAL__N__5fd40885_13_AmpKernels_cu_3810c27339_amp_non_finite_check_and_unscale_cuda_ERNS_6TensorES5_RKS4_ENKUlvE_clEvENKUlvE1_clEvEUlN3c104HalfEE_EEvRNS_18TensorIteratorBaseERKT_EUliE_EEviT1_ --------------------------
	.section	.text._ZN2at6native18elementwise_kernelILi128ELi4EZNS0_22gpu_kernel_impl_nocastIZZZNS0_46_GLOBAL__N__5fd40885_13_AmpKernels_cu_3810c27339_amp_non_finite_check_and_unscale_cuda_ERNS_6TensorES5_RKS4_ENKUlvE_clEvENKUlvE1_clEvEUlN3c104HalfEE_EEvRNS_18TensorIteratorBaseERKT_EUliE_EEviT1_,"ax",@progbits
	.sectioninfo	@"SHI_REGISTERS=14"
	.align	128
        .global         _ZN2at6native18elementwise_kernelILi128ELi4EZNS0_22gpu_kernel_impl_nocastIZZZNS0_46_GLOBAL__N__5fd40885_13_AmpKernels_cu_3810c27339_amp_non_finite_check_and_unscale_cuda_ERNS_6TensorES5_RKS4_ENKUlvE_clEvENKUlvE1_clEvEUlN3c104HalfEE_EEvRNS_18TensorIteratorBaseERKT_EUliE_EEviT1_
        .type           _ZN2at6native18elementwise_kernelILi128ELi4EZNS0_22gpu_kernel_impl_nocastIZZZNS0_46_GLOBAL__N__5fd40885_13_AmpKernels_cu_3810c27339_amp_non_finite_check_and_unscale_cuda_ERNS_6TensorES5_RKS4_ENKUlvE_clEvENKUlvE1_clEvEUlN3c104HalfEE_EEvRNS_18TensorIteratorBaseERKT_EUliE_EEviT1_,@function
        .size           _ZN2at6native18elementwise_kernelILi128ELi4EZNS0_22gpu_kernel_impl_nocastIZZZNS0_46_GLOBAL__N__5fd40885_13_AmpKernels_cu_3810c27339_amp_non_finite_check_and_unscale_cuda_ERNS_6TensorES5_RKS4_ENKUlvE_clEvENKUlvE1_clEvEUlN3c104HalfEE_EEvRNS_18TensorIteratorBaseERKT_EUliE_EEviT1_,(.L_x_1821 - _ZN2at6native18elementwise_kernelILi128ELi4EZNS0_22gpu_kernel_impl_nocastIZZZNS0_46_GLOBAL__N__5fd40885_13_AmpKernels_cu_3810c27339_amp_non_finite_check_and_unscale_cuda_ERNS_6TensorES5_RKS4_ENKUlvE_clEvENKUlvE1_clEvEUlN3c104HalfEE_EEvRNS_18TensorIteratorBaseERKT_EUliE_EEviT1_)
        .other          _ZN2at6native18elementwise_kernelILi128ELi4EZNS0_22gpu_kernel_impl_nocastIZZZNS0_46_GLOBAL__N__5fd40885_13_AmpKernels_cu_3810c27339_amp_non_finite_check_and_unscale_cuda_ERNS_6TensorES5_RKS4_ENKUlvE_clEvENKUlvE1_clEvEUlN3c104HalfEE_EEvRNS_18TensorIteratorBaseERKT_EUliE_EEviT1_,@"STO_CUDA_ENTRY STV_DEFAULT"
_ZN2at6native18elementwise_kernelILi128ELi4EZNS0_22gpu_kernel_impl_nocastIZZZNS0_46_GLOBAL__N__5fd40885_13_AmpKernels_cu_3810c27339_amp_non_finite_check_and_unscale_cuda_ERNS_6TensorES5_RKS4_ENKUlvE_clEvENKUlvE1_clEvEUlN3c104HalfEE_EEvRNS_18TensorIteratorBaseERKT_EUliE_EEviT1_:
.text._ZN2at6native18elementwise_kernelILi128ELi4EZNS0_22gpu_kernel_impl_nocastIZZZNS0_46_GLOBAL__N__5fd40885_13_AmpKernels_cu_3810c27339_amp_non_finite_check_and_unscale_cuda_ERNS_6TensorES5_RKS4_ENKUlvE_clEvENKUlvE1_clEvEUlN3c104HalfEE_EEvRNS_18TensorIteratorBaseERKT_EUliE_EEviT1_:
[----:B------:R-:W-:Y:S02]  /*0000*/  MOV R1, c[0x0][0x28] ;  /* 0x00000a0000017a02 */ /* 0x000fe40000000f00 */
[----:B------:R-:W0:Y:S01]  /*0010*/  S2R R0, SR_CTAID.X ;  /* 0x0000000000007919 */ /* 0x000e220000002500 */
[----:B------:R-:W-:Y:S01]  /*0020*/  ULDC.64 UR4, c[0x0][0x118] ;  /* 0x0000460000047ab9 */ /* 0x000fe20000000a00 */
[----:B------:R-:W-:Y:S02]  /*0030*/  BSSY B0, `(.L_x_558) ;  /* 0x00000fb000007945 */ /* 0x000fe40003800000 */
[----:B------:R-:W0:Y:S02]  /*0040*/  S2R R3, SR_TID.X ;  /* 0x0000000000037919 */ /* 0x000e240000002100 */
[----:B0-----:R-:W-:-:S04]  /*0050*/  LEA R0, R0, R3, 0x9 ;  /* 0x0000000300007211 */ /* 0x001fc800078e48ff */
[----:B------:R-:W-:-:S13]  /*0060*/  ISETP.GE.AND P0, PT, R0, c[0x0][0x160], PT ;  /* 0x0000580000007a0c */ /* 0x000fda0003f06270 */
[----:B------:R-:W-:Y:S05]  /*0070*/  @P0 BRA `(.L_x_559) ;  /* 0x00000f6000000947 */ /* 0x000fea0003800000 */
[----:B------:R-:W-:Y:S01]  /*0080*/  ISETP.NE.AND P0, PT, RZ, c[0x0][0x168], PT ;  /* 0x00005a00ff007a0c */ /* 0x000fe20003f05270 */
[----:B------:R-:W-:-:S12]  /*0090*/  CS2R R2, SRZ ;  /* 0x0000000000027805 */ /* 0x000fd8000001ff00 */
[----:B------:R-:W-:Y:S05]  /*00a0*/  @!P0 BRA `(.L_x_560) ;  /* 0x00000e0000008947 */ /* 0x000fea0003800000 */
[----:B------:R-:W-:Y:S01]  /*00b0*/  HFMA2.MMA R2, -RZ, RZ, 0, 0 ;  /* 0x00000000ff027435 */ /* 0x000fe200000001ff */
[----:B------:R-:W-:Y:S02]  /*00c0*/  MOV R3, R0 ;  /* 0x0000000000037202 */ /* 0x000fe40000000f00 */
[----:B------:R-:W-:-:S04]  /*00d0*/  MOV R8, c[0x0][0x168] ;  /* 0x00005a0000087a02 */ /* 0x000fc80000000f00 */
[----:B------:R-:W-:-:S03]  /*00e0*/  ISETP.NE.AND P0, PT, R8, 0x1, PT ;  /* 0x000000010800780c */ /* 0x000fc60003f05270 */
[----:B------:R-:W-:-:S05]  /*00f0*/  IMAD.HI.U32 R4, R0, c[0x0][0x170], R2 ;  /* 0x00005c0000047a27 */ /* 0x000fca00078e0002 */
[----:B------:R-:W-:-:S04]  /*0100*/  SHF.R.U32.HI R5, RZ, c[0x0][0x174], R4 ;  /* 0x00005d00ff057a19 */ /* 0x000fc80000011604 */
[----:B------:R-:W-:-:S05]  /*0110*/  IADD3 R3, -R5, RZ, RZ ;  /* 0x000000ff05037210 */ /* 0x000fca0007ffe1ff */
[----:B------:R-:W-:-:S04]  /*0120*/  IMAD R3, R3, c[0x0][0x16c], R0 ;  /* 0x00005b0003037a24 */ /* 0x000fc800078e0200 */
[C---:B------:R-:W-:Y:S02]  /*0130*/  IMAD R2, R3.reuse, c[0x0][0x298], RZ ;  /* 0x0000a60003027a24 */ /* 0x040fe400078e02ff */
[----:B------:R-:W-:Y:S01]  /*0140*/  IMAD R3, R3, c[0x0][0x29c], RZ ;  /* 0x0000a70003037a24 */ /* 0x000fe200078e02ff */
[----:B------:R-:W-:Y:S05]  /*0150*/  @!P0 BRA `(.L_x_560) ;  /* 0x00000d5000008947 */ /* 0x000fea0003800000 */
[----:B------:R-:W-:Y:S01]  /*0160*/  IMAD.MOV.U32 R4, RZ, RZ, RZ ;  /* 0x000000ffff047224 */ /* 0x000fe200078e00ff */
[----:B------:R-:W-:-:S03]  /*0170*/  ISETP.NE.AND P0, PT, R8, 0x2, PT ;  /* 0x000000020800780c */ /* 0x000fc60003f05270 */
[----:B------:R-:W-:-:S05]  /*0180*/  IMAD.HI.U32 R6, R5, c[0x0][0x17c], R4 ;  /* 0x00005f0005067a27 */ /* 0x000fca00078e0004 */
[----:B------:R-:W-:-:S04]  /*0190*/  SHF.R.U32.HI R7, RZ, c[0x0][0x180], R6 ;  /* 0x00006000ff077a19 */ /* 0x000fc80000011606 */
[----:B------:R-:W-:-:S05]  /*01a0*/  IADD3 R4, -R7, RZ, RZ ;  /* 0x000000ff07047210 */ /* 0x000fca0007ffe1ff */
[----:B------:R-:W-:-:S04]  /*01b0*/  IMAD R4, R4, c[0x0][0x178], R5 ;  /* 0x00005e0004047a24 */ /* 0x000fc800078e0205 */
[C---:B------:R-:W-:Y:S02]  /*01c0*/  IMAD R2, R4.reuse, c[0x0][0x2a0], R2 ;  /* 0x0000a80004027a24 */ /* 0x040fe400078e0202 */
[----:B------:R-:W-:Y:S01]  /*01d0*/  IMAD R3, R4, c[0x0][0x2a4], R3 ;  /* 0x0000a90004037a24 */ /* 0x000fe200078e0203 */
[----:B------:R-:W-:Y:S05]  /*01e0*/  @!P0 BRA `(.L_x_560) ;  /* 0x00000cc000008947 */ /* 0x000fea0003800000 */
[----:B------:R-:W-:Y:S01]  /*01f0*/  HFMA2.MMA R6, -RZ, RZ, 0, 0 ;  /* 0x00000000ff067435 */ /* 0x000fe200000001ff */
[----:B------:R-:W-:-:S09]  /*0200*/  ISETP.NE.AND P0, PT, R8, 0x3, PT ;  /* 0x000000030800780c */ /* 0x000fd20003f05270 */
[----:B------:R-:W-:-:S05]  /*0210*/  IMAD.HI.U32 R4, R7, c[0x0][0x188], R6 ;  /* 0x0000620007047a27 */ /* 0x000fca00078e0006 */
[----:B------:R-:W-:-:S04]  /*0220*/  SHF.R.U32.HI R5, RZ, c[0x0][0x18c], R4 ;  /* 0x00006300ff057a19 */ /* 0x000fc80000011604 */
[----:B------:R-:W-:-:S05]  /*0230*/  IADD3 R6, -R5, RZ, RZ ;  /* 0x000000ff05067210 */ /* 0x000fca0007ffe1ff */
[----:B------:R-:W-:-:S04]  /*0240*/  IMAD R6, R6, c[0x0][0x184], R7 ;  /* 0x0000610006067a24 */ /* 0x000fc800078e0207 */
[C---:B------:R-:W-:Y:S02]  /*0250*/  IMAD R2, R6.reuse, c[0x0][0x2a8], R2 ;  /* 0x0000aa0006027a24 */ /* 0x040fe400078e0202 */
[----:B------:R-:W-:Y:S01]  /*0260*/  IMAD R3, R6, c[0x0][0x2ac], R3 ;  /* 0x0000ab0006037a24 */ /* 0x000fe200078e0203 */
[----:B------:R-:W-:Y:S05]  /*0270*/  @!P0 BRA `(.L_x_560) ;  /* 0x00000c3000008947 */ /* 0x000fea0003800000 */
[----:B------:R-:W-:Y:S02]  /*0280*/  MOV R4, RZ ;  /* 0x000000ff00047202 */ /* 0x000fe40000000f00 */
        /* <DEDUP_REMOVED lines=182> */
[----:B------:R-:W-:Y:S02]  /*0df0*/  SHF.R.U32.HI R7, RZ, c[0x0][0x288], R6 ;  /* 0x0000a200ff077a19 */ /* 0x000fe40000011606 */
[----:B------:R-:W-:Y:S02]  /*0e00*/  @P0 MOV R6, RZ ;  /* 0x000000ff00060202 */ /* 0x000fe40000000f00 */
[----:B------:R-:W-:-:S03]  /*0e10*/  IADD3 R9, -R7, RZ, RZ ;  /* 0x000000ff07097210 */ /* 0x000fc60007ffe1ff */
[----:B------:R-:W-:-:S05]  /*0e20*/  @P0 IMAD.HI.U32 R4, R7, c[0x0][0x290], R6 ;  /* 0x0000a40007040a27 */ /* 0x000fca00078e0006 */
[----:B------:R-:W-:Y:S01]  /*0e30*/  @P0 SHF.R.U32.HI R6, RZ, c[0x0][0x294], R4 ;  /* 0x0000a500ff060a19 */ /* 0x000fe20000011604 */
[----:B------:R-:W-:-:S03]  /*0e40*/  IMAD R4, R9, c[0x0][0x280], R5 ;  /* 0x0000a00009047a24 */ /* 0x000fc600078e0205 */
[----:B------:R-:W-:Y:S01]  /*0e50*/  @P0 IADD3 R6, -R6, RZ, RZ ;  /* 0x000000ff06060210 */ /* 0x000fe20007ffe1ff */
[C---:B------:R-:W-:Y:S02]  /*0e60*/  IMAD R2, R4.reuse, c[0x0][0x350], R2 ;  /* 0x0000d40004027a24 */ /* 0x040fe400078e0202 */
[----:B------:R-:W-:Y:S02]  /*0e70*/  IMAD R3, R4, c[0x0][0x354], R3 ;  /* 0x0000d50004037a24 */ /* 0x000fe400078e0203 */
[----:B------:R-:W-:-:S04]  /*0e80*/  @P0 IMAD R6, R6, c[0x0][0x28c], R7 ;  /* 0x0000a30006060a24 */ /* 0x000fc800078e0207 */
[C---:B------:R-:W-:Y:S02]  /*0e90*/  @P0 IMAD R2, R6.reuse, c[0x0][0x358], R2 ;  /* 0x0000d60006020a24 */ /* 0x040fe400078e0202 */
[----:B------:R-:W-:-:S05]  /*0ea0*/  @P0 IMAD R3, R6, c[0x0][0x35c], R3 ;  /* 0x0000d70006030a24 */ /* 0x000fca00078e0203 */
.L_x_560:
[----:B------:R-:W-:-:S04]  /*0eb0*/  IADD3 R8, P0, R3, c[0x0][0x368], RZ ;  /* 0x0000da0003087a10 */ /* 0x000fc80007f1e0ff */
[----:B------:R-:W-:-:S05]  /*0ec0*/  IADD3.X R9, RZ, c[0x0][0x36c], RZ, P0, !PT ;  /* 0x0000db00ff097a10 */ /* 0x000fca00007fe4ff */
[----:B------:R-:W2:Y:S01]  /*0ed0*/  LDG.E.U16 R8, [R8.64] ;  /* 0x0000000408087981 */ /* 0x000ea2000c1e1500 */
[----:B------:R-:W-:Y:S02]  /*0ee0*/  MOV R6, c[0x0][0x378] ;  /* 0x0000de0000067a02 */ /* 0x000fe40000000f00 */
[----:B------:R-:W-:Y:S01]  /*0ef0*/  MOV R7, c[0x0][0x37c] ;  /* 0x0000df0000077a02 */ /* 0x000fe20000000f00 */
[----:B--2---:R-:W-:-:S05]  /*0f00*/  HADD2.F32 R3, -RZ, R8.H0_H0 ;  /* 0x20000008ff037230 */ /* 0x004fca0000004100 */
[----:B------:R-:W-:-:S13]  /*0f10*/  FSETP.GEU.FTZ.AND P0, PT, |R3|, +INF , PT ;  /* 0x7f8000000300780b */ /* 0x000fda0003f1e200 */
[----:B------:R-:W-:Y:S01]  /*0f20*/  @P0 IMAD.MOV.U32 R11, RZ, RZ, 0x3f800000 ;  /* 0x3f800000ff0b0424 */ /* 0x000fe200078e00ff */
[----:B------:R-:W-:Y:S02]  /*0f30*/  @P0 MOV R4, c[0x0][0x370] ;  /* 0x0000dc0000040a02 */ /* 0x000fe40000000f00 */
[----:B------:R-:W-:-:S05]  /*0f40*/  @P0 MOV R5, c[0x0][0x374] ;  /* 0x0000dd0000050a02 */ /* 0x000fca0000000f00 */
[----:B------:R0:W-:Y:S04]  /*0f50*/  @P0 STG.E [R4.64], R11 ;  /* 0x0000000b04000986 */ /* 0x0001e8000c101904 */
[----:B------:R-:W2:Y:S01]  /*0f60*/  LDG.E R6, [R6.64] ;  /* 0x0000000406067981 */ /* 0x000ea2000c1e1900 */
[----:B------:R-:W-:Y:S02]  /*0f70*/  IADD3 R0, R0, 0x80, RZ ;  /* 0x0000008000007810 */ /* 0x000fe40007ffe0ff */
[----:B--2---:R-:W-:-:S13]  /*0f80*/  FSETP.NEU.FTZ.AND P0, PT, R6, 1, PT ;  /* 0x3f8000000600780b */ /* 0x004fda0003f1d000 */
[----:B------:R-:W-:Y:S01]  /*0f90*/  @P0 FMUL.FTZ R3, R3, R6 ;  /* 0x0000000603030220 */ /* 0x000fe20000410000 */
[----:B------:R-:W-:-:S04]  /*0fa0*/  IADD3 R2, P0, R2, c[0x0][0x360], RZ ;  /* 0x0000d80002027a10 */ /* 0x000fc80007f1e0ff */
[----:B0-----:R-:W-:Y:S02]  /*0fb0*/  F2FP.PACK_AB R5, RZ, R3 ;  /* 0x00000003ff05723e */ /* 0x001fe400000000ff */
[----:B------:R-:W-:-:S05]  /*0fc0*/  IADD3.X R3, RZ, c[0x0][0x364], RZ, P0, !PT ;  /* 0x0000d900ff037a10 */ /* 0x000fca00007fe4ff */
[----:B------:R0:W-:Y:S02]  /*0fd0*/  STG.E.U16 [R2.64], R5 ;  /* 0x0000000502007986 */ /* 0x0001e4000c101504 */
.L_x_559:
[----:B------:R-:W-:Y:S05]  /*0fe0*/  BSYNC B0 ;  /* 0x0000000000007941 */ /* 0x000fea0003800000 */
.L_x_558:
[----:B------:R-:W-:Y:S01]  /*0ff0*/  ISETP.GE.AND P0, PT, R0, c[0x0][0x160], PT ;  /* 0x0000580000007a0c */ /* 0x000fe20003f06270 */
[----:B------:R-:W-:-:S12]  /*1000*/  BSSY B0, `(.L_x_561) ;  /* 0x00001f0000007945 */ /* 0x000fd80003800000 */
[----:B------:R-:W-:Y:S05]  /*1010*/  @P0 BRA `(.L_x_562) ;  /* 0x00001ee000000947 */ /* 0x000fea0003800000 */
[----:B------:R-:W-:Y:S01]  /*1020*/  ISETP.NE.AND P0, PT, RZ, c[0x0][0x168], PT ;  /* 0x00005a00ff007a0c */ /* 0x000fe20003f05270 */
[----:B0-----:R-:W-:-:S12]  /*1030*/  CS2R R2, SRZ ;  /* 0x0000000000027805 */ /* 0x001fd8000001ff00 */
[----:B------:R-:W-:Y:S05]  /*1040*/  @!P0 BRA `(.L_x_563) ;  /* 0x00000e0000008947 */ /* 0x000fea0003800000 */
[----:B------:R-:W-:Y:S01]  /*1050*/  HFMA2.MMA R2, -RZ, RZ, 0, 0 ;  /* 0x00000000ff027435 */ /* 0x000fe200000001ff */
[----:B------:R-:W-:Y:S01]  /*1060*/  IMAD.MOV.U32 R3, RZ, RZ, R0 ;  /* 0x000000ffff037224 */ /* 0x000fe200078e0000 */
[----:B------:R-:W-:-:S04]  /*1070*/  MOV R8, c[0x0][0x168] ;  /* 0x00005a0000087a02 */ /* 0x000fc80000000f00 */
[----:B------:R-:W-:-:S04]  /*1080*/  ISETP.NE.AND P0, PT, R8, 0x1, PT ;  /* 0x000000010800780c */ /* 0x000fc80003f05270 */
[----:B------:R-:W-:-:S05]  /*1090*/  IMAD.HI.U32 R4, R0, c[0x0][0x170], R2 ;  /* 0x00005c0000047a27 */ /* 0x000fca00078e0002 */
[----:B------:R-:W-:-:S04]  /*10a0*/  SHF.R.U32.HI R5, RZ, c[0x0][0x174], R4 ;  /* 0x00005d00ff057a19 */ /* 0x000fc80000011604 */
[----:B------:R-:W-:-:S05]  /*10b0*/  IADD3 R3, -R5, RZ, RZ ;  /* 0x000000ff05037210 */ /* 0x000fca0007ffe1ff */
[----:B------:R-:W-:-:S04]  /*10c0*/  IMAD R3, R3, c[0x0][0x16c], R0 ;  /* 0x00005b0003037a24 */ /* 0x000fc800078e0200 */
[C---:B------:R-:W-:Y:S02]  /*10d0*/  IMAD R2, R3.reuse, c[0x0][0x298], RZ ;  /* 0x0000a60003027a24 */ /* 0x040fe400078e02ff */
[----:B------:R-:W-:Y:S01]  /*10e0*/  IMAD R3, R3, c[0x0][0x29c], RZ ;  /* 0x0000a70003037a24 */ /* 0x000fe200078e02ff */
        /* <DEDUP_REMOVED lines=202> */
[----:B------:R-:W-:Y:S01]  /*1d90*/  SHF.R.U32.HI R7, RZ, c[0x0][0x288], R6 ;  /* 0x0000a200ff077a19 */ /* 0x000fe20000011606 */
[----:B------:R-:W-:-:S03]  /*1da0*/  @P0 IMAD.MOV.U32 R6, RZ, RZ, RZ ;  /* 0x000000ffff060224 */ /* 0x000fc600078e00ff */
[C---:B------:R-:W-:Y:S01]  /*1db0*/  IADD3 R9, -R7.reuse, RZ, RZ ;  /* 0x000000ff07097210 */ /* 0x040fe20007ffe1ff */
        /* <DEDUP_REMOVED lines=9> */
.L_x_563:
[----:B------:R-:W-:-:S04]  /*1e50*/  IADD3 R4, P0, R3, c[0x0][0x368], RZ ;  /* 0x0000da0003047a10 */ /* 0x000fc80007f1e0ff */
[----:B------:R-:W-:-:S05]  /*1e60*/  IADD3.X R5, RZ, c[0x0][0x36c], RZ, P0, !PT ;  /* 0x0000db00ff057a10 */ /* 0x000fca00007fe4ff */
[----:B------:R-:W2:Y:S01]  /*1e70*/  LDG.E.U16 R4, [R4.64] ;  /* 0x0000000404047981 */ /* 0x000ea2000c1e1500 */
[----:B------:R-:W-:Y:S01]  /*1e80*/  MOV R8, c[0x0][0x378] ;  /* 0x0000de0000087a02 */ /* 0x000fe20000000f00 */
[----:B------:R-:W-:Y:S01]  /*1e90*/  IMAD.MOV.U32 R9, RZ, RZ, c[0x0][0x37c] ;  /* 0x0000df00ff097624 */ /* 0x000fe200078e00ff */
[----:B--2---:R-:W-:-:S05]  /*1ea0*/  HADD2.F32 R3, -RZ, R4.H0_H0 ;  /* 0x20000004ff037230 */ /* 0x004fca0000004100 */
[----:B------:R-:W-:-:S13]  /*1eb0*/  FSETP.GEU.FTZ.AND P0, PT, |R3|, +INF , PT ;  /* 0x7f8000000300780b */ /* 0x000fda0003f1e200 */
[----:B------:R-:W-:Y:S02]  /*1ec0*/  @P0 MOV R11, 0x3f800000 ;  /* 0x3f800000000b0802 */ /* 0x000fe40000000f00 */
        /* <DEDUP_REMOVED lines=8> */
[----:B------:R-:W-:Y:S02]  /*1f50*/  F2FP.PACK_AB R4, RZ, R3 ;  /* 0x00000003ff04723e */ /* 0x000fe400000000ff */
[----:B------:R-:W-:Y:S02]  /*1f60*/  IADD3.X R3, RZ, c[0x0][0x364], RZ, P0, !PT ;  /* 0x0000d900ff037a10 */ /* 0x000fe400007fe4ff */
[----:B------:R-:W-:-:S03]  /*1f70*/  ISETP.GE.AND P0, PT, R0, c[0x0][0x160], PT ;  /* 0x0000580000007a0c */ /* 0x000fc60003f06270 */
[----:B------:R0:W-:Y:S10]  /*1f80*/  STG.E.U16 [R2.64], R4 ;  /* 0x0000000402007986 */ /* 0x0001f4000c101504 */
[----:B------:R-:W-:Y:S05]  /*1f90*/  @P0 BRA `(.L_x_562) ;  /* 0x00000f6000000947 */ /* 0x000fea0003800000 */
[----:B------:R-:W-:Y:S01]  /*1fa0*/  ISETP.NE.AND P0, PT, RZ, c[0x0][0x168], PT ;  /* 0x00005a00ff007a0c */ /* 0x000fe20003f05270 */
[----:B0-----:R-:W-:-:S12]  /*1fb0*/  CS2R R2, SRZ ;  /* 0x0000000000027805 */ /* 0x001fd8000001ff00 */
[----:B------:R-:W-:Y:S05]  /*1fc0*/  @!P0 BRA `(.L_x_564) ;  /* 0x00000e0000008947 */ /* 0x000fea0003800000 */
[----:B------:R-:W-:Y:S02]  /*1fd0*/  MOV R2, RZ ;  /* 0x000000ff00027202 */ /* 0x000fe40000000f00 */
[----:B------:R-:W-:Y:S02]  /*1fe0*/  MOV R3, R0 ;  /* 0x0000000000037202 */ /* 0x000fe40000000f00 */
[----:B------:R-:W-:-:S03]  /*1ff0*/  MOV R8, c[0x0][0x168] ;  /* 0x00005a0000087a02 */ /* 0x000fc60000000f00 */
[----:B------:R-:W-:Y:S01]  /*2000*/  IMAD.HI.U32 R4, R0, c[0x0][0x170], R2 ;  /* 0x00005c0000047a27 */ /* 0x000fe200078e0002 */
[----:B------:R-:W-:-:S04]  /*2010*/  ISETP.NE.AND P0, PT, R8, 0x1, PT ;  /* 0x000000010800780c */ /* 0x000fc80003f05270 */
[----:B------:R-:W-:-:S04]  /*2020*/  SHF.R.U32.HI R5, RZ, c[0x0][0x174], R4 ;  /* 0x00005d00ff057a19 */ /* 0x000fc80000011604 */
[----:B------:R-:W-:-:S05]  /*2030*/  IADD3 R3, -R5, RZ, RZ ;  /* 0x000000ff05037210 */ /* 0x000fca0007ffe1ff */
[----:B------:R-:W-:-:S04]  /*2040*/  IMAD R3, R3, c[0x0][0x16c], R0 ;  /* 0x00005b0003037a24 */ /* 0x000fc800078e0200 */
[C---:B------:R-:W-:Y:S02]  /*2050*/  IMAD R2, R3.reuse, c[0x0][0x298], RZ ;  /* 0x0000a60003027a24 */ /* 0x040fe400078e02ff */
[----:B------:R-:W-:Y:S01]  /*2060*/  IMAD R3, R3, c[0x0][0x29c], RZ ;  /* 0x0000a70003037a24 */ /* 0x000fe200078e02ff */
        /* <DEDUP_REMOVED lines=199> */
[----:B------:R-:W-:Y:S02]  /*2ce0*/  ISETP.NE.AND P0, PT, R8, 0x18, PT ;  /* 0x000000180800780c */ /* 0x000fe40003f05270 */
[----:B------:R-:W-:-:S05]  /*2cf0*/  MOV R4, RZ ;  /* 0x000000ff00047202 */ /* 0x000fca0000000f00 */
        /* <DEDUP_REMOVED lines=13> */
.L_x_564:
[----:B------:R-:W-:-:S04]  /*2dd0*/  IADD3 R4, P0, R3, c[0x0][0x368], RZ ;  /* 0x0000da0003047a10 */ /* 0x000fc80007f1e0ff */
[----:B------:R-:W-:-:S05]  /*2de0*/  IADD3.X R5, RZ, c[0x0][0x36c], RZ, P0, !PT ;  /* 0x0000db00ff057a10 */ /* 0x000fca00007fe4ff */
[----:B------:R-:W2:Y:S01]  /*2df0*/  LDG.E.U16 R4, [R4.64] ;  /* 0x0000000404047981 */ /* 0x000ea2000c1e1500 */
[----:B------:R-:W-:Y:S02]  /*2e00*/  MOV R8, c[0x0][0x378] ;  /* 0x0000de0000087a02 */ /* 0x000fe40000000f00 */
[----:B------:R-:W-:Y:S01]  /*2e10*/  MOV R9, c[0x0][0x37c] ;  /* 0x0000df0000097a02 */ /* 0x000fe20000000f00 */
[----:B--2---:R-:W-:-:S05]  /*2e20*/  HADD2.F32 R3, -RZ, R4.H0_H0 ;  /* 0x20000004ff037230 */ /* 0x004fca0000004100 */
[----:B------:R-:W-:-:S13]  /*2e30*/  FSETP.GEU.FTZ.AND P0, PT, |R3|, +INF , PT ;  /* 0x7f8000000300780b */ /* 0x000fda0003f1e200 */
[----:B------:R-:W-:Y:S01]  /*2e40*/  @P0 MOV R11, 0x3f800000 ;  /* 0x3f800000000b0802 */ /* 0x000fe20000000f00 */
[----:B------:R-:W-:Y:S01]  /*2e50*/  @P0 IMAD.MOV.U32 R6, RZ, RZ, c[0x0][0x370] ;  /* 0x0000dc00ff060624 */ /* 0x000fe200078e00ff */
        /* <DEDUP_REMOVED lines=8> */
[----:B------:R-:W-:-:S05]  /*2ee0*/  IADD3.X R3, RZ, c[0x0][0x364], RZ, P0, !PT ;  /* 0x0000d900ff037a10 */ /* 0x000fca00007fe4ff */
[----:B------:R0:W-:Y:S02]  /*2ef0*/  STG.E.U16 [R2.64], R4 ;  /* 0x0000000402007986 */ /* 0x0001e4000c101504 */
.L_x_562:
[----:B------:R-:W-:Y:S05]  /*2f00*/  BSYNC B0 ;  /* 0x0000000000007941 */ /* 0x000fea0003800000 */
.L_x_561:
[----:B------:R-:W-:-:S13]  /*2f10*/  ISETP.GE.AND P0, PT, R0, c[0x0][0x160], PT ;  /* 0x0000580000007a0c */ /* 0x000fda0003f06270 */
[----:B------:R-:W-:Y:S05]  /*2f20*/  @P0 EXIT ;  /* 0x000000000000094d */ /* 0x000fea0003800000 */
[----:B------:R-:W-:Y:S01]  /*2f30*/  ISETP.NE.AND P0, PT, RZ, c[0x0][0x168], PT ;  /* 0x00005a00ff007a0c */ /* 0x000fe20003f05270 */
[----:B0-----:R-:W-:-:S12]  /*2f40*/  CS2R R2, SRZ ;  /* 0x0000000000027805 */ /* 0x001fd8000001ff00 */
[----:B------:R-:W-:Y:S05]  /*2f50*/  @!P0 BRA `(.L_x_565) ;  /* 0x00000e0000008947 */ /* 0x000fea0003800000 */
[----:B------:R-:W-:Y:S01]  /*2f60*/  HFMA2.MMA R2, -RZ, RZ, 0, 0 ;  /* 0x00000000ff027435 */ /* 0x000fe200000001ff */
[----:B------:R-:W-:Y:S02]  /*2f70*/  MOV R3, R0 ;  /* 0x0000000000037202 */ /* 0x000fe40000000f00 */
[----:B------:R-:W-:-:S04]  /*2f80*/  MOV R8, c[0x0][0x168] ;  /* 0x00005a0000087a02 */ /* 0x000fc80000000f00 */
[----:B------:R-:W-:-:S03]  /*2f90*/  ISETP.NE.AND P0, PT, R8, 0x1, PT ;  /* 0x000000010800780c */ /* 0x000fc60003f05270 */
[----:B------:R-:W-:-:S05]  /*2fa0*/  IMAD.HI.U32 R4, R0, c[0x0][0x170], R2 ;  /* 0x00005c0000047a27 */ /* 0x000fca00078e0002 */
[----:B------:R-:W-:-:S05]  /*2fb0*/  SHF.R.U32.HI R5, RZ, c[0x0][0x174], R4 ;  /* 0x00005d00ff057a19 */ /* 0x000fca0000011604 */
[----:B------:R-:W-:-:S04]  /*2fc0*/  IMAD.MOV R3, RZ, RZ, -R5 ;  /* 0x000000ffff037224 */ /* 0x000fc800078e0a05 */
        /* <DEDUP_REMOVED lines=216> */
[----:B------:R-:W-:-:S05]  /*3d50*/  @P0 IMAD R3, R6, c[0x0][0x35c], R3 ;  /* 0x0000d70006030a24 */ /* 0x000fca00078e0203 */
.L_x_565:
[----:B------:R-:W-:-:S04]  /*3d60*/  IADD3 R4, P0, R3, c[0x0][0x368], RZ ;  /* 0x0000da0003047a10 */ /* 0x000fc80007f1e0ff */
[----:B------:R-:W-:-:S05]  /*3d70*/  IADD3.X R5, RZ, c[0x0][0x36c], RZ, P0, !PT ;  /* 0x0000db00ff057a10 */ /* 0x000fca00007fe4ff */
[----:B------:R-:W2:Y:S01]  /*3d80*/  LDG.E.U16 R4, [R4.64] ;  /* 0x0000000404047981 */ /* 0x000ea2000c1e1500 */
[----:B------:R-:W-:Y:S02]  /*3d90*/  MOV R9, c[0x0][0x37c] ;  /* 0x0000df0000097a02 */ /* 0x000fe40000000f00 */
[----:B------:R-:W-:Y:S01]  /*3da0*/  MOV R8, c[0x0][0x378] ;  /* 0x0000de0000087a02 */ /* 0x000fe20000000f00 */
[----:B--2---:R-:W-:-:S05]  /*3db0*/  HADD2.F32 R0, -RZ, R4.H0_H0 ;  /* 0x20000004ff007230 */ /* 0x004fca0000004100 */
[----:B------:R-:W-:-:S13]  /*3dc0*/  FSETP.GEU.FTZ.AND P0, PT, |R0|, +INF , PT ;  /* 0x7f8000000000780b */ /* 0x000fda0003f1e200 */
[----:B------:R-:W-:Y:S02]  /*3dd0*/  @P0 MOV R11, 0x3f800000 ;  /* 0x3f800000000b0802 */ /* 0x000fe40000000f00 */
[----:B------:R-:W-:Y:S02]  /*3de0*/  @P0 MOV R6, c[0x0][0x370] ;  /* 0x0000dc0000060a02 */ /* 0x000fe40000000f00 */
[----:B------:R-:W-:-:S05]  /*3df0*/  @P0 MOV R7, c[0x0][0x374] ;  /* 0x0000dd0000070a02 */ /* 0x000fca0000000f00 */
[----:B------:R-:W-:Y:S04]  /*3e00*/  @P0 STG.E [R6.64], R11 ;  /* 0x0000000b06000986 */ /* 0x000fe8000c101904 */
[----:B------:R-:W2:Y:S02]  /*3e10*/  LDG.E R9, [R8.64] ;  /* 0x0000000408097981 */ /* 0x000ea4000c1e1900 */
[----:B--2---:R-:W-:-:S13]  /*3e20*/  FSETP.NEU.FTZ.AND P0, PT, R9, 1, PT ;  /* 0x3f8000000900780b */ /* 0x004fda0003f1d000 */
[----:B------:R-:W-:Y:S01]  /*3e30*/  @P0 FMUL.FTZ R0, R0, R9 ;  /* 0x0000000900000220 */ /* 0x000fe20000410000 */
[----:B------:R-:W-:-:S04]  /*3e40*/  IADD3 R2, P0, R2, c[0x0][0x360], RZ ;  /* 0x0000d80002027a10 */ /* 0x000fc80007f1e0ff */
[----:B------:R-:W-:Y:S02]  /*3e50*/  F2FP.PACK_AB R0, RZ, R0 ;  /* 0x00000000ff00723e */ /* 0x000fe400000000ff */
[----:B------:R-:W-:-:S05]  /*3e60*/  IADD3.X R3, RZ, c[0x0][0x364], RZ, P0, !PT ;  /* 0x0000d900ff037a10 */ /* 0x000fca00007fe4ff */
[----:B------:R-:W-:Y:S01]  /*3e70*/  STG.E.U16 [R2.64], R0 ;  /* 0x0000000002007986 */ /* 0x000fe2000c101504 */
[----:B------:R-:W-:Y:S05]  /*3e80*/  EXIT ;  /* 0x000000000000794d */ /* 0x000fea0003800000 */
.L_x_566:
        /* <DEDUP_REMOVED lines=15> */
.L_x_1821:


//--------------------- .text._ZN2at6native27unrolled_elementwise_kernelIZZZNS0_46_GLOBAL__N__5fd40885_13_AmpKernels_cu_3810c27339_amp_non_finite_check_and_unscale_cuda_ERNS_6TensorES4_RKS3_ENKUlvE_clEvENKUlvE1_clEvEUlN3c104HalfEE_St5arrayIPcLm2EELi4E23TrivialOffsetCalculatorILi1EjESG_NS0_6memory15LoadWithoutCastENSH_16StoreWithoutCastEEEviT_T0_T2_T3_T4_T5_ --------------------------
	.section	.text._ZN2at6native27unrolled_elementwise_kernelIZZZNS0_46_GLOBAL__N__5fd40885_13_AmpKernels_cu_3810c27339_amp_non_finite_check_and_unscale_cuda_ERNS_6TensorES4_RKS3_ENKUlvE_clEvENKUlvE1_clEvEUlN3c104HalfEE_St5arrayIPcLm2EELi4E23TrivialOffsetCalculatorILi1EjESG_NS0_6memory15LoadWithoutCastENSH_16StoreWithoutCastEEEviT_T0_T2_T3_T4_T5_,"ax",@progbits
	.sectioninfo	@"SHI_REGISTERS=26"
	.align	128
        .global         _ZN2at6native27unrolled_elementwise_kernelIZZZNS0_46_GLOBAL__N__5fd40885_13_AmpKernels_cu_3810c27339_amp_non_finite_check_and_unscale_cuda_ERNS_6TensorES4_RKS3_ENKUlvE_clEvENKUlvE1_clEvEUlN3c104HalfEE_St5arrayIPcLm2EELi4E23TrivialOffsetCalculatorILi1EjESG_NS0_6memory15LoadWithoutCastENSH_16StoreWithoutCastEEEviT_T0_T2_T3_T4_T5_
        .type           _ZN2at6native27unrolled_elementwise_kernelIZZZNS0_46_GLOBAL__N__5fd40885_13_AmpKernels_cu_3810c27339_amp_non_finite_check_and_unscale_cuda_ERNS_6TensorES4_RKS3_ENKUlvE_clEvENKUlvE1_clEvEUlN3c104HalfEE_St5arrayIPcLm2EELi4E23TrivialOffsetCalculatorILi1EjESG_NS0_6memory15LoadWithoutCastENSH_16StoreWithoutCastEEEviT_T0_T2_T3_T4_T5_,@function
        .size           _ZN2at6native27unrolled_elementwise_kernelIZZZNS0_46_GLOBAL__N__5fd40885_13_AmpKernels_cu_3810c27339_amp_non_finite_check_and_unscale_cuda_ERNS_6TensorES4_RKS3_ENKUlvE_clEvENKUlvE1_clEvEUlN3c104HalfEE_St5arrayIPcLm2EELi4E23TrivialOffsetCalculatorILi1EjESG_NS0_6memory15LoadWithoutCastENSH_16StoreWithoutCastEEEviT_T0_T2_T3_T4_T5_,(.L_x_1822 - _ZN2at6native27unrolled_elementwise_kernelIZZZNS0_46_GLOBAL__N__5fd40885_13_AmpKernels_cu_3810c27339_amp_non_finite_check_and_unscale_cuda_ERNS_6TensorES4_RKS3_ENKUlvE_clEvENKUlvE1_clEvEUlN3c104HalfEE_St5arrayIPcLm2EELi4E23TrivialOffsetCalculatorILi1EjESG_NS0_6memory15LoadWithoutCastENSH_16StoreWithoutCastEEEviT_T0_T2_T3_T4_T5_)
        .other          _ZN2at6native27unrolled_elementwise_kernelIZZZNS0_46_GLOBAL__N__5fd40885_13_AmpKernels_cu_3810c27339_amp_non_finite_check_and_unscale_cuda_ERNS_6TensorES4_RKS3_ENKUlvE_clEvENKUlvE1_clEvEUlN3c104HalfEE_St5arrayIPcLm2EELi4E23TrivialOffsetCalculatorILi1EjESG_NS0_6memory15LoadWithoutCastENSH_16StoreWithoutCastEEEviT_T0_T2_T3_T4_T5_,@"STO_CUDA_ENTRY STV_DEFAULT"
_ZN2at6native27unrolled_elementwise_kernelIZZZNS0_46_GLOBAL__N__5fd40885_13_AmpKernels_cu_3810c27339_amp_non_finite_check_and_unscale_cuda_ERNS_6TensorES4_RKS3_ENKUlvE_clEvENKUlvE1_clEvEUlN3c104HalfEE_St5arrayIPcLm2EELi4E23TrivialOffsetCalculatorILi1EjESG_NS0_6memory15LoadWithoutCastENSH_16StoreWithoutCastEEEviT_T0_T2_T3_T4_T5_:
.text._ZN2at6native27unrolled_elementwise_kernelIZZZNS0_46_GLOBAL__N__5fd40885_13_AmpKernels_cu_3810c27339_amp_non_finite_check_and_unscale_cuda_ERNS_6TensorES4_RKS3_ENKUlvE_clEvENKUlvE1_clEvEUlN3c104HalfEE_St5arrayIPcLm2EELi4E23TrivialOffsetCalculatorILi1EjESG_NS0_6memory15LoadWithoutCastENSH_16StoreWithoutCastEEEviT_T0_T2_T3_T4_T5_:
[----:B------:R-:W-:Y:S02]  /*0000*/  IMAD.MOV.U32 R1, RZ, RZ, c[0x0][0x28] ;  /* 0x00000a00ff017624 */ /* 0x000fe400078e00ff */
[----:B------:R-:W0:Y:S01]  /*0010*/  S2R R0, SR_CTAID.X ;  /* 0x0000000000007919 */ /* 0x000e220000002500 */
[----:B------:R-:W-:Y:S01]  /*0020*/  IMAD.MOV.U32 R3, RZ, RZ, -0x200 ;  /* 0xfffffe00ff037424 */ /* 0x000fe200078e00ff */
[----:B------:R-:W-:Y:S01]  /*0030*/  PRMT R9, RZ, 0x7610, R9 ;  /* 0x00007610ff097816 */ /* 0x000fe20000000009 */
[----:B------:R-:W-:Y:S01]  /*0040*/  ULDC.64 UR4, c[0x0][0x118] ;  /* 0x0000460000047ab9 */ /* 0x000fe20000000a00 */
[----:B------:R-:W1:Y:S01]  /*0050*/  S2R R21, SR_TID.X ;  /* 0x0000000000157919 */ /* 0x000e620000002100 */
[----:B------:R-:W-:Y:S02]  /*0060*/  PRMT R8, RZ, 0x7610, R8 ;  /* 0x00007610ff087816 */ /* 0x000fe40000000008 */
[----:B------:R-:W-:Y:S01]  /*0070*/  PRMT R6, RZ, 0x7610, R6 ;  /* 0x00007610ff067816 */ /* 0x000fe20000000006 */
[----:B0-----:R-:W-:Y:S01]  /*0080*/  IMAD R2, R0, R3, c[0x0][0x160] ;  /* 0x0000580000027624 */ /* 0x001fe200078e0203 */
[----:B------:R-:W-:Y:S01]  /*0090*/  PRMT R3, RZ, 0x7610, R3 ;  /* 0x00007610ff037816 */ /* 0x000fe20000000003 */
[----:B-1----:R-:W-:-:S03]  /*00a0*/  IMAD.MOV.U32 R5, RZ, RZ, R21 ;  /* 0x000000ffff057224 */ /* 0x002fc600078e0015 */
[----:B------:R-:W-:-:S13]  /*00b0*/  ISETP.GE.AND P0, PT, R21, R2, PT ;  /* 0x000000021500720c */ /* 0x000fda0003f06270 */
[----:B------:R-:W-:Y:S01]  /*00c0*/  @!P0 IADD3 R5, R21, 0x80, RZ ;  /* 0x0000008015058810 */ /* 0x000fe20007ffe0ff */
[----:B------:R-:W-:Y:S02]  /*00d0*/  @!P0 IMAD R4, R0, 0x200, R21 ;  /* 0x0000020000048824 */ /* 0x000fe400078e0215 */
[----:B------:R-:W-:Y:S01]  /*00e0*/  @!P0 IMAD.MOV.U32 R7, RZ, RZ, 0x2 ;  /* 0x00000002ff078424 */ /* 0x000fe200078e00ff */
[----:B------:R-:W-:-:S13]  /*00f0*/  ISETP.GE.AND P1, PT, R5, R2, PT ;  /* 0x000000020500720c */ /* 0x000fda0003f26270 */
[----:B------:R-:W-:Y:S01]  /*0100*/  @!P1 IMAD R10, R0, 0x200, R5 ;  /* 0x00000200000a9824 */ /* 0x000fe200078e0205 */
[----:B------:R-:W-:Y:S01]  /*0110*/  @!P1 IADD3 R5, R5, 0x80, RZ ;  /* 0x0000008005059810 */ /* 0x000fe20007ffe0ff */
[----:B------:R-:W-:-:S03]  /*0120*/  @!P1 IMAD.MOV.U32 R11, RZ, RZ, 0x2 ;  /* 0x00000002ff0b9424 */ /* 0x000fc600078e00ff */
[----:B------:R-:W-:Y:S01]  /*0130*/  ISETP.GE.AND P3, PT, R5, R2, PT ;  /* 0x000000020500720c */ /* 0x000fe20003f66270 */
[----:B------:R-:W-:Y:S01]  /*0140*/  @!P1 IMAD.WIDE.U32 R10, R10, R11, c[0x0][0x188] ;  /* 0x000062000a0a9625 */ /* 0x000fe200078e000b */
[----:B------:R-:W-:Y:S04]  /*0150*/  BSSY B0, `(.L_x_567) ;  /* 0x0000027000007945 */ /* 0x000fe80003800000 */
[----:B------:R0:W5:Y:S07]  /*0160*/  @!P1 LDG.E.U16 R8, [R10.64] ;  /* 0x000000040a089981 */ /* 0x00016e000c1e1500 */
[----:B------:R-:W-:-:S02]  /*0170*/  @!P3 LEA R14, R0, R5, 0x9 ;  /* 0x00000005000eb211 */ /* 0x000fc400078e48ff */
[----:B------:R-:W-:Y:S02]  /*0180*/  @!P3 IADD3 R5, R5, 0x80, RZ ;  /* 0x000000800505b810 */ /* 0x000fe40007ffe0ff */
[----:B------:R-:W-:Y:S02]  /*0190*/  @!P3 MOV R15, 0x2 ;  /* 0x00000002000fb802 */ /* 0x000fe40000000f00 */
[----:B------:R-:W-:-:S03]  /*01a0*/  ISETP.GE.AND P2, PT, R5, R2, PT ;  /* 0x000000020500720c */ /* 0x000fc60003f46270 */
[----:B------:R-:W-:-:S05]  /*01b0*/  @!P3 IMAD.WIDE.U32 R14, R14, R15, c[0x0][0x188] ;  /* 0x000062000e0eb625 */ /* 0x000fca00078e000f */
[----:B------:R0:W5:Y:S05]  /*01c0*/  @!P3 LDG.E.U16 R6, [R14.64] ;  /* 0x000000040e06b981 */ /* 0x00016a000c1e1500 */
[----:B------:R-:W-:Y:S02]  /*01d0*/  @!P2 IMAD R12, R0, 0x200, R5 ;  /* 0x00000200000ca824 */ /* 0x000fe400078e0205 */
[----:B------:R-:W-:-:S04]  /*01e0*/  @!P0 IMAD.WIDE.U32 R4, R4, R7, c[0x0][0x188] ;  /* 0x0000620004048625 */ /* 0x000fc800078e0007 */
[----:B------:R-:W-:Y:S01]  /*01f0*/  IMAD.MOV.U32 R7, RZ, RZ, R21 ;  /* 0x000000ffff077224 */ /* 0x000fe200078e0015 */
[----:B------:R1:W5:Y:S01]  /*0200*/  @!P0 LDG.E.U16 R9, [R4.64] ;  /* 0x0000000404098981 */ /* 0x000362000c1e1500 */
[----:B------:R-:W-:-:S03]  /*0210*/  @!P2 IMAD.MOV.U32 R13, RZ, RZ, 0x2 ;  /* 0x00000002ff0da424 */ /* 0x000fc600078e00ff */
[C---:B------:R-:W-:Y:S01]  /*0220*/  IADD3 R23, R7.reuse, 0x80, RZ ;  /* 0x0000008007177810 */ /* 0x040fe20007ffe0ff */
[----:B------:R-:W-:Y:S01]  /*0230*/  @!P2 IMAD.WIDE.U32 R12, R12, R13, c[0x0][0x188] ;  /* 0x000062000c0ca625 */ /* 0x000fe200078e000d */
[C---:B------:R-:W-:Y:S02]  /*0240*/  IADD3 R17, R7.reuse, 0x100, RZ ;  /* 0x0000010007117810 */ /* 0x040fe40007ffe0ff */
[----:B------:R-:W-:Y:S02]  /*0250*/  IADD3 R19, R7, 0x180, RZ ;  /* 0x0000018007137810 */ /* 0x000fe40007ffe0ff */
[----:B------:R-:W-:Y:S01]  /*0260*/  @!P0 MOV R7, R23 ;  /* 0x0000001700078202 */ /* 0x000fe20000000f00 */
[----:B-1----:R-:W-:Y:S01]  /*0270*/  @!P0 IMAD R4, R0, 0x200, R21 ;  /* 0x0000020000048824 */ /* 0x002fe200078e0215 */
[----:B------:R0:W5:Y:S01]  /*0280*/  @!P2 LDG.E.U16 R3, [R12.64] ;  /* 0x000000040c03a981 */ /* 0x000162000c1e1500 */
[----:B------:R-:W-:Y:S01]  /*0290*/  @!P0 IMAD.MOV.U32 R5, RZ, RZ, 0x2 ;  /* 0x00000002ff058424 */ /* 0x000fe200078e00ff */
[----:B------:R-:W-:-:S02]  /*02a0*/  ISETP.GE.AND P1, PT, R23, R2, PT ;  /* 0x000000021700720c */ /* 0x000fc40003f26270 */
[-C--:B------:R-:W-:Y:S01]  /*02b0*/  ISETP.GE.AND P2, PT, R17, R2.reuse, PT ;  /* 0x000000021100720c */ /* 0x080fe20003f46270 */
[----:B------:R-:W-:Y:S01]  /*02c0*/  @!P0 IMAD.WIDE.U32 R4, R4, R5, c[0x0][0x180] ;  /* 0x0000600004048625 */ /* 0x000fe200078e0005 */
[-C--:B------:R-:W-:Y:S02]  /*02d0*/  ISETP.GE.AND P3, PT, R19, R2.reuse, PT ;  /* 0x000000021300720c */ /* 0x080fe40003f66270 */
[----:B------:R-:W-:Y:S01]  /*02e0*/  ISETP.GE.AND P4, PT, R7, R2, PT ;  /* 0x000000020700720c */ /* 0x000fe20003f86270 */
[----:B------:R-:W-:Y:S07]  /*02f0*/  @P0 BRA `(.L_x_568) ;  /* 0x000000c000000947 */ /* 0x000fee0003800000 */
[----:B-----5:R-:W-:Y:S01]  /*0300*/  HADD2.F32 R9, -RZ, R9.H0_H0 ;  /* 0x20000009ff097230 */ /* 0x020fe20000004100 */
[----:B0-----:R-:W-:Y:S02]  /*0310*/  IMAD.MOV.U32 R12, RZ, RZ, c[0x0][0x170] ;  /* 0x00005c00ff0c7624 */ /* 0x001fe400078e00ff */
[----:B------:R-:W-:Y:S02]  /*0320*/  IMAD.MOV.U32 R13, RZ, RZ, c[0x0][0x174] ;  /* 0x00005d00ff0d7624 */ /* 0x000fe400078e00ff */
[----:B------:R-:W-:-:S13]  /*0330*/  FSETP.GEU.FTZ.AND P5, PT, |R9|, +INF , PT ;  /* 0x7f8000000900780b */ /* 0x000fda0003fbe200 */
[----:B------:R-:W-:Y:S01]  /*0340*/  @P5 IMAD.MOV.U32 R15, RZ, RZ, 0x3f800000 ;  /* 0x3f800000ff0f5424 */ /* 0x000fe200078e00ff */
[----:B------:R-:W-:Y:S01]  /*0350*/  @P5 MOV R10, c[0x0][0x168] ;  /* 0x00005a00000a5a02 */ /* 0x000fe20000000f00 */
[----:B------:R-:W-:-:S05]  /*0360*/  @P5 IMAD.MOV.U32 R11, RZ, RZ, c[0x0][0x16c] ;  /* 0x00005b00ff0b5624 */ /* 0x000fca00078e00ff */
[----:B------:R0:W-:Y:S04]  /*0370*/  @P5 STG.E [R10.64], R15 ;  /* 0x0000000f0a005986 */ /* 0x0001e8000c101904 */
[----:B------:R-:W2:Y:S02]  /*0380*/  LDG.E R12, [R12.64] ;  /* 0x000000040c0c7981 */ /* 0x000ea4000c1e1900 */
[----:B--2---:R-:W-:-:S13]  /*0390*/  FSETP.NEU.FTZ.AND P5, PT, R12, 1, PT ;  /* 0x3f8000000c00780b */ /* 0x004fda0003fbd000 */
[----:B------:R-:W-:-:S05]  /*03a0*/  @P5 FMUL.FTZ R9, R9, R12 ;  /* 0x0000000c09095220 */ /* 0x000fca0000410000 */
[----:B------:R-:W-:Y:S02]  /*03b0*/  F2FP.PACK_AB R9, RZ, R9 ;  /* 0x00000009ff09723e */ /* 0x000fe400000000ff */
.L_x_568:
[----:B0-----:R-:W-:Y:S05]  /*03c0*/  BSYNC B0 ;  /* 0x0000000000007941 */ /* 0x001fea0003800000 */
.L_x_567:
[----:B------:R-:W-:Y:S01]  /*03d0*/  BSSY B0, `(.L_x_569) ;  /* 0x000000e000007945 */ /* 0x000fe20003800000 */
[----:B------:R-:W-:Y:S05]  /*03e0*/  @P1 BRA `(.L_x_570) ;  /* 0x000000c000001947 */ /* 0x000fea0003800000 */
[----:B-----5:R-:W-:Y:S01]  /*03f0*/  HADD2.F32 R8, -RZ, R8.H0_H0 ;  /* 0x20000008ff087230 */ /* 0x020fe20000004100 */
[----:B------:R-:W-:Y:S01]  /*0400*/  MOV R13, c[0x0][0x174] ;  /* 0x00005d00000d7a02 */ /* 0x000fe20000000f00 */
[----:B------:R-:W-:-:S03]  /*0410*/  IMAD.MOV.U32 R12, RZ, RZ, c[0x0][0x170] ;  /* 0x00005c00ff0c7624 */ /* 0x000fc600078e00ff */
[----:B------:R-:W-:-:S13]  /*0420*/  FSETP.GEU.FTZ.AND P1, PT, |R8|, +INF , PT ;  /* 0x7f8000000800780b */ /* 0x000fda0003f3e200 */
[----:B------:R-:W-:Y:S01]  /*0430*/  @P1 MOV R15, 0x3f800000 ;  /* 0x3f800000000f1802 */ /* 0x000fe20000000f00 */
[----:B------:R-:W-:Y:S02]  /*0440*/  @P1 IMAD.MOV.U32 R10, RZ, RZ, c[0x0][0x168] ;  /* 0x00005a00ff0a1624 */ /* 0x000fe400078e00ff */
[----:B------:R-:W-:-:S05]  /*0450*/  @P1 IMAD.MOV.U32 R11, RZ, RZ, c[0x0][0x16c] ;  /* 0x00005b00ff0b1624 */ /* 0x000fca00078e00ff */
[----:B------:R0:W-:Y:S04]  /*0460*/  @P1 STG.E [R10.64], R15 ;  /* 0x0000000f0a001986 */ /* 0x0001e8000c101904 */
[----:B------:R-:W2:Y:S02]  /*0470*/  LDG.E R13, [R12.64] ;  /* 0x000000040c0d7981 */ /* 0x000ea4000c1e1900 */
[----:B--2---:R-:W-:-:S13]  /*0480*/  FSETP.NEU.FTZ.AND P1, PT, R13, 1, PT ;  /* 0x3f8000000d00780b */ /* 0x004fda0003f3d000 */
[----:B------:R-:W-:-:S05]  /*0490*/  @P1 FMUL.FTZ R8, R8, R13 ;  /* 0x0000000d08081220 */ /* 0x000fca0000410000 */
[----:B------:R-:W-:Y:S02]  /*04a0*/  F2FP.PACK_AB R8, RZ, R8 ;  /* 0x00000008ff08723e */ /* 0x000fe400000000ff */
.L_x_570:
[----:B0-----:R-:W-:Y:S05]  /*04b0*/  BSYNC B0 ;  /* 0x0000000000007941 */ /* 0x001fea0003800000 */
.L_x_569:
[----:B------:R-:W-:Y:S01]  /*04c0*/  BSSY B0, `(.L_x_571) ;  /* 0x000000e000007945 */ /* 0x000fe20003800000 */
[----:B------:R-:W-:Y:S05]  /*04d0*/  @P2 BRA `(.L_x_572) ;  /* 0x000000c000002947 */ /* 0x000fea0003800000 */
[----:B-----5:R-:W-:Y:S01]  /*04e0*/  HADD2.F32 R6, -RZ, R6.H0_H0 ;  /* 0x20000006ff067230 */ /* 0x020fe20000004100 */
[----:B------:R-:W-:Y:S01]  /*04f0*/  IMAD.MOV.U32 R13, RZ, RZ, c[0x0][0x174] ;  /* 0x00005d00ff0d7624 */ /* 0x000fe200078e00ff */
[----:B------:R-:W-:-:S03]  /*0500*/  MOV R12, c[0x0][0x170] ;  /* 0x00005c00000c7a02 */ /* 0x000fc60000000f00 */
        /* <DEDUP_REMOVED lines=9> */
.L_x_572:
[----:B0-----:R-:W-:Y:S05]  /*05a0*/  BSYNC B0 ;  /* 0x0000000000007941 */ /* 0x001fea0003800000 */
.L_x_571:
[----:B------:R-:W-:Y:S01]  /*05b0*/  BSSY B0, `(.L_x_573) ;  /* 0x000000e000007945 */ /* 0x000fe20003800000 */
[----:B------:R-:W-:Y:S05]  /*05c0*/  @P3 BRA `(.L_x_574) ;  /* 0x000000c000003947 */ /* 0x000fea0003800000 */
[----:B-----5:R-:W-:Y:S01]  /*05d0*/  HADD2.F32 R3, -RZ, R3.H0_H0 ;  /* 0x20000003ff037230 */ /* 0x020fe20000004100 */
[----:B------:R-:W-:Y:S02]  /*05e0*/  IMAD.MOV.U32 R12, RZ, RZ, c[0x0][0x170] ;  /* 0x00005c00ff0c7624 */ /* 0x000fe400078e00ff */
        /* <DEDUP_REMOVED lines=10> */
.L_x_574:
[----:B0-----:R-:W-:Y:S05]  /*0690*/  BSYNC B0 ;  /* 0x0000000000007941 */ /* 0x001fea0003800000 */
.L_x_573:
[----:B-----5:R0:W-:Y:S01]  /*06a0*/  @!P0 STG.E.U16 [R4.64], R9 ;  /* 0x0000000904008986 */ /* 0x0201e2000c101504 */
[----:B------:R-:W-:Y:S01]  /*06b0*/  BSSY B0, `(.L_x_575) ;  /* 0x000000d000007945 */ /* 0x000fe20003800000 */
[----:B------:R-:W-:Y:S05]  /*06c0*/  @P4 BRA `(.L_x_576) ;  /* 0x000000b000004947 */ /* 0x000fea0003800000 */
[----:B0-----:R-:W-:Y:S01]  /*06d0*/  LEA R4, R0, R7, 0x9 ;  /* 0x0000000700047211 */ /* 0x001fe200078e48ff */
[----:B------:R-:W-:Y:S01]  /*06e0*/  IMAD.MOV.U32 R9, RZ, RZ, 0x2 ;  /* 0x00000002ff097424 */ /* 0x000fe200078e00ff */
[----:B------:R-:W-:Y:S02]  /*06f0*/  IADD3 R7, R7, 0x80, RZ ;  /* 0x0000008007077810 */ /* 0x000fe40007ffe0ff */
[----:B------:R-:W-:Y:S01]  /*0700*/  PRMT R11, R8, 0x7610, R11 ;  /* 0x00007610080b7816 */ /* 0x000fe2000000000b */
[----:B------:R-:W-:Y:S01]  /*0710*/  IMAD.WIDE.U32 R4, R4, R9, c[0x0][0x180] ;  /* 0x0000600004047625 */ /* 0x000fe200078e0009 */
[----:B------:R-:W-:-:S04]  /*0720*/  ISETP.GE.AND P0, PT, R7, R2, PT ;  /* 0x000000020700720c */ /* 0x000fc80003f06270 */
[----:B------:R0:W-:Y:S09]  /*0730*/  STG.E.U16 [R4.64], R11 ;  /* 0x0000000b04007986 */ /* 0x0001f2000c101504 */
[----:B------:R-:W-:Y:S01]  /*0740*/  @!P0 IMAD R10, R0, 0x200, R7 ;  /* 0x00000200000a8824 */ /* 0x000fe200078e0207 */
[----:B------:R-:W-:-:S03]  /*0750*/  @!P0 IADD3 R7, R7, 0x80, RZ ;  /* 0x0000008007078810 */ /* 0x000fc60007ffe0ff */
[----:B------:R-:W-:-:S05]  /*0760*/  @!P0 IMAD.WIDE.U32 R8, R10, R9, c[0x0][0x180] ;  /* 0x000060000a088625 */ /* 0x000fca00078e0009 */
[----:B------:R0:W-:Y:S02]  /*0770*/  @!P0 STG.E.U16 [R8.64], R6 ;  /* 0x0000000608008986 */ /* 0x0001e4000c101504 */
.L_x_576:
[----:B------:R-:W-:Y:S05]  /*0780*/  BSYNC B0 ;  /* 0x0000000000007941 */ /* 0x000fea0003800000 */
.L_x_575:
[----:B------:R-:W-:-:S13]  /*0790*/  ISETP.GE.AND P0, PT, R7, R2, PT ;  /* 0x000000020700720c */ /* 0x000fda0003f06270 */
[----:B------:R-:W-:Y:S05]  /*07a0*/  @P0 EXIT ;  /* 0x000000000000094d */ /* 0x000fea0003800000 */
[----:B------:R-:W-:Y:S01]  /*07b0*/  LEA R2, R0, R7, 0x9 ;  /* 0x0000000700027211 */ /* 0x000fe200078e48ff */
[----:B0-----:R-:W-:Y:S01]  /*07c0*/  IMAD.MOV.U32 R5, RZ, RZ, 0x2 ;  /* 0x00000002ff057424 */ /* 0x001fe200078e00ff */
[----:B------:R-:W-:-:S03]  /*07d0*/  PRMT R0, R3, 0x7610, R0 ;  /* 0x0000761003007816 */ /* 0x000fc60000000000 */
[----:B------:R-:W-:-:S05]  /*07e0*/  IMAD.WIDE.U32 R2, R2, R5, c[0x0][0x180] ;  /* 0x0000600002027625 */ /* 0x000fca00078e0005 */
[----:B------:R-:W-:Y:S01]  /*07f0*/  STG.E.U16 [R2.64], R0 ;  /* 0x0000000002007986 */ /* 0x000fe2000c101504 */
[----:B------:R-:W-:Y:S05]  /*0800*/  EXIT ;  /* 0x000000000000794d */ /* 0x000fea0003800000 */
.L_x_577:
        /* <DEDUP_REMOVED lines=15> */
.L_x_1822:


//--------------------- .text._ZN2at6native29vectorized_elementwise_kernelILi2EZZZNS0_46_GLOBAL__N__5fd40885_13_AmpKernels_cu_3810c27339_amp_non_finite_check_and_unscale_cuda_ERNS_6TensorES4_RKS3_ENKUlvE_clEvENKUlvE1_clEvEUlN3c104HalfEE_St5arrayIPcLm2EEEEviT0_T1_ --------------------------
	.section	.text._ZN2at6native29vectorized_elementwise_kernelILi2EZZZNS0_46_GLOBAL__N__5fd40885_13_AmpKernels_cu_3810c27339_amp_non_finite_check_and_unscale_cuda_ERNS_6TensorES4_RKS3_ENKUlvE_clEvENKUlvE1_clEvEUlN3c104HalfEE_St5arrayIPcLm2EEEEviT0_T1_,"ax",@progbits
	.sectioninfo	@"SHI_REGISTERS=30"
	.align	128
        .global         _ZN2at6native29vectorized_elementwise_kernelILi2EZZZNS0_46_GLOBAL__N__5fd40885_13_AmpKernels_cu_3810c27339_amp_non_finite_check_and_unscale_cuda_ERNS_6TensorES4_RKS3_ENKUlvE_clEvENKUlvE1_clEvEUlN3c104HalfEE_St5arrayIPcLm2EEEEviT0_T1_
        .type           _ZN2at6native29vectorized_elementwise_kernelILi2EZZZNS0_46_GLOBAL__N__5fd40885_13_AmpKernels_cu_3810c27339_amp_non_finite_check_and_unscale_cuda_ERNS_6TensorES4_RKS3_ENKUlvE_clEvENKUlvE1_clEvEUlN3c104HalfEE_St5arrayIPcLm2EEEEviT0_T1_,@function
        .size           _ZN2at6native29vectorized_elementwise_kernelILi2EZZZNS0_46_GLOBAL__N__5fd40885_13_AmpKernels_cu_3810c27339_amp_non_finite_check_and_unscale_cuda_ERNS_6TensorES4_RKS3_ENKUlvE_clEvENKUlvE1_clEvEUlN3c104HalfEE_St5arrayIPcLm2EEEEviT0_T1_,(.L_x_1823 - _ZN2at6native29vectorized_elementwise_kernelILi2EZZZNS0_46_GLOBAL__N__5fd40885_13_AmpKernels_cu_3810c27339_amp_non_finite_check_and_unscale_cuda_ERNS_6TensorES4_RKS3_ENKUlvE_clEvENKUlvE1_clEvEUlN3c104HalfEE_St5arrayIPcLm2EEEEviT0_T1_)
        .other          _ZN2at6native29vectorized_elementwise_kernelILi2EZZZNS0_46_GLOBAL__N__5fd40885_13_AmpKernels_cu_3810c27339_amp_non_finite_check_and_unscale_cuda_ERNS_6TensorES4_RKS3_ENKUlvE_clEvENKUlvE1_clEvEUlN3c104HalfEE_St5arrayIPcLm2EEEEviT0_T1_,@"STO_CUDA_ENTRY STV_DEFAULT"
_ZN2at6native29vectorized_elementwise_kernelILi2EZZZNS0_46_GLOBAL__N__5fd40885_13_AmpKernels_cu_3810c27339_amp_non_finite_check_and_unscale_cuda_ERNS_6TensorES4_RKS3_ENKUlvE_clEvENKUlvE1_clEvEUlN3c104HalfEE_St5arrayIPcLm2EEEEviT0_T1_:
.text._ZN2at6native29vectorized_elementwise_kernelILi2EZZZNS0_46_GLOBAL__N__5fd40885_13_AmpKernels_cu_3810c27339_amp_non_finite_check_and_unscale_cuda_ERNS_6TensorES4_RKS3_ENKUlvE_clEvENKUlvE1_clEvEUlN3c104HalfEE_St5arrayIPcLm2EEEEviT0_T1_:
[----:B------:R-:W-:Y:S02]  /*0000*/  IMAD.MOV.U32 R1, RZ, RZ, c[0x0][0x28] ;  /* 0x00000a00ff017624 */ /* 0x000fe400078e00ff */
[----:B------:R-:W0:Y:S01]  /*0010*/  S2R R0, SR_CTAID.X ;  /* 0x0000000000007919 */ /* 0x000e220000002500 */
[----:B------:R-:W-:Y:S01]  /*0020*/  ULDC.64 UR4, c[0x0][0x118] ;  /* 0x0000460000047ab9 */ /* 0x000fe20000000a00 */
[----:B0-----:R-:W-:-:S05]  /*0030*/  IMAD.SHL.U32 R0, R0, 0x400, RZ ;  /* 0x0000040000007824 */ /* 0x001fca00078e00ff */
[----:B------:R-:W-:-:S04]  /*0040*/  IADD3 R10, -R0, c[0x0][0x160], RZ ;  /* 0x00005800000a7a10 */ /* 0x000fc80007ffe1ff */
[----:B------:R-:W-:-:S13]  /*0050*/  ISETP.GE.U32.AND P0, PT, R10, 0x400, PT ;  /* 0x000004000a00780c */ /* 0x000fda0003f06070 */
[----:B------:R-:W-:Y:S05]  /*0060*/  @!P0 BRA `(.L_x_578) ;  /* 0x000004f000008947 */ /* 0x000fea0003800000 */
[----:B------:R-:W0:Y:S01]  /*0070*/  S2R R7, SR_TID.X ;  /* 0x0000000000077919 */ /* 0x000e220000002100 */
[----:B------:R-:W-:-:S04]  /*0080*/  IMAD.MOV.U32 R9, RZ, RZ, 0x2 ;  /* 0x00000002ff097424 */ /* 0x000fc800078e00ff */
[----:B------:R-:W-:-:S06]  /*0090*/  IMAD.WIDE R2, R0, R9, c[0x0][0x188] ;  /* 0x0000620000027625 */ /* 0x000fcc00078e0209 */
[----:B0-----:R-:W-:-:S05]  /*00a0*/  IMAD.WIDE.U32 R12, R7, 0x4, R2 ;  /* 0x00000004070c7825 */ /* 0x001fca00078e0002 */
[----:B------:R-:W2:Y:S01]  /*00b0*/  LDG.E R11, [R12.64] ;  /* 0x000000040c0b7981 */ /* 0x000ea2000c1e1900 */
[----:B------:R-:W-:Y:S02]  /*00c0*/  IMAD.MOV.U32 R4, RZ, RZ, c[0x0][0x168] ;  /* 0x00005a00ff047624 */ /* 0x000fe400078e00ff */
[----:B------:R-:W-:Y:S01]  /*00d0*/  IMAD.MOV.U32 R5, RZ, RZ, c[0x0][0x16c] ;  /* 0x00005b00ff057624 */ /* 0x000fe200078e00ff */
[----:B------:R-:W3:Y:S01]  /*00e0*/  LDG.E R10, [R12.64+0x200] ;  /* 0x000200040c0a7981 */ /* 0x000ee2000c1e1900 */
[----:B------:R-:W-:Y:S02]  /*00f0*/  IMAD.MOV.U32 R2, RZ, RZ, c[0x0][0x170] ;  /* 0x00005c00ff027624 */ /* 0x000fe400078e00ff */
[----:B------:R-:W-:Y:S01]  /*0100*/  IMAD.MOV.U32 R3, RZ, RZ, c[0x0][0x174] ;  /* 0x00005d00ff037624 */ /* 0x000fe200078e00ff */
[----:B------:R0:W4:Y:S04]  /*0110*/  LDG.E R16, [R12.64+0x400] ;  /* 0x000400040c107981 */ /* 0x000128000c1e1900 */
[----:B------:R0:W5:Y:S01]  /*0120*/  LDG.E R17, [R12.64+0x600] ;  /* 0x000600040c117981 */ /* 0x000162000c1e1900 */
[----:B--2---:R-:W-:-:S05]  /*0130*/  HADD2.F32 R6, -RZ, R11.H0_H0 ;  /* 0x2000000bff067230 */ /* 0x004fca0000004100 */
[----:B------:R-:W-:-:S13]  /*0140*/  FSETP.GEU.FTZ.AND P0, PT, |R6|, +INF , PT ;  /* 0x7f8000000600780b */ /* 0x000fda0003f1e200 */
[----:B------:R-:W-:-:S05]  /*0150*/  @P0 MOV R19, 0x3f800000 ;  /* 0x3f80000000130802 */ /* 0x000fca0000000f00 */
[----:B------:R1:W-:Y:S04]  /*0160*/  @P0 STG.E [R4.64], R19 ;  /* 0x0000001304000986 */ /* 0x0003e8000c101904 */
[----:B------:R-:W2:Y:S01]  /*0170*/  LDG.E R15, [R2.64] ;  /* 0x00000004020f7981 */ /* 0x000ea2000c1e1900 */
[----:B------:R-:W-:-:S05]  /*0180*/  HADD2.F32 R11, -RZ, R11.H1_H1 ;  /* 0x3000000bff0b7230 */ /* 0x000fca0000004100 */
[----:B------:R-:W-:-:S13]  /*0190*/  FSETP.GEU.FTZ.AND P1, PT, |R11|, +INF , PT ;  /* 0x7f8000000b00780b */ /* 0x000fda0003f3e200 */
[----:B------:R-:W-:-:S05]  /*01a0*/  @P1 IMAD.MOV.U32 R21, RZ, RZ, 0x3f800000 ;  /* 0x3f800000ff151424 */ /* 0x000fca00078e00ff */
[----:B------:R-:W-:Y:S01]  /*01b0*/  @P1 STG.E [R4.64], R21 ;  /* 0x0000001504001986 */ /* 0x000fe2000c101904 */
[----:B--2---:R-:W-:-:S13]  /*01c0*/  FSETP.NEU.FTZ.AND P0, PT, R15, 1, PT ;  /* 0x3f8000000f00780b */ /* 0x004fda0003f1d000 */
[----:B------:R-:W-:Y:S02]  /*01d0*/  @P0 FMUL.FTZ R6, R6, R15 ;  /* 0x0000000f06060220 */ /* 0x000fe40000410000 */
[----:B------:R-:W2:Y:S01]  /*01e0*/  @P1 LDG.E R15, [R2.64] ;  /* 0x00000004020f1981 */ /* 0x000ea2000c1e1900 */
[----:B---3--:R-:W-:-:S05]  /*01f0*/  HADD2.F32 R8, -RZ, R10.H0_H0 ;  /* 0x2000000aff087230 */ /* 0x008fca0000004100 */
        /* <DEDUP_REMOVED lines=13> */
[----:B----4-:R-:W-:-:S05]  /*02d0*/  HADD2.F32 R14, -RZ, R16.H0_H0 ;  /* 0x20000010ff0e7230 */ /* 0x010fca0000004100 */
[----:B------:R-:W-:-:S13]  /*02e0*/  FSETP.GEU.FTZ.AND P0, PT, |R14|, +INF , PT ;  /* 0x7f8000000e00780b */ /* 0x000fda0003f1e200 */
[----:B0-----:R-:W-:-:S05]  /*02f0*/  @P0 MOV R13, 0x3f800000 ;  /* 0x3f800000000d0802 */ /* 0x001fca0000000f00 */
        /* <DEDUP_REMOVED lines=21> */
[----:B------:R-:W-:Y:S01]  /*0450*/  @P0 STG.E [R4.64], R19 ;  /* 0x0000001304000986 */ /* 0x000fe2000c101904 */
[----:B--2---:R-:W-:-:S13]  /*0460*/  FSETP.NEU.FTZ.AND P1, PT, R15, 1, PT ;  /* 0x3f8000000f00780b */ /* 0x004fda0003f3d000 */
[----:B------:R-:W-:Y:S02]  /*0470*/  @P1 FMUL.FTZ R18, R15, R18 ;  /* 0x000000120f121220 */ /* 0x000fe40000410000 */
[----:B------:R-:W2:Y:S01]  /*0480*/  @P0 LDG.E R15, [R2.64] ;  /* 0x00000004020f0981 */ /* 0x000ea2000c1e1900 */
[----:B0-----:R-:W-:Y:S01]  /*0490*/  IMAD.WIDE.U32 R12, R0, R9, c[0x0][0x180] ;  /* 0x00006000000c7625 */ /* 0x001fe200078e0009 */
[----:B------:R-:W-:Y:S02]  /*04a0*/  F2FP.PACK_AB R11, R11, R6 ;  /* 0x000000060b0b723e */ /* 0x000fe400000000ff */
[----:B------:R-:W-:-:S03]  /*04b0*/  F2FP.PACK_AB R9, R16, R14 ;  /* 0x0000000e1009723e */ /* 0x000fc600000000ff */
[----:B------:R-:W-:Y:S01]  /*04c0*/  IMAD.WIDE R12, R7, 0x4, R12 ;  /* 0x00000004070c7825 */ /* 0x000fe200078e020c */
[----:B------:R-:W-:-:S04]  /*04d0*/  F2FP.PACK_AB R7, R10, R8 ;  /* 0x000000080a07723e */ /* 0x000fc800000000ff */
[----:B------:R-:W-:Y:S04]  /*04e0*/  STG.E [R12.64], R11 ;  /* 0x0000000b0c007986 */ /* 0x000fe8000c101904 */
[----:B------:R-:W-:Y:S04]  /*04f0*/  STG.E [R12.64+0x200], R7 ;  /* 0x000200070c007986 */ /* 0x000fe8000c101904 */
[----:B------:R-:W-:Y:S01]  /*0500*/  STG.E [R12.64+0x400], R9 ;  /* 0x000400090c007986 */ /* 0x000fe2000c101904 */
[----:B--2---:R-:W-:-:S13]  /*0510*/  FSETP.NEU.FTZ.AND P0, PT, R15, 1, PT ;  /* 0x3f8000000f00780b */ /* 0x004fda0003f1d000 */
[----:B------:R-:W-:-:S05]  /*0520*/  @P0 FMUL.FTZ R17, R17, R15 ;  /* 0x0000000f11110220 */ /* 0x000fca0000410000 */
[----:B------:R-:W-:-:S05]  /*0530*/  F2FP.PACK_AB R17, R17, R18 ;  /* 0x000000121111723e */ /* 0x000fca00000000ff */
[----:B------:R-:W-:Y:S01]  /*0540*/  STG.E [R12.64+0x600], R17 ;  /* 0x000600110c007986 */ /* 0x000fe2000c101904 */
[----:B------:R-:W-:Y:S05]  /*0550*/  EXIT ;  /* 0x000000000000794d */ /* 0x000fea0003800000 */
.L_x_578:
[----:B------:R-:W0:Y:S01]  /*0560*/  S2R R17, SR_TID.X ;  /* 0x0000000000117919 */ /* 0x000e220000002100 */
[----:B------:R-:W-:Y:S02]  /*0570*/  PRMT R18, RZ, 0x7610, R18 ;  /* 0x00007610ff127816 */ /* 0x000fe40000000012 */
[----:B------:R-:W-:Y:S02]  /*0580*/  PRMT R19, RZ, 0x7610, R19 ;  /* 0x00007610ff137816 */ /* 0x000fe40000000013 */
[----:B0-----:R-:W-:Y:S01]  /*0590*/  ISETP.GE.AND P0, PT, R17, R10, PT ;  /* 0x0000000a1100720c */ /* 0x001fe20003f06270 */
[----:B------:R-:W-:-:S12]  /*05a0*/  IMAD.MOV.U32 R7, RZ, RZ, R17 ;  /* 0x000000ffff077224 */ /* 0x000fd800078e0011 */
[----:B------:R-:W-:Y:S01]  /*05b0*/  @!P0 IMAD.IADD R2, R0, 0x1, R7 ;  /* 0x0000000100028824 */ /* 0x000fe200078e0207 */
[----:B------:R-:W-:-:S04]  /*05c0*/  @!P0 IADD3 R7, R7, 0x80, RZ ;  /* 0x0000008007078810 */ /* 0x000fc80007ffe0ff */
[----:B------:R-:W-:-:S13]  /*05d0*/  ISETP.GE.AND P6, PT, R7, R10, PT ;  /* 0x0000000a0700720c */ /* 0x000fda0003fc6270 */
[----:B------:R-:W-:Y:S01]  /*05e0*/  @!P6 IADD3 R12, R0, R7, RZ ;  /* 0x00000007000ce210 */ /* 0x000fe20007ffe0ff */
[----:B------:R-:W-:Y:S01]  /*05f0*/  @!P6 IMAD.MOV.U32 R13, RZ, RZ, 0x2 ;  /* 0x00000002ff0de424 */ /* 0x000fe200078e00ff */
[----:B------:R-:W-:-:S03]  /*0600*/  @!P6 IADD3 R7, R7, 0x80, RZ ;  /* 0x000000800707e810 */ /* 0x000fc60007ffe0ff */
[----:B------:R-:W-:Y:S01]  /*0610*/  @!P6 IMAD.WIDE.U32 R12, R12, R13, c[0x0][0x188] ;  /* 0x000062000c0ce625 */ /* 0x000fe200078e000d */
[----:B------:R-:W-:-:S04]  /*0620*/  ISETP.GE.AND P5, PT, R7, R10, PT ;  /* 0x0000000a0700720c */ /* 0x000fc80003fa6270 */
[----:B------:R0:W5:Y:S09]  /*0630*/  @!P6 LDG.E.U16 R18, [R12.64] ;  /* 0x000000040c12e981 */ /* 0x000172000c1e1500 */
[----:B------:R-:W-:Y:S01]  /*0640*/  @!P5 IMAD.IADD R8, R0, 0x1, R7 ;  /* 0x000000010008d824 */ /* 0x000fe200078e0207 */
[----:B------:R-:W-:-:S04]  /*0650*/  @!P5 IADD3 R7, R7, 0x80, RZ ;  /* 0x000000800707d810 */ /* 0x000fc80007ffe0ff */
[----:B------:R-:W-:-:S13]  /*0660*/  ISETP.GE.AND P4, PT, R7, R10, PT ;  /* 0x0000000a0700720c */ /* 0x000fda0003f86270 */
        /* <DEDUP_REMOVED lines=8> */
[----:B------:R-:W-:Y:S02]  /*06f0*/  ISETP.GE.AND P1, PT, R7, R10, PT ;  /* 0x0000000a0700720c */ /* 0x000fe40003f26270 */
[----:B------:R-:W-:-:S11]  /*0700*/  @!P0 MOV R3, 0x2 ;  /* 0x0000000200038802 */ /* 0x000fd60000000f00 */
[----:B------:R-:W-:Y:S01]  /*0710*/  @!P1 IMAD.IADD R6, R0, 0x1, R7 ;  /* 0x0000000100069824 */ /* 0x000fe200078e0207 */
[----:B------:R-:W-:-:S04]  /*0720*/  @!P1 IADD3 R7, R7, 0x80, RZ ;  /* 0x0000008007079810 */ /* 0x000fc80007ffe0ff */
[----:B------:R-:W-:Y:S01]  /*0730*/  ISETP.GE.AND P6, PT, R7, R10, PT ;  /* 0x0000000a0700720c */ /* 0x000fe20003fc6270 */
[----:B------:R-:W-:Y:S01]  /*0740*/  @!P5 IMAD.MOV.U32 R9, RZ, RZ, 0x2 ;  /* 0x00000002ff09d424 */ /* 0x000fe200078e00ff */
[----:B------:R-:W-:Y:S01]  /*0750*/  PRMT R16, RZ, 0x7610, R16 ;  /* 0x00007610ff107816 */ /* 0x000fe20000000010 */
[----:B------:R-:W-:Y:S02]  /*0760*/  @!P4 IMAD.MOV.U32 R21, RZ, RZ, 0x2 ;  /* 0x00000002ff15c424 */ /* 0x000fe400078e00ff */
[----:B------:R-:W-:Y:S01]  /*0770*/  @!P0 IMAD.WIDE.U32 R2, R2, R3, c[0x0][0x188] ;  /* 0x0000620002028625 */ /* 0x000fe200078e0003 */
[----:B------:R-:W-:Y:S02]  /*0780*/  PRMT R14, RZ, 0x7610, R14 ;  /* 0x00007610ff0e7816 */ /* 0x000fe4000000000e */
[----:B------:R-:W-:Y:S01]  /*0790*/  @!P1 MOV R25, 0x2 ;  /* 0x0000000200199802 */ /* 0x000fe20000000f00 */
[----:B------:R-:W-:Y:S01]  /*07a0*/  @!P5 IMAD.WIDE.U32 R8, R8, R9, c[0x0][0x188] ;  /* 0x000062000808d625 */ /* 0x000fe200078e0009 */
[----:B------:R1:W5:Y:S03]  /*07b0*/  @!P0 LDG.E.U16 R19, [R2.64] ;  /* 0x0000000402138981 */ /* 0x000366000c1e1500 */
[----:B------:R-:W-:Y:S01]  /*07c0*/  @!P3 IMAD.MOV.U32 R24, RZ, RZ, 0x2 ;  /* 0x00000002ff18b424 */ /* 0x000fe200078e00ff */
[----:B------:R2:W5:Y:S01]  /*07d0*/  @!P5 LDG.E.U16 R16, [R8.64] ;  /* 0x000000040810d981 */ /* 0x000562000c1e1500 */
[----:B------:R-:W-:Y:S01]  /*07e0*/  @!P4 IMAD.WIDE.U32 R20, R20, R21, c[0x0][0x188] ;  /* 0x000062001414c625 */ /* 0x000fe200078e0015 */
[----:B------:R-:W-:-:S03]  /*07f0*/  PRMT R15, RZ, 0x7610, R15 ;  /* 0x00007610ff0f7816 */ /* 0x000fc6000000000f */
[----:B------:R-:W-:Y:S01]  /*0800*/  @!P2 IMAD.MOV.U32 R23, RZ, RZ, 0x2 ;  /* 0x00000002ff17a424 */ /* 0x000fe200078e00ff */
[----:B------:R-:W-:Y:S01]  /*0810*/  PRMT R11, RZ, 0x7610, R11 ;  /* 0x00007610ff0b7816 */ /* 0x000fe2000000000b */
[----:B------:R-:W-:Y:S01]  /*0820*/  @!P6 IMAD.IADD R22, R0, 0x1, R7 ;  /* 0x000000010016e824 */ /* 0x000fe200078e0207 */
[----:B0-----:R-:W-:Y:S01]  /*0830*/  PRMT R12, RZ, 0x7610, R12 ;  /* 0x00007610ff0c7816 */ /* 0x001fe2000000000c */
[----:B------:R-:W-:Y:S01]  /*0840*/  @!P6 IMAD.MOV.U32 R27, RZ, RZ, 0x2 ;  /* 0x00000002ff1be424 */ /* 0x000fe200078e00ff */
[----:B------:R-:W-:Y:S01]  /*0850*/  PRMT R13, RZ, 0x7610, R13 ;  /* 0x00007610ff0d7816 */ /* 0x000fe2000000000d */
[----:B-1----:R-:W-:Y:S01]  /*0860*/  @!P3 IMAD.WIDE.U32 R2, R5, R24, c[0x0][0x188] ;  /* 0x000062000502b625 */ /* 0x002fe200078e0018 */
[----:B------:R0:W5:Y:S03]  /*0870*/  @!P4 LDG.E.U16 R14, [R20.64] ;  /* 0x00000004140ec981 */ /* 0x000166000c1e1500 */
[----:B------:R-:W-:Y:S01]  /*0880*/  @!P2 IMAD.WIDE.U32 R4, R4, R23, c[0x0][0x188] ;  /* 0x000062000404a625 */ /* 0x000fe200078e0017 */
[C---:B------:R-:W-:Y:S01]  /*0890*/  IADD3 R23, R17.reuse, 0x180, RZ ;  /* 0x0000018011177810 */ /* 0x040fe20007ffe0ff */
[----:B------:R-:W-:Y:S01]  /*08a0*/  BSSY B0, `(.L_x_579) ;  /* 0x000001d000007945 */ /* 0x000fe20003800000 */
[----:B------:R1:W5:Y:S01]  /*08b0*/  @!P3 LDG.E.U16 R15, [R2.64] ;  /* 0x00000004020fb981 */ /* 0x000362000c1e1500 */
[----:B------:R-:W-:Y:S01]  /*08c0*/  @!P1 IMAD.WIDE.U32 R6, R6, R25, c[0x0][0x188] ;  /* 0x0000620006069625 */ /* 0x000fe200078e0019 */
[----:B------:R-:W-:-:S03]  /*08d0*/  IADD3 R25, R17, 0x200, RZ ;  /* 0x0000020011197810 */ /* 0x000fc60007ffe0ff */
[----:B--2---:R-:W-:Y:S01]  /*08e0*/  @!P6 IMAD.WIDE.U32 R8, R22, R27, c[0x0][0x188] ;  /* 0x000062001608e625 */ /* 0x004fe200078e001b */
[C---:B0-----:R-:W-:Y:S01]  /*08f0*/  IADD3 R21, R17.reuse, 0x100, RZ ;  /* 0x0000010011157810 */ /* 0x041fe20007ffe0ff */
[----:B------:R0:W5:Y:S01]  /*0900*/  @!P2 LDG.E.U16 R11, [R4.64] ;  /* 0x00000004040ba981 */ /* 0x000162000c1e1500 */
[----:B------:R-:W-:Y:S02]  /*0910*/  IADD3 R27, R17, 0x280, RZ ;  /* 0x00000280111b7810 */ /* 0x000fe40007ffe0ff */
[-C--:B------:R-:W-:Y:S01]  /*0920*/  ISETP.GE.AND P2, PT, R23, R10.reuse, PT ;  /* 0x0000000a1700720c */ /* 0x080fe20003f46270 */
[----:B------:R1:W5:Y:S01]  /*0930*/  @!P1 LDG.E.U16 R12, [R6.64] ;  /* 0x00000004060c9981 */ /* 0x000362000c1e1500 */
[-C--:B------:R-:W-:Y:S02]  /*0940*/  ISETP.GE.AND P1, PT, R21, R10.reuse, PT ;  /* 0x0000000a1500720c */ /* 0x080fe40003f26270 */
[-C--:B------:R-:W-:Y:S01]  /*0950*/  ISETP.GE.AND P3, PT, R25, R10.reuse, PT ;  /* 0x0000000a1900720c */ /* 0x080fe20003f66270 */
[----:B------:R2:W5:Y:S01]  /*0960*/  @!P6 LDG.E.U16 R13, [R8.64] ;  /* 0x00000004080de981 */ /* 0x000562000c1e1500 */
[----:B------:R-:W-:-:S02]  /*0970*/  ISETP.GE.AND P4, PT, R27, R10, PT ;  /* 0x0000000a1b00720c */ /* 0x000fc40003f86270 */
[C---:B0-----:R-:W-:Y:S02]  /*0980*/  IADD3 R5, R17.reuse, 0x80, RZ ;  /* 0x0000008011057810 */ /* 0x041fe40007ffe0ff */
[----:B--2---:R-:W-:Y:S01]  /*0990*/  IADD3 R9, R17, 0x300, RZ ;  /* 0x0000030011097810 */ /* 0x004fe20007ffe0ff */
[----:B------:R-:W-:Y:S05]  /*09a0*/  @P0 BRA `(.L_x_580) ;  /* 0x000000c000000947 */ /* 0x000fea0003800000 */
[----:B-1---5:R-:W-:Y:S01]  /*09b0*/  HADD2.F32 R4, -RZ, R19.H0_H0 ;  /* 0x20000013ff047230 */ /* 0x022fe20000004100 */
        /* <DEDUP_REMOVED lines=11> */
.L_x_580:
[----:B01----:R-:W-:Y:S05]  /*0a70*/  BSYNC B0 ;  /* 0x0000000000007941 */ /* 0x003fea0003800000 */
.L_x_579:
[-C--:B------:R-:W-:Y:S01]  /*0a80*/  ISETP.GE.AND P6, PT, R5, R10.reuse, PT ;  /* 0x0000000a0500720c */ /* 0x080fe20003fc6270 */
[----:B------:R-:W-:Y:S01]  /*0a90*/  BSSY B0, `(.L_x_581) ;  /* 0x0000010000007945 */ /* 0x000fe20003800000 */
[----:B------:R-:W-:Y:S02]  /*0aa0*/  ISETP.GE.AND P5, PT, R9, R10, PT ;  /* 0x0000000a0900720c */ /* 0x000fe40003fa6270 */
[----:B------:R-:W-:-:S09]  /*0ab0*/  IADD3 R7, R17, 0x380, RZ ;  /* 0x0000038011077810 */ /* 0x000fd20007ffe0ff */
        /* <DEDUP_REMOVED lines=13> */
.L_x_582:
[----:B0-----:R-:W-:Y:S05]  /*0b90*/  BSYNC B0 ;  /* 0x0000000000007941 */ /* 0x001fea0003800000 */
.L_x_581:
[----:B------:R-:W-:Y:S01]  /*0ba0*/  @!P0 IMAD.IADD R2, R0, 0x1, R17 ;  /* 0x0000000100028824 */ /* 0x000fe200078e0211 */
[----:B------:R-:W-:Y:S01]  /*0bb0*/  BSSY B0, `(.L_x_583) ;  /* 0x0000011000007945 */ /* 0x000fe20003800000 */
[----:B------:R-:W-:Y:S01]  /*0bc0*/  @!P0 IMAD.MOV.U32 R3, RZ, RZ, 0x2 ;  /* 0x00000002ff038424 */ /* 0x000fe200078e00ff */
[----:B------:R-:W-:-:S03]  /*0bd0*/  ISETP.GE.AND P6, PT, R7, R10, PT ;  /* 0x0000000a0700720c */ /* 0x000fc60003fc6270 */
[----:B------:R-:W-:Y:S01]  /*0be0*/  @!P0 IMAD.WIDE.U32 R2, R2, R3, c[0x0][0x180] ;  /* 0x0000600002028625 */ /* 0x000fe200078e0003 */
        /* <DEDUP_REMOVED lines=13> */
.L_x_584:
[----:B0-----:R-:W-:Y:S05]  /*0cc0*/  BSYNC B0 ;  /* 0x0000000000007941 */ /* 0x001fea0003800000 */
.L_x_583:
        /* <DEDUP_REMOVED lines=14> */
.L_x_586:
[----:B0-----:R-:W-:Y:S05]  /*0db0*/  BSYNC B0 ;  /* 0x0000000000007941 */ /* 0x001fea0003800000 */
.L_x_585:
        /* <DEDUP_REMOVED lines=14> */
.L_x_588:
[----:B0-----:R-:W-:Y:S05]  /*0ea0*/  BSYNC B0 ;  /* 0x0000000000007941 */ /* 0x001fea0003800000 */
.L_x_587:
        /* <DEDUP_REMOVED lines=14> */
.L_x_590:
[----:B0-----:R-:W-:Y:S05]  /*0f90*/  BSYNC B0 ;  /* 0x0000000000007941 */ /* 0x001fea0003800000 */
.L_x_589:
        /* <DEDUP_REMOVED lines=14> */
.L_x_592:
[----:B0-----:R-:W-:Y:S05]  /*1080*/  BSYNC B0 ;  /* 0x0000000000007941 */ /* 0x001fea0003800000 */
.L_x_591:
        /* <DEDUP_REMOVED lines=14> */
.L_x_594:
[----:B0-----:R-:W-:Y:S05]  /*1170*/  BSYNC B0 ;  /* 0x0000000000007941 */ /* 0x001fea0003800000 */
.L_x_593:
[----:B------:R-:W-:Y:S01]  /*1180*/  @!P0 IMAD.MOV.U32 R17, RZ, RZ, R5 ;  /* 0x000000ffff118224 */ /* 0x000fe200078e0005 */
[----:B------:R0:W-:Y:S01]  /*1190*/  @!P0 STG.E.U16 [R2.64], R4 ;  /* 0x0000000402008986 */ /* 0x0001e2000c101504 */
[----:B------:R-:W-:Y:S01]  /*11a0*/  BSSY B0, `(.L_x_595) ;  /* 0x000002d000007945 */ /* 0x000fe20003800000 */
[----:B------:R-:W-:Y:S02]  /*11b0*/  BSSY B1, `(.L_x_596) ;  /* 0x0000025000017945 */ /* 0x000fe40003800000 */
[----:B------:R-:W-:-:S13]  /*11c0*/  ISETP.GE.AND P0, PT, R17, R10, PT ;  /* 0x0000000a1100720c */ /* 0x000fda0003f06270 */
[----:B------:R-:W-:Y:S05]  /*11d0*/  @P0 BRA `(.L_x_597) ;  /* 0x000000c000000947 */ /* 0x000fea0003800000 */
[----:B0-----:R-:W-:Y:S01]  /*11e0*/  IADD3 R2, R0, R17, RZ ;  /* 0x0000001100027210 */ /* 0x001fe20007ffe0ff */
[----:B------:R-:W-:Y:S01]  /*11f0*/  IMAD.MOV.U32 R3, RZ, RZ, 0x2 ;  /* 0x00000002ff037424 */ /* 0x000fe200078e00ff */
[----:B------:R-:W-:-:S03]  /*1200*/  IADD3 R17, R17, 0x80, RZ ;  /* 0x0000008011117810 */ /* 0x000fc60007ffe0ff */
[----:B------:R-:W-:Y:S01]  /*1210*/  IMAD.WIDE.U32 R2, R2, R3, c[0x0][0x180] ;  /* 0x0000600002027625 */ /* 0x000fe200078e0003 */
[----:B------:R-:W-:-:S04]  /*1220*/  ISETP.GE.AND P0, PT, R17, R10, PT ;  /* 0x0000000a1100720c */ /* 0x000fc80003f06270 */
[----:B------:R0:W-:Y:S09]  /*1230*/  STG.E.U16 [R2.64], R6 ;  /* 0x0000000602007986 */ /* 0x0001f2000c101504 */
[----:B------:R-:W-:Y:S05]  /*1240*/  @P0 BRA `(.L_x_598) ;  /* 0x000000c000000947 */ /* 0x000fea0003800000 */
[----:B0-----:R-:W-:Y:S01]  /*1250*/  IMAD.IADD R2, R0, 0x1, R17 ;  /* 0x0000000100027824 */ /* 0x001fe200078e0211 */
[----:B------:R-:W-:Y:S01]  /*1260*/  IADD3 R17, R17, 0x80, RZ ;  /* 0x0000008011117810 */ /* 0x000fe20007ffe0ff */
[----:B------:R-:W-:-:S04]  /*1270*/  IMAD.MOV.U32 R3, RZ, RZ, 0x2 ;  /* 0x00000002ff037424 */ /* 0x000fc800078e00ff */
[----:B------:R-:W-:-:S05]  /*1280*/  IMAD.WIDE.U32 R2, R2, R3, c[0x0][0x180] ;  /* 0x0000600002027625 */ /* 0x000fca00078e0003 */
[----:B------:R0:W-:Y:S02]  /*1290*/  STG.E.U16 [R2.64], R7 ;  /* 0x0000000702007986 */ /* 0x0001e4000c101504 */
.L_x_597:
[----:B0-----:R-:W-:-:S13]  /*12a0*/  ISETP.GE.AND P0, PT, R17, R10, PT ;  /* 0x0000000a1100720c */ /* 0x001fda0003f06270 */
[----:B------:R-:W-:Y:S05]  /*12b0*/  @P0 BRA `(.L_x_599) ;  /* 0x000000c000000947 */ /* 0x000fea0003800000 */
[----:B------:R-:W-:Y:S01]  /*12c0*/  HFMA2.MMA R3, -RZ, RZ, 0, 1.1920928955078125e-07 ;  /* 0x00000002ff037435 */ /* 0x000fe200000001ff */
[----:B------:R-:W-:Y:S01]  /*12d0*/  IMAD.IADD R2, R0, 0x1, R17 ;  /* 0x0000000100027824 */ /* 0x000fe200078e0211 */
[----:B------:R-:W-:-:S08]  /*12e0*/  IADD3 R17, R17, 0x80, RZ ;  /* 0x0000008011117810 */ /* 0x000fd00007ffe0ff */
[----:B------:R-:W-:-:S05]  /*12f0*/  IMAD.WIDE.U32 R2, R2, R3, c[0x0][0x180] ;  /* 0x0000600002027625 */ /* 0x000fca00078e0003 */
[----:B------:R0:W-:Y:S02]  /*1300*/  STG.E.U16 [R2.64], R8 ;  /* 0x0000000802007986 */ /* 0x0001e4000c101504 */
.L_x_598:
[----:B------:R-:W-:-:S13]  /*1310*/  ISETP.GE.AND P0, PT, R17, R10, PT ;  /* 0x0000000a1100720c */ /* 0x000fda0003f06270 */
[----:B------:R-:W-:Y:S05]  /*1320*/  @P0 BRA `(.L_x_600) ;  /* 0x000000d000000947 */ /* 0x000fea0003800000 */
[----:B0-----:R-:W-:Y:S01]  /*1330*/  IMAD.IADD R2, R0, 0x1, R17 ;  /* 0x0000000100027824 */ /* 0x001fe200078e0211 */
[----:B------:R-:W-:Y:S01]  /*1340*/  IADD3 R17, R17, 0x80, RZ ;  /* 0x0000008011117810 */ /* 0x000fe20007ffe0ff */
[----:B------:R-:W-:-:S04]  /*1350*/  IMAD.MOV.U32 R3, RZ, RZ, 0x2 ;  /* 0x00000002ff037424 */ /* 0x000fc800078e00ff */
[----:B------:R-:W-:-:S05]  /*1360*/  IMAD.WIDE.U32 R2, R2, R3, c[0x0][0x180] ;  /* 0x0000600002027625 */ /* 0x000fca00078e0003 */
[----:B------:R0:W-:Y:S02]  /*1370*/  STG.E.U16 [R2.64], R9 ;  /* 0x0000000902007986 */ /* 0x0001e4000c101504 */
.L_x_599:
[----:B------:R-:W-:-:S13]  /*1380*/  ISETP.GE.AND P0, PT, R17, R10, PT ;  /* 0x0000000a1100720c */ /* 0x000fda0003f06270 */
[----:B------:R-:W-:Y:S01]  /*1390*/  @P0 BREAK B1 ;  /* 0x0000000000010942 */ /* 0x000fe20003800000 */
[----:B------:R-:W-:Y:S05]  /*13a0*/  @P0 BRA `(.L_x_601) ;  /* 0x000000c000000947 */ /* 0x000fea0003800000 */
[----:B0-----:R-:W-:Y:S01]  /*13b0*/  IMAD.IADD R2, R0, 0x1, R17 ;  /* 0x0000000100027824 */ /* 0x001fe200078e0211 */
[----:B------:R-:W-:Y:S01]  /*13c0*/  IADD3 R17, R17, 0x80, RZ ;  /* 0x0000008011117810 */ /* 0x000fe20007ffe0ff */
[----:B------:R-:W-:-:S04]  /*13d0*/  IMAD.MOV.U32 R3, RZ, RZ, 0x2 ;  /* 0x00000002ff037424 */ /* 0x000fc800078e00ff */
[----:B------:R-:W-:-:S05]  /*13e0*/  IMAD.WIDE.U32 R2, R2, R3, c[0x0][0x180] ;  /* 0x0000600002027625 */ /* 0x000fca00078e0003 */
[----:B-----5:R0:W-:Y:S02]  /*13f0*/  STG.E.U16 [R2.64], R11 ;  /* 0x0000000b02007986 */ /* 0x0201e4000c101504 */
.L_x_600:
[----:B------:R-:W-:Y:S05]  /*1400*/  BSYNC B1 ;  /* 0x0000000000017941 */ /* 0x000fea0003800000 */
.L_x_596:
[----:B------:R-:W-:-:S13]  /*1410*/  ISETP.GE.AND P0, PT, R17, R10, PT ;  /* 0x0000000a1100720c */ /* 0x000fda0003f06270 */
[----:B0-----:R-:W-:Y:S01]  /*1420*/  @!P0 IADD3 R2, R0, R17, RZ ;  /* 0x0000001100028210 */ /* 0x001fe20007ffe0ff */
[----:B------:R-:W-:Y:S01]  /*1430*/  @!P0 IMAD.MOV.U32 R3, RZ, RZ, 0x2 ;  /* 0x00000002ff038424 */ /* 0x000fe200078e00ff */
[----:B------:R-:W-:-:S03]  /*1440*/  @!P0 IADD3 R17, R17, 0x80, RZ ;  /* 0x0000008011118810 */ /* 0x000fc60007ffe0ff */
[----:B------:R-:W-:-:S05]  /*1450*/  @!P0 IMAD.WIDE.U32 R2, R2, R3, c[0x0][0x180] ;  /* 0x0000600002028625 */ /* 0x000fca00078e0003 */
[----:B-----5:R0:W-:Y:S02]  /*1460*/  @!P0 STG.E.U16 [R2.64], R12 ;  /* 0x0000000c02008986 */ /* 0x0201e4000c101504 */
.L_x_601:
[----:B------:R-:W-:Y:S05]  /*1470*/  BSYNC B0 ;  /* 0x0000000000007941 */ /* 0x000fea0003800000 */
.L_x_595:
[----:B------:R-:W-:Y:S01]  /*1480*/  WARPSYNC 0xffffffff ;  /* 0xffffffff00007948 */ /* 0x000fe20003800000 */
[----:B------:R-:W-:-:S13]  /*1490*/  ISETP.GE.AND P0, PT, R17, R10, PT ;  /* 0x0000000a1100720c */ /* 0x000fda0003f06270 */
[----:B------:R-:W-:Y:S05]  /*14a0*/  @P0 EXIT ;  /* 0x000000000000094d */ /* 0x000fea0003800000 */
[----:B0-----:R-:W-:Y:S02]  /*14b0*/  IMAD.IADD R2, R0, 0x1, R17 ;  /* 0x0000000100027824 */ /* 0x001fe400078e0211 */
[----:B------:R-:W-:-:S04]  /*14c0*/  IMAD.MOV.U32 R3, RZ, RZ, 0x2 ;  /* 0x00000002ff037424 */ /* 0x000fc800078e00ff */
[----:B------:R-:W-:-:S05]  /*14d0*/  IMAD.WIDE.U32 R2, R2, R3, c[0x0][0x180] ;  /* 0x0000600002027625 */ /* 0x000fca00078e0003 */
[----:B-----5:R-:W-:Y:S01]  /*14e0*/  STG.E.U16 [R2.64], R13 ;  /* 0x0000000d02007986 */ /* 0x020fe2000c101504 */
[----:B------:R-:W-:Y:S05]  /*14f0*/  EXIT ;  /* 0x000000000000794d */ /* 0x000fea0003800000 */
.L_x_602:
        /* <DEDUP_REMOVED lines=16> */
.L_x_1823:


//--------------------- .text._ZN2at6native29vectorized_elementwise_kernelILi4EZZZNS0_46_GLOBAL__N__5fd40885_13_AmpKernels_cu_3810c27339_amp_non_finite_check_and_unscale_cuda_ERNS_6TensorES4_RKS3_ENKUlvE_clEvENKUlvE1_clEvEUlN3c104HalfEE_St5arrayIPcLm2EEEEviT0_T1_ --------------------------
	.section	.text._ZN2at6native29vectorized_elementwise_kernelILi4EZZZNS0_46_GLOBAL__N__5fd40885_13_AmpKernels_cu_3810c27339_amp_non_finite_check_and_unscale_cuda_ERNS_6TensorES4_RKS3_ENKUlvE_clEvENKUlvE1_clEvEUlN3c104HalfEE_St5arrayIPcLm2EEEEviT0_T1_,"ax",@progbits
	.sectioninfo	@"SHI_REGISTERS=30"
	.align	128
        .global         _ZN2at6native29vectorized_elementwise_kernelILi4EZZZNS0_46_GLOBAL__N__5fd40885_13_AmpKernels_cu_3810c27339_amp_non_finite_check_and_unscale_cuda_ERNS_6TensorES4_RKS3_ENKUlvE_clEvENKUlvE1_clEvEUlN3c104HalfEE_St5arrayIPcLm2EEEEviT0_T1_
        .type           _ZN2at6native29vectorized_elementwise_kernelILi4EZZZNS0_46_GLOBAL__N__5fd40885_13_AmpKernels_cu_3810c27339_amp_non_finite_check_and_unscale_cuda_ERNS_6TensorES4_RKS3_ENKUlvE_clEvENKUlvE1_clEvEUlN3c104HalfEE_St5arrayIPcLm2EEEEviT0_T1_,@function
        .size           _ZN2at6native29vectorized_elementwise_kernelILi4EZZZNS0_46_GLOBAL__N__5fd40885_13_AmpKernels_cu_3810c27339_amp_non_finite_check_and_unscale_cuda_ERNS_6TensorES4_RKS3_ENKUlvE_clEvENKUlvE1_clEvEUlN3c104HalfEE_St5arrayIPcLm2EEEEviT0_T1_,(.L_x_1824 - _ZN2at6native29vectorized_elementwise_kernelILi4EZZZNS0_46_GLOBAL__N__5fd40885_13_AmpKernels_cu_3810c27339_amp_non_finite_check_and_unscale_cuda_ERNS_6TensorES4_RKS3_ENKUlvE_clEvENKUlvE1_clEvEUlN3c104HalfEE_St5arrayIPcLm2EEEEviT0_T1_)
        .other          _ZN2at6native29vectorized_elementwise_kernelILi4EZZZNS0_46_GLOBAL__N__5fd40885_13_AmpKernels_cu_3810c27339_amp_non_finite_check_and_unscale_cuda_ERNS_6TensorES4_RKS3_ENKUlvE_clEvENKUlvE1_clEvEUlN3c104HalfEE_St5arrayIPcLm2EEEEviT0_T1_,@"STO_CUDA_ENTRY STV_DEFAULT"
_ZN2at6native29vectorized_elementwise_kernelILi4EZZZNS0_46_GLOBAL__N__5fd40885_13_AmpKernels_cu_3810c27339_amp_non_finite_check_and_unscale_cuda_ERNS_6TensorES4_RKS3_ENKUlvE_clEvENKUlvE1_clEvEUlN3c104HalfEE_St5arrayIPcLm2EEEEviT0_T1_:
.text._ZN2at6native29vectorized_elementwise_kernelILi4EZZZNS0_46_GLOBAL__N__5fd40885_13_AmpKernels_cu_3810c27339_amp_non_finite_check_and_unscale_cuda_ERNS_6TensorES4_RKS3_ENKUlvE_clEvENKUlvE1_clEvEUlN3c104HalfEE_St5arrayIPcLm2EEEEviT0_T1_:
        /* <DEDUP_REMOVED lines=11> */
[----:B------:R-:W2:Y:S01]  /*00b0*/  LDG.E.64 R8, [R16.64] ;  /* 0x0000000410087981 */ /* 0x000ea2000c1e1b00 */
[----:B------:R-:W-:Y:S02]  /*00c0*/  IMAD.MOV.U32 R2, RZ, RZ, c[0x0][0x168] ;  /* 0x00005a00ff027624 */ /* 0x000fe400078e00ff */
[----:B------:R-:W-:Y:S01]  /*00d0*/  IMAD.MOV.U32 R3, RZ, RZ, c[0x0][0x16c] ;  /* 0x00005b00ff037624 */ /* 0x000fe200078e00ff */
[----:B------:R0:W3:Y:S01]  /*00e0*/  LDG.E.64 R6, [R16.64+0x400] ;  /* 0x0004000410067981 */ /* 0x0000e2000c1e1b00 */
[----:B------:R-:W-:Y:S02]  /*00f0*/  IMAD.MOV.U32 R4, RZ, RZ, c[0x0][0x170] ;  /* 0x00005c00ff047624 */ /* 0x000fe400078e00ff */
[----:B------:R-:W-:Y:S01]  /*0100*/  IMAD.MOV.U32 R5, RZ, RZ, c[0x0][0x174] ;  /* 0x00005d00ff057624 */ /* 0x000fe200078e00ff */
        /* <DEDUP_REMOVED lines=26> */
[----:B---3--:R-:W-:-:S05]  /*02b0*/  HADD2.F32 R12, -RZ, R6.H0_H0 ;  /* 0x20000006ff0c7230 */ /* 0x008fca0000004100 */
        /* <DEDUP_REMOVED lines=13> */
[----:B------:R-:W-:-:S05]  /*0390*/  HADD2.F32 R16, -RZ, R7.H0_H0 ;  /* 0x20000007ff107230 */ /* 0x000fca0000004100 */
[----:B------:R-:W-:-:S13]  /*03a0*/  FSETP.GEU.FTZ.AND P0, PT, |R16|, +INF , PT ;  /* 0x7f8000001000780b */ /* 0x000fda0003f1e200 */
[----:B------:R-:W-:-:S05]  /*03b0*/  @P0 IMAD.MOV.U32 R23, RZ, RZ, 0x3f800000 ;  /* 0x3f800000ff170424 */ /* 0x000fca00078e00ff */
[----:B------:R-:W-:Y:S01]  /*03c0*/  @P0 STG.E [R2.64], R23 ;  /* 0x0000001702000986 */ /* 0x000fe2000c101904 */
[----:B--2---:R-:W-:-:S13]  /*03d0*/  FSETP.NEU.FTZ.AND P1, PT, R19, 1, PT ;  /* 0x3f8000001300780b */ /* 0x004fda0003f3d000 */
[----:B------:R-:W-:Y:S02]  /*03e0*/  @P1 FMUL.FTZ R14, R19, R14 ;  /* 0x0000000e130e1220 */ /* 0x000fe40000410000 */
[----:B------:R-:W2:Y:S01]  /*03f0*/  @P0 LDG.E R19, [R4.64] ;  /* 0x0000000404130981 */ /* 0x000ea2000c1e1900 */
[----:B0-----:R-:W-:-:S05]  /*0400*/  HADD2.F32 R17, -RZ, R7.H1_H1 ;  /* 0x30000007ff117230 */ /* 0x001fca0000004100 */
[----:B------:R-:W-:-:S13]  /*0410*/  FSETP.GEU.FTZ.AND P0, PT, |R17|, +INF , PT ;  /* 0x7f8000001100780b */ /* 0x000fda0003f1e200 */
[----:B-1----:R-:W-:-:S05]  /*0420*/  @P0 IMAD.MOV.U32 R21, RZ, RZ, 0x3f800000 ;  /* 0x3f800000ff150424 */ /* 0x002fca00078e00ff */
[----:B------:R-:W-:Y:S01]  /*0430*/  @P0 STG.E [R2.64], R21 ;  /* 0x0000001502000986 */ /* 0x000fe2000c101904 */
[----:B--2---:R-:W-:-:S13]  /*0440*/  FSETP.NEU.FTZ.AND P1, PT, R19, 1, PT ;  /* 0x3f8000001300780b */ /* 0x004fda0003f3d000 */
[----:B------:R-:W-:Y:S02]  /*0450*/  @P1 FMUL.FTZ R16, R19, R16 ;  /* 0x0000001013101220 */ /* 0x000fe40000410000 */
[----:B------:R-:W2:Y:S01]  /*0460*/  @P0 LDG.E R19, [R4.64] ;  /* 0x0000000404130981 */ /* 0x000ea2000c1e1900 */
[----:B------:R-:W-:Y:S01]  /*0470*/  IMAD.WIDE.U32 R6, R0, R13, c[0x0][0x180] ;  /* 0x0000600000067625 */ /* 0x000fe200078e000d */
[----:B------:R-:W-:Y:S02]  /*0480*/  F2FP.PACK_AB R10, R15, R10 ;  /* 0x0000000a0f0a723e */ /* 0x000fe400000000ff */
[----:B------:R-:W-:-:S03]  /*0490*/  F2FP.PACK_AB R12, R14, R12 ;  /* 0x0000000c0e0c723e */ /* 0x000fc600000000ff */
[----:B------:R-:W-:Y:S01]  /*04a0*/  IMAD.WIDE R6, R11, 0x8, R6 ;  /* 0x000000080b067825 */ /* 0x000fe200078e0206 */
[----:B------:R-:W-:-:S05]  /*04b0*/  F2FP.PACK_AB R11, R9, R8 ;  /* 0x00000008090b723e */ /* 0x000fca00000000ff */
[----:B------:R-:W-:Y:S01]  /*04c0*/  STG.E.64 [R6.64], R10 ;  /* 0x0000000a06007986 */ /* 0x000fe2000c101b04 */
[----:B--2---:R-:W-:-:S13]  /*04d0*/  FSETP.NEU.FTZ.AND P0, PT, R19, 1, PT ;  /* 0x3f8000001300780b */ /* 0x004fda0003f1d000 */
[----:B------:R-:W-:-:S05]  /*04e0*/  @P0 FMUL.FTZ R17, R17, R19 ;  /* 0x0000001311110220 */ /* 0x000fca0000410000 */
[----:B------:R-:W-:-:S05]  /*04f0*/  F2FP.PACK_AB R13, R17, R16 ;  /* 0x00000010110d723e */ /* 0x000fca00000000ff */
[----:B------:R-:W-:Y:S01]  /*0500*/  STG.E.64 [R6.64+0x400], R12 ;  /* 0x0004000c06007986 */ /* 0x000fe2000c101b04 */
[----:B------:R-:W-:Y:S05]  /*0510*/  EXIT ;  /* 0x000000000000794d */ /* 0x000fea0003800000 */
.L_x_603:
        /* <DEDUP_REMOVED lines=81> */
.L_x_605:
[----:B01----:R-:W-:Y:S05]  /*0a30*/  BSYNC B0 ;  /* 0x0000000000007941 */ /* 0x003fea0003800000 */
.L_x_604:
        /* <DEDUP_REMOVED lines=17> */
.L_x_607:
[----:B0-----:R-:W-:Y:S05]  /*0b50*/  BSYNC B0 ;  /* 0x0000000000007941 */ /* 0x001fea0003800000 */
.L_x_606:
        /* <DEDUP_REMOVED lines=18> */
.L_x_609:
[----:B0-----:R-:W-:Y:S05]  /*0c80*/  BSYNC B0 ;  /* 0x0000000000007941 */ /* 0x001fea0003800000 */
.L_x_608:
        /* <DEDUP_REMOVED lines=14> */
.L_x_611:
[----:B0-----:R-:W-:Y:S05]  /*0d70*/  BSYNC B0 ;  /* 0x0000000000007941 */ /* 0x001fea0003800000 */
.L_x_610:
        /* <DEDUP_REMOVED lines=14> */
.L_x_613:
[----:B0-----:R-:W-:Y:S05]  /*0e60*/  BSYNC B0 ;  /* 0x0000000000007941 */ /* 0x001fea0003800000 */
.L_x_612:
        /* <DEDUP_REMOVED lines=14> */
.L_x_615:
[----:B0-----:R-:W-:Y:S05]  /*0f50*/  BSYNC B0 ;  /* 0x0000000000007941 */ /* 0x001fea0003800000 */
.L_x_614:
        /* <DEDUP_REMOVED lines=14> */
.L_x_617:
[----:B0-----:R-:W-:Y:S05]  /*1040*/  BSYNC B0 ;  /* 0x0000000000007941 */ /* 0x001fea0003800000 */
.L_x_616:
        /* <DEDUP_REMOVED lines=14> */
.L_x_619:
[----:B0-----:R-:W-:Y:S05]  /*1130*/  BSYNC B0 ;  /* 0x0000000000007941 */ /* 0x001fea0003800000 */
.L_x_618:
        /* <DEDUP_REMOVED lines=18> */
.L_x_622:
[----:B0-----:R-:W-:-:S13]  /*1260*/  ISETP.GE.AND P0, PT, R17, R10, PT ;  /* 0x0000000a1100720c */ /* 0x001fda0003f06270 */
[----:B------:R-:W-:Y:S05]  /*1270*/  @P0 BRA `(.L_x_624) ;  /* 0x000000c000000947 */ /* 0x000fea0003800000 */
[----:B------:R-:W-:Y:S01]  /*1280*/  HFMA2.MMA R3, -RZ, RZ, 0, 1.1920928955078125e-07 ;  /* 0x00000002ff037435 */ /* 0x000fe200000001ff */
[----:B------:R-:W-:Y:S01]  /*1290*/  IMAD.IADD R2, R0, 0x1, R17 ;  /* 0x0000000100027824 */ /* 0x000fe200078e0211 */
[----:B------:R-:W-:-:S08]  /*12a0*/  IADD3 R17, R17, 0x80, RZ ;  /* 0x0000008011117810 */ /* 0x000fd00007ffe0ff */
[----:B------:R-:W-:-:S05]  /*12b0*/  IMAD.WIDE.U32 R2, R2, R3, c[0x0][0x180] ;  /* 0x0000600002027625 */ /* 0x000fca00078e0003 */
[----:B------:R0:W-:Y:S02]  /*12c0*/  STG.E.U16 [R2.64], R8 ;  /* 0x0000000802007986 */ /* 0x0001e4000c101504 */
.L_x_623:
[----:B------:R-:W-:-:S13]  /*12d0*/  ISETP.GE.AND P0, PT, R17, R10, PT ;  /* 0x0000000a1100720c */ /* 0x000fda0003f06270 */
[----:B------:R-:W-:Y:S05]  /*12e0*/  @P0 BRA `(.L_x_625) ;  /* 0x000000d000000947 */ /* 0x000fea0003800000 */
[----:B0-----:R-:W-:Y:S01]  /*12f0*/  IMAD.IADD R2, R0, 0x1, R17 ;  /* 0x0000000100027824 */ /* 0x001fe200078e0211 */
[----:B------:R-:W-:Y:S01]  /*1300*/  IADD3 R17, R17, 0x80, RZ ;  /* 0x0000008011117810 */ /* 0x000fe20007ffe0ff */
[----:B------:R-:W-:-:S04]  /*1310*/  IMAD.MOV.U32 R3, RZ, RZ, 0x2 ;  /* 0x00000002ff037424 */ /* 0x000fc800078e00ff */
[----:B------:R-:W-:-:S05]  /*1320*/  IMAD.WIDE.U32 R2, R2, R3, c[0x0][0x180] ;  /* 0x0000600002027625 */ /* 0x000fca00078e0003 */
[----:B------:R0:W-:Y:S02]  /*1330*/  STG.E.U16 [R2.64], R9 ;  /* 0x0000000902007986 */ /* 0x0001e4000c101504 */
.L_x_624:
        /* <DEDUP_REMOVED lines=8> */
.L_x_625:
[----:B------:R-:W-:Y:S05]  /*13c0*/  BSYNC B1 ;  /* 0x0000000000017941 */ /* 0x000fea0003800000 */
.L_x_621:
[----:B------:R-:W-:-:S13]  /*13d0*/  ISETP.GE.AND P0, PT, R17, R10, PT ;  /* 0x0000000a1100720c */ /* 0x000fda0003f06270 */
[----:B0-----:R-:W-:Y:S01]  /*13e0*/  @!P0 IADD3 R2, R0, R17, RZ ;  /* 0x0000001100028210 */ /* 0x001fe20007ffe0ff */
[----:B------:R-:W-:Y:S01]  /*13f0*/  @!P0 IMAD.MOV.U32 R3, RZ, RZ, 0x2 ;  /* 0x00000002ff038424 */ /* 0x000fe200078e00ff */
[----:B------:R-:W-:-:S03]  /*1400*/  @!P0 IADD3 R17, R17, 0x80, RZ ;  /* 0x0000008011118810 */ /* 0x000fc60007ffe0ff */
[----:B------:R-:W-:-:S05]  /*1410*/  @!P0 IMAD.WIDE.U32 R2, R2, R3, c[0x0][0x180] ;  /* 0x0000600002028625 */ /* 0x000fca00078e0003 */
[----:B-----5:R0:W-:Y:S02]  /*1420*/  @!P0 STG.E.U16 [R2.64], R12 ;  /* 0x0000000c02008986 */ /* 0x0201e4000c101504 */
.L_x_626:
[----:B------:R-:W-:Y:S05]  /*1430*/  BSYNC B0 ;  /* 0x0000000000007941 */ /* 0x000fea0003800000 */
.L_x_620:
        /* <DEDUP_REMOVED lines=8> */
.L_x_627:
        /* <DEDUP_REMOVED lines=12> */
.L_x_1824:


//--------------------- .text._ZN2at6native29vectorized_elementwise_kernelILi8EZZZNS0_46_GLOBAL__N__5fd40885_13_AmpKernels_cu_3810c27339_amp_non_finite_check_and_unscale_cuda_ERNS_6TensorES4_RKS3_ENKUlvE_clEvENKUlvE1_clEvEUlN3c104HalfEE_St5arrayIPcLm2EEEEviT0_T1_ --------------------------
	.section	.text._ZN2at6native29vectorized_elementwise_kernelILi8EZZZNS0_46_GLOBAL__N__5fd40885_13_AmpKernels_cu_3810c27339_amp_non_finite_check_and_unscale_cuda_ERNS_6TensorES4_RKS3_ENKUlvE_clEvENKUlvE1_clEvEUlN3c104HalfEE_St5arrayIPcLm2EEEEviT0_T1_,"ax",@progbits
	.sectioninfo	@"SHI_REGISTERS=4"
	.align	128
        .global         _ZN2at6native29vectorized_elementwise_kernelILi8EZZZNS0_46_GLOBAL__N__5fd40885_13_AmpKernels_cu_3810c27339_amp_non_finite_check_and_unscale_cuda_ERNS_6TensorES4_RKS3_ENKUlvE_clEvENKUlvE1_clEvEUlN3c104HalfEE_St5arrayIPcLm2EEEEviT0_T1_
        .type           _ZN2at6native29vectorized_elementwise_kernelILi8EZZZNS0_46_GLOBAL__N__5fd40885_13_AmpKernels_cu_3810c27339_amp_non_finite_check_and_unscale_cuda_ERNS_6TensorES4_RKS3_ENKUlvE_clEvENKUlvE1_clEvEUlN3c104HalfEE_St5arrayIPcLm2EEEEviT0_T1_,@function
        .size           _ZN2at6native29vectorized_elementwise_kernelILi8EZZZNS0_46_GLOBAL__N__5fd40885_13_AmpKernels_cu_3810c27339_amp_non_finite_check_and_unscale_cuda_ERNS_6TensorES4_RKS3_ENKUlvE_clEvENKUlvE1_clEvEUlN3c104HalfEE_St5arrayIPcLm2EEEEviT0_T1_,(.L_x_1825 - _ZN2at6native29vectorized_elementwise_kernelILi8EZZZNS0_46_GLOBAL__N__5fd40885_13_AmpKernels_cu_3810c27339_amp_non_finite_check_and_unscale_cuda_ERNS_6TensorES4_RKS3_ENKUlvE_clEvENKUlvE1_clEvEUlN3c104HalfEE_St5arrayIPcLm2EEEEviT0_T1_)
        .other          _ZN2at6native29vectorized_elementwise_kernelILi8EZZZNS0_46_GLOBAL__N__5fd40885_13_AmpKernels_cu_3810c27339_amp_non_finite_check_and_unscale_cuda_ERNS_6TensorES4_RKS3_ENKUlvE_clEvENKUlvE1_clEvEUlN3c104HalfEE_St5arrayIPcLm2EEEEviT0_T1_,@"STO_CUDA_ENTRY STV_DEFAULT"
_ZN2at6native29vectorized_elementwise_kernelILi8EZZZNS0_46_GLOBAL__N__5fd40885_13_AmpKernels_cu_3810c27339_amp_non_finite_check_and_unscale_cuda_ERNS_6TensorES4_RKS3_ENKUlvE_clEvENKUlvE1_clEvEUlN3c104HalfEE_St5arrayIPcLm2EEEEviT0_T1_:
.text._ZN2at6native29vectorized_elementwise_kernelILi8EZZZNS0_46_GLOBAL__N__5fd40885_13_AmpKernels_cu_3810c27339_amp_non_finite_check_and_unscale_cuda_ERNS_6TensorES4_RKS3_ENKUlvE_clEvENKUlvE1_clEvEUlN3c104HalfEE_St5arrayIPcLm2EEEEviT0_T1_:
[----:B------:R-:W-:Y:S02]  /*0000*/  MOV R1, c[0x0][0x28] ;  /* 0x00000a0000017a02 */ /* 0x000fe40000000f00 */
[----:B------:R-:W-:Y:S05]  /*0010*/  EXIT ;  /* 0x000000000000794d */ /* 0x000fea0003800000 */
.L_x_628:
        /* <DEDUP_REMOVED lines=14> */
.L_x_1825:


//--------------------- .text._ZN2at6native18elementwise_kernelILi128ELi4EZNS0_15gpu_kernel_implIZZZNS0_46_GLOBAL__N__5fd40885_13_AmpKernels_cu_3810c27339_amp_non_finite_check_and_unscale_cuda_ERNS_6TensorES5_RKS4_ENKUlvE_clEvENKUlvE0_clEvEUlfE_EEvRNS_18TensorIteratorBaseERKT_EUliE_EEviT1_ --------------------------
	.section	.text._ZN2at6native18elementwise_kernelILi128ELi4EZNS0_15gpu_kernel_implIZZZNS0_46_GLOBAL__N__5fd40885_13_AmpKernels_cu_3810c27339_amp_non_finite_check_and_unscale_cuda_ERNS_6TensorES5_RKS4_ENKUlvE_clEvENKUlvE0_clEvEUlfE_EEvRNS_18TensorIteratorBaseERKT_EUliE_EEviT1_,"ax",@progbits
	.sectioninfo	@"SHI_REGISTERS=26"
	.align	128
        .global         _ZN2at6native18elementwise_kernelILi128ELi4EZNS0_15gpu_kernel_implIZZZNS0_46_GLOBAL__N__5fd40885_13_AmpKernels_cu_3810c27339_amp_non_finite_check_and_unscale_cuda_ERNS_6TensorES5_RKS4_ENKUlvE_clEvENKUlvE0_clEvEUlfE_EEvRNS_18TensorIteratorBaseERKT_EUliE_EEviT1_
        .type           _ZN2at6native18elementwise_kernelILi128ELi4EZNS0_15gpu_kernel_implIZZZNS0_46_GLOBAL__N__5fd40885_13_AmpKernels_cu_3810c27339_amp_non_finite_check_and_unscale_cuda_ERNS_6TensorES5_RKS4_ENKUlvE_clEvENKUlvE0_clEvEUlfE_EEvRNS_18TensorIteratorBaseERKT_EUliE_EEviT1_,@function
        .size           _ZN2at6native18elementwise_kernelILi128ELi4EZNS0_15gpu_kernel_implIZZZNS0_46_GLOBAL__N__5fd40885_13_AmpKernels_cu_3810c27339_amp_non_finite_check_and_unscale_cuda_ERNS_6TensorES5_RKS4_ENKUlvE_clEvENKUlvE0_clEvEUlfE_EEvRNS_18TensorIteratorBaseERKT_EUliE_EEviT1_,(.L_x_1826 - _ZN2at6native18elementwise_kernelILi128ELi4EZNS0_15gpu_kernel_implIZZZNS0_46_GLOBAL__N__5fd40885_13_AmpKernels_cu_3810c27339_amp_non_finite_check_and_unscale_cuda_ERNS_6TensorES5_RKS4_ENKUlvE_clEvENKUlvE0_clEvEUlfE_EEvRNS_18TensorIteratorBaseERKT_EUliE_EEviT1_)
        .other          _ZN2at6native18elementwise_kernelILi128ELi4EZNS0_15gpu_kernel_implIZZZNS0_46_GLOBAL__N__5fd40885_13_AmpKernels_cu_3810c27339_amp_non_finite_check_and_unscale_cuda_ERNS_6TensorES5_RKS4_ENKUlvE_clEvENKUlvE0_clEvEUlfE_EEvRNS_18TensorIteratorBaseERKT_EUliE_EEviT1_,@"STO_CUDA_ENTRY STV_DEFAULT"
_ZN2at6native18elementwise_kernelILi128ELi4EZNS0_15gpu_kernel_implIZZZNS0_46_GLOBAL__N__5fd40885_13_AmpKernels_cu_3810c27339_amp_non_finite_check_and_unscale_cuda_ERNS_6TensorES5_RKS4_ENKUlvE_clEvENKUlvE0_clEvEUlfE_EEvRNS_18TensorIteratorBaseERKT_EUliE_EEviT1_:
.text._ZN2at6native18elementwise_kernelILi128ELi4EZNS0_15gpu_kernel_implIZZZNS0_46_GLOBAL__N__5fd40885_13_AmpKernels_cu_3810c27339_amp_non_finite_check_and_unscale_cuda_ERNS_6TensorES5_RKS4_ENKUlvE_clEvENKUlvE0_clEvEUlfE_EEvRNS_18TensorIteratorBaseERKT_EUliE_EEviT1_:
        /* <DEDUP_REMOVED lines=237> */
.L_x_631:
[----:B------:R-:W0:Y:S01]  /*0ed0*/  LDC.U8 R5, c[0x0][0x389] ;  /* 0x0000e240ff057b82 */ /* 0x000e220000000000 */
[----:B------:R-:W-:Y:S01]  /*0ee0*/  IADD3 R16, P1, R16, c[0x0][0x360], RZ ;  /* 0x0000d80010107a10 */ /* 0x000fe20007f3e0ff */
[----:B------:R-:W-:Y:S01]  /*0ef0*/  BSSY B6, `(.L_x_632) ;  /* 0x00000df000067945 */ /* 0x000fe20003800000 */
        /* <DEDUP_REMOVED lines=15> */
[----:B--2---:R-:W0:Y:S01]  /*0ff0*/  I2F.S16 R0, R0 ;  /* 0x0000000000007306 */ /* 0x004e220000101400 */
[----:B------:R-:W-:Y:S05]  /*1000*/  BRA `(.L_x_638) ;  /* 0x00000cd000007947 */ /* 0x000fea0003800000 */
.L_x_636:
[----:B------:R-:W2:Y:S02]  /*1010*/  LDG.E.U8 R0, [R2.64] ;  /* 0x0000002402007981 */ /* 0x000ea4000c1e1100 */
[----:B--2---:R-:W0:Y:S01]  /*1020*/  I2F.U16 R0, R0 ;  /* 0x0000000000007306 */ /* 0x004e220000101000 */
[----:B------:R-:W-:Y:S05]  /*1030*/  BRA `(.L_x_638) ;  /* 0x00000ca000007947 */ /* 0x000fea0003800000 */
.L_x_635:
[----:B------:R-:W-:-:S13]  /*1040*/  ISETP.NE.AND P0, PT, R4, 0x2, PT ;  /* 0x000000020400780c */ /* 0x000fda0003f05270 */
[----:B------:R-:W-:Y:S05]  /*1050*/  @!P0 BRA `(.L_x_639) ;  /* 0x000000a000008947 */ /* 0x000fea0003800000 */
[----:B------:R-:W-:-:S13]  /*1060*/  ISETP.NE.AND P0, PT, R4, 0x3, PT ;  /* 0x000000030400780c */ /* 0x000fda0003f05270 */
[----:B------:R-:W-:Y:S05]  /*1070*/  @!P0 BRA `(.L_x_640) ;  /* 0x0000005000008947 */ /* 0x000fea0003800000 */
[----:B------:R-:W-:-:S13]  /*1080*/  ISETP.NE.AND P0, PT, R4, 0x4, PT ;  /* 0x000000040400780c */ /* 0x000fda0003f05270 */
[----:B------:R-:W-:Y:S05]  /*1090*/  @P0 BRA `(.L_x_637) ;  /* 0x00000aa000000947 */ /* 0x000fea0003800000 */
[----:B------:R-:W2:Y:S02]  /*10a0*/  LDG.E.64 R2, [R2.64] ;  /* 0x0000002402027981 */ /* 0x000ea4000c1e1b00 */
[----:B--2---:R0:W1:Y:S01]  /*10b0*/  I2F.S64 R0, R2 ;  /* 0x0000000200007312 */ /* 0x0040620000301400 */
[----:B------:R-:W-:Y:S05]  /*10c0*/  BRA `(.L_x_638) ;  /* 0x00000c1000007947 */ /* 0x000fea0003800000 */
.L_x_640:
[----:B------:R-:W2:Y:S02]  /*10d0*/  LDG.E R0, [R2.64] ;  /* 0x0000002402007981 */ /* 0x000ea4000c1e1900 */
[----:B--2---:R-:W0:Y:S01]  /*10e0*/  I2F R0, R0 ;  /* 0x0000000000007306 */ /* 0x004e220000201400 */
[----:B------:R-:W-:Y:S05]  /*10f0*/  BRA `(.L_x_638) ;  /* 0x00000be000007947 */ /* 0x000fea0003800000 */
.L_x_639:
[----:B------:R-:W2:Y:S02]  /*1100*/  LDG.E.U16 R0, [R2.64] ;  /* 0x0000002402007981 */ /* 0x000ea4000c1e1500 */
[----:B--2---:R-:W0:Y:S01]  /*1110*/  I2F.S16 R0, R0 ;  /* 0x0000000000007306 */ /* 0x004e220000101400 */
[----:B------:R-:W-:Y:S05]  /*1120*/  BRA `(.L_x_638) ;  /* 0x00000bb000007947 */ /* 0x000fea0003800000 */
.L_x_634:
[----:B------:R-:W-:-:S13]  /*1130*/  ISETP.GT.AND P0, PT, R4, 0x6, PT ;  /* 0x000000060400780c */ /* 0x000fda0003f04270 */
[----:B------:R-:W-:Y:S05]  /*1140*/  @P0 BRA `(.L_x_641) ;  /* 0x0000009000000947 */ /* 0x000fea0003800000 */
[----:B------:R-:W-:-:S13]  /*1150*/  ISETP.NE.AND P0, PT, R4, 0x5, PT ;  /* 0x000000050400780c */ /* 0x000fda0003f05270 */
[----:B------:R-:W-:Y:S05]  /*1160*/  @!P0 BRA `(.L_x_642) ;  /* 0x0000004000008947 */ /* 0x000fea0003800000 */
[----:B------:R-:W-:-:S13]  /*1170*/  ISETP.NE.AND P0, PT, R4, 0x6, PT ;  /* 0x000000060400780c */ /* 0x000fda0003f05270 */
[----:B------:R-:W-:Y:S05]  /*1180*/  @P0 BRA `(.L_x_637) ;  /* 0x000009b000000947 */ /* 0x000fea0003800000 */
[----:B------:R0:W5:Y:S01]  /*1190*/  LDG.E R0, [R2.64] ;  /* 0x0000002402007981 */ /* 0x000162000c1e1900 */
[----:B------:R-:W-:Y:S05]  /*11a0*/  BRA `(.L_x_638) ;  /* 0x00000b3000007947 */ /* 0x000fea0003800000 */
.L_x_642:
[----:B------:R-:W2:Y:S02]  /*11b0*/  LDG.E.U16 R0, [R2.64] ;  /* 0x0000002402007981 */ /* 0x000ea4000c1e1500 */
[----:B--2---:R-:W-:Y:S01]  /*11c0*/  HADD2.F32 R0, -RZ, R0.H0_H0 ;  /* 0x20000000ff007230 */ /* 0x004fe20000004100 */
[----:B------:R-:W-:Y:S05]  /*11d0*/  BRA `(.L_x_638) ;  /* 0x00000b0000007947 */ /* 0x000fea0003800000 */
.L_x_641:
[----:B------:R-:W-:-:S13]  /*11e0*/  ISETP.NE.AND P0, PT, R4, 0x7, PT ;  /* 0x000000070400780c */ /* 0x000fda0003f05270 */
[----:B------:R-:W-:Y:S05]  /*11f0*/  @!P0 BRA `(.L_x_643) ;  /* 0x0000009000008947 */ /* 0x000fea0003800000 */
[----:B------:R-:W-:-:S13]  /*1200*/  ISETP.NE.AND P0, PT, R4, 0x8, PT ;  /* 0x000000080400780c */ /* 0x000fda0003f05270 */
[----:B------:R-:W-:Y:S05]  /*1210*/  @!P0 BRA `(.L_x_644) ;  /* 0x0000004000008947 */ /* 0x000fea0003800000 */
[----:B------:R-:W-:-:S13]  /*1220*/  ISETP.NE.AND P0, PT, R4, 0x9, PT ;  /* 0x000000090400780c */ /* 0x000fda0003f05270 */
[----:B------:R-:W-:Y:S05]  /*1230*/  @P0 BRA `(.L_x_637) ;  /* 0x0000090000000947 */ /* 0x000fea0003800000 */
[----:B------:R0:W5:Y:S01]  /*1240*/  LDG.E R0, [R2.64] ;  /* 0x0000002402007981 */ /* 0x000162000c1e1900 */
[----:B------:R-:W-:Y:S05]  /*1250*/  BRA `(.L_x_638) ;  /* 0x00000a8000007947 */ /* 0x000fea0003800000 */
.L_x_644:
[----:B------:R-:W2:Y:S02]  /*1260*/  LDG.E.U16 R0, [R2.64] ;  /* 0x0000002402007981 */ /* 0x000ea4000c1e1500 */
[----:B--2---:R-:W-:Y:S01]  /*1270*/  HADD2.F32 R0, -RZ, R0.H0_H0 ;  /* 0x20000000ff007230 */ /* 0x004fe20000004100 */
[----:B------:R-:W-:Y:S05]  /*1280*/  BRA `(.L_x_638) ;  /* 0x00000a5000007947 */ /* 0x000fea0003800000 */
.L_x_643:
[----:B------:R-:W2:Y:S02]  /*1290*/  LDG.E.64 R2, [R2.64] ;  /* 0x0000002402027981 */ /* 0x000ea4000c1e1b00 */
[----:B--2---:R-:W0:Y:S01]  /*12a0*/  F2F.F32.F64 R0, R2 ;  /* 0x0000000200007310 */ /* 0x004e220000301000 */
[----:B------:R-:W0:-:S14]  /*12b0*/  DSETP.GEU.AND P0, PT, |R2|, c[0x2][0x0], PT ;  /* 0x008000000200762a */ /* 0x000e1c0003f0e200 */
[----:B0-----:R-:W-:Y:S01]  /*12c0*/  @!P0 FMUL R0, R0, 1.175494350822287508e-38 ;  /* 0x0080000000008820 */ /* 0x001fe20000400000 */
[----:B------:R-:W-:Y:S05]  /*12d0*/  BRA `(.L_x_638) ;  /* 0x00000a0000007947 */ /* 0x000fea0003800000 */
.L_x_633:
        /* <DEDUP_REMOVED lines=10> */
[----:B------:R-:W-:Y:S01]  /*1380*/  FSEL R0, RZ, 1, !P0 ;  /* 0x3f800000ff007808 */ /* 0x000fe20004000000 */
[----:B------:R-:W-:Y:S05]  /*1390*/  BRA `(.L_x_638) ;  /* 0x0000094000007947 */ /* 0x000fea0003800000 */
.L_x_647:
[----:B------:R-:W2:Y:S02]  /*13a0*/  LDG.E.64 R2, [R2.64] ;  /* 0x0000002402027981 */ /* 0x000ea4000c1e1b00 */
[----:B--2---:R-:W0:Y:S01]  /*13b0*/  F2F.F32.F64 R0, R2 ;  /* 0x0000000200007310 */ /* 0x004e220000301000 */
[----:B------:R-:W0:-:S14]  /*13c0*/  DSETP.GEU.AND P0, PT, |R2|, c[0x2][0x0], PT ;  /* 0x008000000200762a */ /* 0x000e1c0003f0e200 */
[----:B0-----:R-:W-:Y:S01]  /*13d0*/  @!P0 FMUL R0, R0, 1.175494350822287508e-38 ;  /* 0x0080000000008820 */ /* 0x001fe20000400000 */
[----:B------:R-:W-:Y:S05]  /*13e0*/  BRA `(.L_x_638) ;  /* 0x000008f000007947 */ /* 0x000fea0003800000 */
.L_x_646:
        /* <DEDUP_REMOVED lines=24> */
[----:B------:R-:W-:Y:S01]  /*1570*/  LOP3.LUT R0, R5, 0x80000000, R0, 0xf8, !PT ;  /* 0x8000000005007812 */ /* 0x000fe200078ef800 */
[----:B------:R-:W-:Y:S05]  /*1580*/  BRA `(.L_x_638) ;  /* 0x0000075000007947 */ /* 0x000fea0003800000 */
.L_x_649:
        /* <DEDUP_REMOVED lines=11> */
[----:B------:R-:W-:Y:S01]  /*1640*/  LOP3.LUT R0, R4, 0x80000000, R5, 0xf8, !PT ;  /* 0x8000000004007812 */ /* 0x000fe200078ef805 */
[----:B------:R-:W-:Y:S05]  /*1650*/  BRA `(.L_x_638) ;  /* 0x0000068000007947 */ /* 0x000fea0003800000 */
.L_x_648:
[----:B------:R-:W2:Y:S02]  /*1660*/  LDG.E.U16 R0, [R2.64] ;  /* 0x0000002402007981 */ /* 0x000ea4000c1e1500 */
[----:B--2---:R-:W-:Y:S01]  /*1670*/  PRMT R0, RZ, 0x5410, R0 ;  /* 0x00005410ff007816 */ /* 0x004fe20000000000 */
[----:B------:R-:W-:Y:S05]  /*1680*/  BRA `(.L_x_638) ;  /* 0x0000065000007947 */ /* 0x000fea0003800000 */
.L_x_645:
        /* <DEDUP_REMOVED lines=9> */
[----:B--2---:R-:W0:Y:S01]  /*1720*/  I2F.U16 R0, R0 ;  /* 0x0000000000007306 */ /* 0x004e220000101000 */
[----:B------:R-:W-:Y:S05]  /*1730*/  BRA `(.L_x_638) ;  /* 0x000005a000007947 */ /* 0x000fea0003800000 */
.L_x_652:
[----:B------:R-:W2:Y:S01]  /*1740*/  LDG.E.U8 R2, [R2.64] ;  /* 0x0000002402027981 */ /* 0x000ea2000c1e1100 */
        /* <DEDUP_REMOVED lines=19> */
.L_x_654:
[----:B------:R-:W-:Y:S05]  /*1880*/  BSYNC B0 ;  /* 0x0000000000007941 */ /* 0x000fea0003800000 */
.L_x_653:
[----:B------:R-:W-:Y:S01]  /*1890*/  LEA R3, R0, 0x3b800000, 0x17 ;  /* 0x3b80000000037811 */ /* 0x000fe200078eb8ff */
[----:B------:R-:W-:-:S05]  /*18a0*/  IMAD.SHL.U32 R0, R2, 0x100000, RZ ;  /* 0x0010000002007824 */ /* 0x000fca00078e00ff */
[----:B------:R-:W-:Y:S01]  /*18b0*/  LOP3.LUT R0, R3, R0, R4, 0xfe, !PT ;  /* 0x0000000003007212 */ /* 0x000fe200078efe04 */
[----:B------:R-:W-:Y:S05]  /*18c0*/  BRA `(.L_x_638) ;  /* 0x0000041000007947 */ /* 0x000fea0003800000 */
.L_x_651:
        /* <DEDUP_REMOVED lines=20> */
.L_x_656:
[----:B------:R-:W-:Y:S05]  /*1a10*/  BSYNC B0 ;  /* 0x0000000000007941 */ /* 0x000fea0003800000 */
.L_x_655:
[----:B------:R-:W-:Y:S01]  /*1a20*/  LEA R3, R0, 0x37800000, 0x17 ;  /* 0x3780000000037811 */ /* 0x000fe200078eb8ff */
[----:B------:R-:W-:-:S05]  /*1a30*/  IMAD.SHL.U32 R0, R2, 0x200000, RZ ;  /* 0x0020000002007824 */ /* 0x000fca00078e00ff */
[----:B------:R-:W-:Y:S01]  /*1a40*/  LOP3.LUT R0, R3, R0, R4, 0xfe, !PT ;  /* 0x0000000003007212 */ /* 0x000fe200078efe04 */
[----:B------:R-:W-:Y:S05]  /*1a50*/  BRA `(.L_x_638) ;  /* 0x0000028000007947 */ /* 0x000fea0003800000 */
.L_x_650:
[----:B------:R-:W-:-:S13]  /*1a60*/  ISETP.NE.AND P0, PT, R4, 0x1c, PT ;  /* 0x0000001c0400780c */ /* 0x000fda0003f05270 */
[----:B------:R-:W-:Y:S05]  /*1a70*/  @!P0 BRA `(.L_x_657) ;  /* 0x0000024000008947 */ /* 0x000fea0003800000 */
[----:B------:R-:W-:-:S13]  /*1a80*/  ISETP.NE.AND P0, PT, R4, 0x1d, PT ;  /* 0x0000001d0400780c */ /* 0x000fda0003f05270 */
[----:B------:R-:W-:Y:S05]  /*1a90*/  @!P0 BRA `(.L_x_658) ;  /* 0x000001f000008947 */ /* 0x000fea0003800000 */
[----:B------:R-:W-:-:S13]  /*1aa0*/  ISETP.NE.AND P0, PT, R4, 0x2c, PT ;  /* 0x0000002c0400780c */ /* 0x000fda0003f05270 */
[----:B------:R-:W-:Y:S05]  /*1ab0*/  @P0 BRA `(.L_x_637) ;  /* 0x0000008000000947 */ /* 0x000fea0003800000 */
[----:B------:R-:W2:Y:S01]  /*1ac0*/  LDG.E.U8 R2, [R2.64] ;  /* 0x0000002402027981 */ /* 0x000ea2000c1e1100 */
[----:B------:R-:W-:Y:S01]  /*1ad0*/  IMAD.MOV.U32 R0, RZ, RZ, 0x400000 ;  /* 0x00400000ff007424 */ /* 0x000fe200078e00ff */
[----:B--2---:R-:W-:-:S13]  /*1ae0*/  ISETP.NE.AND P0, PT, R2, RZ, PT ;  /* 0x000000ff0200720c */ /* 0x004fda0003f05270 */
[----:B------:R-:W-:Y:S05]  /*1af0*/  @!P0 BRA `(.L_x_638) ;  /* 0x000001e000008947 */ /* 0x000fea0003800000 */
[----:B------:R-:W-:-:S13]  /*1b00*/  ISETP.NE.AND P0, PT, R2, 0xff, PT ;  /* 0x000000ff0200780c */ /* 0x000fda0003f05270 */
[----:B------:R-:W-:Y:S02]  /*1b10*/  @!P0 IMAD.MOV.U32 R0, RZ, RZ, 0x7f800001 ;  /* 0x7f800001ff008424 */ /* 0x000fe400078e00ff */
[----:B------:R-:W-:Y:S01]  /*1b20*/  @P0 IMAD.SHL.U32 R0, R2, 0x800000, RZ ;  /* 0x0080000002000824 */ /* 0x000fe200078e00ff */
[----:B------:R-:W-:Y:S05]  /*1b30*/  BRA `(.L_x_638) ;  /* 0x000001a000007947 */ /* 0x000fea0003800000 */
.L_x_637:
        /* <DEDUP_REMOVED lines=19> */
[----:B------:R-:W-:Y:S01]  /*1c70*/  IMAD.MOV.U32 R0, RZ, RZ, RZ ;  /* 0x000000ffff007224 */ /* 0x000fe200078e00ff */
[----:B------:R-:W-:Y:S05]  /*1c80*/  BRA `(.L_x_638) ;  /* 0x0000005000007947 */ /* 0x000fea0003800000 */
.L_x_658:
[----:B------:R-:W2:Y:S02]  /*1c90*/  LDG.E.64 R2, [R2.64] ;  /* 0x0000002402027981 */ /* 0x000ea4000c1e1b00 */
[----:B--2---:R0:W1:Y:S01]  /*1ca0*/  I2F.U64 R0, R2 ;  /* 0x0000000200007312 */ /* 0x0040620000301000 */
[----:B------:R-:W-:Y:S05]  /*1cb0*/  BRA `(.L_x_638) ;  /* 0x0000002000007947 */ /* 0x000fea0003800000 */
.L_x_657:
[----:B------:R-:W2:Y:S02]  /*1cc0*/  LDG.E R0, [R2.64] ;  /* 0x0000002402007981 */ /* 0x000ea4000c1e1900 */
[----:B--2---:R-:W0:Y:S02]  /*1cd0*/  I2F.U32 R0, R0 ;  /* 0x0000000000007306 */ /* 0x004e240000201000 */
.L_x_638:
[----:B------:R-:W-:Y:S05]  /*1ce0*/  BSYNC B6 ;  /* 0x0000000000067941 */ /* 0x000fea0003800000 */
.L_x_632:
[----:B01---5:R-:W-:Y:S02]  /*1cf0*/  IMAD.MOV.U32 R2, RZ, RZ, R0 ;  /* 0x000000ffff027224 */ /* 0x023fe400078e0000 */
[----:B------:R-:W-:Y:S02]  /*1d00*/  IMAD.MOV.U32 R7, RZ, RZ, c[0x0][0x37c] ;  /* 0x0000df00ff077624 */ /* 0x000fe400078e00ff */
[----:B------:R-:W-:Y:S01]  /*1d10*/  IMAD.MOV.U32 R6, RZ, RZ, c[0x0][0x378] ;  /* 0x0000de00ff067624 */ /* 0x000fe200078e00ff */
[----:B------:R-:W-:-:S13]  /*1d20*/  FSETP.GEU.FTZ.AND P0, PT, |R2|, +INF , PT ;  /* 0x7f8000000200780b */ /* 0x000fda0003f1e200 */
[----:B------:R-:W-:Y:S02]  /*1d30*/  @P0 IMAD.MOV.U32 R3, RZ, RZ, 0x3f800000 ;  /* 0x3f800000ff030424 */ /* 0x000fe400078e00ff */
[----:B------:R-:W-:Y:S02]  /*1d40*/  @P0 IMAD.MOV.U32 R4, RZ, RZ, c[0x0][0x370] ;  /* 0x0000dc00ff040624 */ /* 0x000fe400078e00ff */
[----:B------:R-:W-:-:S05]  /*1d50*/  @P0 IMAD.MOV.U32 R5, RZ, RZ, c[0x0][0x374] ;  /* 0x0000dd00ff050624 */ /* 0x000fca00078e00ff */
[----:B------:R0:W-:Y:S04]  /*1d60*/  @P0 STG.E [R4.64], R3 ;  /* 0x0000000304000986 */ /* 0x0001e8000c101924 */
[----:B------:R-:W2:Y:S01]  /*1d70*/  LDG.E R7, [R6.64] ;  /* 0x0000002406077981 */ /* 0x000ea2000c1e1900 */
[----:B------:R-:W1:Y:S02]  /*1d80*/  LDC.U8 R8, c[0x0][0x388] ;  /* 0x0000e200ff087b82 */ /* 0x000e640000000000 */
[----:B-1----:R-:W-:-:S04]  /*1d90*/  PRMT R0, R8, 0x9910, RZ ;  /* 0x0000991008007816 */ /* 0x002fc800000000ff */
[----:B------:R-:W-:Y:S02]  /*1da0*/  ISETP.GT.AND P1, PT, R0, 0x9, PT ;  /* 0x000000090000780c */ /* 0x000fe40003f24270 */
[----:B--2---:R-:W-:-:S13]  /*1db0*/  FSETP.NEU.FTZ.AND P0, PT, R7, 1, PT ;  /* 0x3f8000000700780b */ /* 0x004fda0003f1d000 */
[----:B------:R-:W-:Y:S01]  /*1dc0*/  @P0 FMUL.FTZ R2, R7, R2 ;  /* 0x0000000207020220 */ /* 0x000fe20000410000 */
        /* <DEDUP_REMOVED lines=9> */
[----:B------:R-:W0:Y:S02]  /*1e60*/  F2I.FTZ.TRUNC.NTZ R3, R2 ;  /* 0x0000000200037305 */ /* 0x000e24000021f100 */
[----:B0-----:R0:W-:Y:S01]  /*1e70*/  STG.E.U8 [R16.64], R3 ;  /* 0x0000000310007986 */ /* 0x0011e2000c101124 */
[----:B------:R-:W-:Y:S05]  /*1e80*/  BRA `(.L_x_664) ;  /* 0x00000d7000007947 */ /* 0x000fea0003800000 */
.L_x_662:
[----:B------:R-:W0:Y:S02]  /*1e90*/  F2I.S64.TRUNC R2, R2 ;  /* 0x0000000200027311 */ /* 0x000e24000020d900 */
[----:B0-----:R-:W-:-:S05]  /*1ea0*/  IMAD.MOV.U32 R5, RZ, RZ, R2 ;  /* 0x000000ffff057224 */ /* 0x001fca00078e0002 */
[----:B------:R0:W-:Y:S01]  /*1eb0*/  STG.E.U8 [R16.64], R5 ;  /* 0x0000000510007986 */ /* 0x0001e2000c101124 */
[----:B------:R-:W-:Y:S05]  /*1ec0*/  BRA `(.L_x_664) ;  /* 0x00000d3000007947 */ /* 0x000fea0003800000 */
.L_x_661:
[----:B------:R-:W-:-:S13]  /*1ed0*/  ISETP.NE.AND P0, PT, R0, 0x2, PT ;  /* 0x000000020000780c */ /* 0x000fda0003f05270 */
[----:B------:R-:W-:Y:S05]  /*1ee0*/  @!P0 BRA `(.L_x_665) ;  /* 0x000000a000008947 */ /* 0x000fea0003800000 */
[----:B------:R-:W-:-:S13]  /*1ef0*/  ISETP.NE.AND P0, PT, R0, 0x3, PT ;  /* 0x000000030000780c */ /* 0x000fda0003f05270 */
[----:B------:R-:W-:Y:S05]  /*1f00*/  @!P0 BRA `(.L_x_666) ;  /* 0x0000005000008947 */ /* 0x000fea0003800000 */
[----:B------:R-:W-:-:S13]  /*1f10*/  ISETP.NE.AND P0, PT, R0, 0x4, PT ;  /* 0x000000040000780c */ /* 0x000fda0003f05270 */
[----:B------:R-:W-:Y:S05]  /*1f20*/  @P0 BRA `(.L_x_663) ;  /* 0x00000b4000000947 */ /* 0x000fea0003800000 */
[----:B------:R-:W0:Y:S02]  /*1f30*/  F2I.S64.TRUNC R2, R2 ;  /* 0x0000000200027311 */ /* 0x000e24000020d900 */
[----:B0-----:R0:W-:Y:S01]  /*1f40*/  STG.E.64 [R16.64], R2 ;  /* 0x0000000210007986 */ /* 0x0011e2000c101b24 */
[----:B------:R-:W-:Y:S05]  /*1f50*/  BRA `(.L_x_664) ;  /* 0x00000ca000007947 */ /* 0x000fea0003800000 */
.L_x_666:
[----:B------:R-:W0:Y:S02]  /*1f60*/  F2I.FTZ.TRUNC.NTZ R3, R2 ;  /* 0x0000000200037305 */ /* 0x000e24000021f100 */
[----:B0-----:R0:W-:Y:S01]  /*1f70*/  STG.E [R16.64], R3 ;  /* 0x0000000310007986 */ /* 0x0011e2000c101924 */
[----:B------:R-:W-:Y:S05]  /*1f80*/  BRA `(.L_x_664) ;  /* 0x00000c7000007947 */ /* 0x000fea0003800000 */
.L_x_665:
[----:B------:R-:W0:Y:S02]  /*1f90*/  F2I.FTZ.TRUNC.NTZ R3, R2 ;  /* 0x0000000200037305 */ /* 0x000e24000021f100 */
[----:B0-----:R0:W-:Y:S01]  /*1fa0*/  STG.E.U16 [R16.64], R3 ;  /* 0x0000000310007986 */ /* 0x0011e2000c101524 */
[----:B------:R-:W-:Y:S05]  /*1fb0*/  BRA `(.L_x_664) ;  /* 0x00000c4000007947 */ /* 0x000fea0003800000 */
.L_x_660:
[----:B------:R-:W-:-:S13]  /*1fc0*/  ISETP.GT.AND P0, PT, R0, 0x6, PT ;  /* 0x000000060000780c */ /* 0x000fda0003f04270 */
[----:B------:R-:W-:Y:S05]  /*1fd0*/  @P0 BRA `(.L_x_667) ;  /* 0x0000009000000947 */ /* 0x000fea0003800000 */
[----:B------:R-:W-:-:S13]  /*1fe0*/  ISETP.NE.AND P0, PT, R0, 0x5, PT ;  /* 0x000000050000780c */ /* 0x000fda0003f05270 */
[----:B------:R-:W-:Y:S05]  /*1ff0*/  @!P0 BRA `(.L_x_668) ;  /* 0x0000004000008947 */ /* 0x000fea0003800000 */
[----:B------:R-:W-:-:S13]  /*2000*/  ISETP.NE.AND P0, PT, R0, 0x6, PT ;  /* 0x000000060000780c */ /* 0x000fda0003f05270 */
[----:B------:R-:W-:Y:S05]  /*2010*/  @P0 BRA `(.L_x_663) ;  /* 0x00000a5000000947 */ /* 0x000fea0003800000 */
[----:B------:R0:W-:Y:S01]  /*2020*/  STG.E [R16.64], R2 ;  /* 0x0000000210007986 */ /* 0x0001e2000c101924 */
[----:B------:R-:W-:Y:S05]  /*2030*/  BRA `(.L_x_664) ;  /* 0x00000bc000007947 */ /* 0x000fea0003800000 */
.L_x_668:
[----:B------:R-:W-:-:S05]  /*2040*/  F2FP.PACK_AB R2, RZ, R2 ;  /* 0x00000002ff02723e */ /* 0x000fca00000000ff */
[----:B------:R0:W-:Y:S01]  /*2050*/  STG.E.U16 [R16.64], R2 ;  /* 0x0000000210007986 */ /* 0x0001e2000c101524 */
[----:B------:R-:W-:Y:S05]  /*2060*/  BRA `(.L_x_664) ;  /* 0x00000b9000007947 */ /* 0x000fea0003800000 */
.L_x_667:
[----:B------:R-:W-:-:S13]  /*2070*/  ISETP.NE.AND P0, PT, R0, 0x7, PT ;  /* 0x000000070000780c */ /* 0x000fda0003f05270 */
[----:B------:R-:W-:Y:S05]  /*2080*/  @!P0 BRA `(.L_x_669) ;  /* 0x000000b000008947 */ /* 0x000fea0003800000 */
[----:B------:R-:W-:-:S13]  /*2090*/  ISETP.NE.AND P0, PT, R0, 0x8, PT ;  /* 0x000000080000780c */ /* 0x000fda0003f05270 */
[----:B------:R-:W-:Y:S05]  /*20a0*/  @!P0 BRA `(.L_x_670) ;  /* 0x0000005000008947 */ /* 0x000fea0003800000 */
[----:B------:R-:W-:-:S13]  /*20b0*/  ISETP.NE.AND P0, PT, R0, 0x9, PT ;  /* 0x000000090000780c */ /* 0x000fda0003f05270 */
[----:B------:R-:W-:Y:S05]  /*20c0*/  @P0 BRA `(.L_x_663) ;  /* 0x000009a000000947 */ /* 0x000fea0003800000 */
[----:B------:R-:W-:-:S05]  /*20d0*/  IMAD.MOV.U32 R3, RZ, RZ, RZ ;  /* 0x000000ffff037224 */ /* 0x000fca00078e00ff */
[----:B------:R0:W-:Y:S01]  /*20e0*/  STG.E.64 [R16.64], R2 ;  /* 0x0000000210007986 */ /* 0x0001e2000c101b24 */
[----:B------:R-:W-:Y:S05]  /*20f0*/  BRA `(.L_x_664) ;  /* 0x00000b0000007947 */ /* 0x000fea0003800000 */
.L_x_670:
[----:B------:R-:W-:-:S04]  /*2100*/  F2FP.PACK_AB R3, RZ, R2 ;  /* 0x00000002ff03723e */ /* 0x000fc800000000ff */
[----:B------:R-:W-:-:S05]  /*2110*/  PRMT R3, R3, 0x5410, RZ ;  /* 0x0000541003037816 */ /* 0x000fca00000000ff */
[----:B------:R0:W-:Y:S01]  /*2120*/  STG.E [R16.64], R3 ;  /* 0x0000000310007986 */ /* 0x0001e2000c101924 */
[----:B------:R-:W-:Y:S05]  /*2130*/  BRA `(.L_x_664) ;  /* 0x00000ac000007947 */ /* 0x000fea0003800000 */
.L_x_669:
[----:B------:R-:W-:-:S06]  /*2140*/  FMUL.FTZ R2, R2, 1 ;  /* 0x3f80000002027820 */ /* 0x000fcc0000410000 */
[----:B------:R-:W0:Y:S02]  /*2150*/  F2F.F64.F32 R2, R2 ;  /* 0x0000000200027310 */ /* 0x000e240000201800 */
[----:B0-----:R0:W-:Y:S01]  /*2160*/  STG.E.64 [R16.64], R2 ;  /* 0x0000000210007986 */ /* 0x0011e2000c101b24 */
[----:B------:R-:W-:Y:S05]  /*2170*/  BRA `(.L_x_664) ;  /* 0x00000a8000007947 */ /* 0x000fea0003800000 */
.L_x_659:
        /* <DEDUP_REMOVED lines=8> */
[----:B------:R-:W-:-:S04]  /*2200*/  FSETP.NEU.FTZ.AND P0, PT, R2, RZ, PT ;  /* 0x000000ff0200720b */ /* 0x000fc80003f1d000 */
[----:B------:R-:W-:-:S05]  /*2210*/  SEL R3, RZ, 0x1, !P0 ;  /* 0x00000001ff037807 */ /* 0x000fca0004000000 */
[----:B------:R0:W-:Y:S01]  /*2220*/  STG.E.U8 [R16.64], R3 ;  /* 0x0000000310007986 */ /* 0x0001e2000c101124 */
[----:B------:R-:W-:Y:S05]  /*2230*/  BRA `(.L_x_664) ;  /* 0x000009c000007947 */ /* 0x000fea0003800000 */
.L_x_673:
[----:B------:R-:W-:Y:S01]  /*2240*/  FMUL.FTZ R4, R2, 1 ;  /* 0x3f80000002047820 */ /* 0x000fe20000410000 */
[----:B------:R-:W-:-:S05]  /*2250*/  CS2R R6, SRZ ;  /* 0x0000000000067805 */ /* 0x000fca000001ff00 */
[----:B------:R-:W0:Y:S02]  /*2260*/  F2F.F64.F32 R4, R4 ;  /* 0x0000000400047310 */ /* 0x000e240000201800 */
[----:B0-----:R0:W-:Y:S01]  /*2270*/  STG.E.128 [R16.64], R4 ;  /* 0x0000000410007986 */ /* 0x0011e2000c101d24 */
[----:B------:R-:W-:Y:S05]  /*2280*/  BRA `(.L_x_664) ;  /* 0x0000097000007947 */ /* 0x000fea0003800000 */
.L_x_672:
[----:B------:R-:W-:-:S13]  /*2290*/  ISETP.NE.AND P0, PT, R0, 0xf, PT ;  /* 0x0000000f0000780c */ /* 0x000fda0003f05270 */
[----:B------:R-:W-:Y:S05]  /*22a0*/  @!P0 BRA `(.L_x_674) ;  /* 0x000002b000008947 */ /* 0x000fea0003800000 */
[----:B------:R-:W-:-:S13]  /*22b0*/  ISETP.NE.AND P0, PT, R0, 0x17, PT ;  /* 0x000000170000780c */ /* 0x000fda0003f05270 */
[----:B------:R-:W-:Y:S05]  /*22c0*/  @!P0 BRA `(.L_x_675) ;  /* 0x0000014000008947 */ /* 0x000fea0003800000 */
[----:B------:R-:W-:-:S13]  /*22d0*/  ISETP.NE.AND P0, PT, R0, 0x18, PT ;  /* 0x000000180000780c */ /* 0x000fda0003f05270 */
[----:B------:R-:W-:Y:S05]  /*22e0*/  @P0 BRA `(.L_x_663) ;  /* 0x0000078000000947 */ /* 0x000fea0003800000 */
[C---:B------:R-:W-:Y:S01]  /*22f0*/  LOP3.LUT R4, R2.reuse, 0x7fffffff, RZ, 0xc0, !PT ;  /* 0x7fffffff02047812 */ /* 0x040fe200078ec0ff */
[----:B------:R-:W-:Y:S01]  /*2300*/  BSSY B0, `(.L_x_676) ;  /* 0x000000d000007945 */ /* 0x000fe20003800000 */
[----:B------:R-:W-:Y:S02]  /*2310*/  LOP3.LUT R0, R2, 0x80000000, RZ, 0xc0, !PT ;  /* 0x8000000002007812 */ /* 0x000fe400078ec0ff */
[----:B------:R-:W-:Y:S02]  /*2320*/  ISETP.GT.U32.AND P0, PT, R4, 0x43efffff, PT ;  /* 0x43efffff0400780c */ /* 0x000fe40003f04070 */
[----:B------:R-:W-:Y:S01]  /*2330*/  SHF.R.U32.HI R5, RZ, 0x18, R0 ;  /* 0x00000018ff057819 */ /* 0x000fe20000011600 */
[----:B------:R-:W-:-:S10]  /*2340*/  IMAD.MOV.U32 R0, RZ, RZ, 0x7f ;  /* 0x0000007fff007424 */ /* 0x000fd400078e00ff */
[----:B------:R-:W-:Y:S05]  /*2350*/  @P0 BRA `(.L_x_677) ;  /* 0x0000007000000947 */ /* 0x000fea0003800000 */
[----:B------:R-:W-:-:S13]  /*2360*/  ISETP.GE.U32.AND P0, PT, R4, 0x3c800000, PT ;  /* 0x3c8000000400780c */ /* 0x000fda0003f06070 */
[----:B------:R-:W-:-:S04]  /*2370*/  @P0 SHF.R.U32.HI R0, RZ, 0x14, R2 ;  /* 0x00000014ff000819 */ /* 0x000fc80000011602 */
[----:B------:R-:W-:-:S04]  /*2380*/  @P0 LOP3.LUT R3, R0, 0x1, RZ, 0xc0, !PT ;  /* 0x0000000100030812 */ /* 0x000fc800078ec0ff */
[----:B------:R-:W-:Y:S01]  /*2390*/  @P0 IADD3 R3, R2, 0x407ffff, R3 ;  /* 0x0407ffff02030810 */ /* 0x000fe20007ffe003 */
[----:B------:R-:W-:-:S03]  /*23a0*/  @!P0 FADD.FTZ R2, R4, 16384 ;  /* 0x4680000004028421 */ /* 0x000fc60000010000 */
[----:B------:R-:W-:Y:S02]  /*23b0*/  @P0 SHF.R.U32.HI R0, RZ, 0x14, R3 ;  /* 0x00000014ff000819 */ /* 0x000fe40000011603 */
[----:B------:R-:W-:Y:S02]  /*23c0*/  @!P0 IADD3 R0, R2, -0x46800000, RZ ;  /* 0xb980000002008810 */ /* 0x000fe40007ffe0ff */
.L_x_677:
[----:B------:R-:W-:Y:S05]  /*23d0*/  BSYNC B0 ;  /* 0x0000000000007941 */ /* 0x000fea0003800000 */
.L_x_676:
[----:B------:R-:W-:-:S05]  /*23e0*/  LOP3.LUT R5, R0, R5, RZ, 0xfc, !PT ;  /* 0x0000000500057212 */ /* 0x000fca00078efcff */
[----:B------:R0:W-:Y:S01]  /*23f0*/  STG.E.U8 [R16.64], R5 ;  /* 0x0000000510007986 */ /* 0x0001e2000c101124 */
[----:B------:R-:W-:Y:S05]  /*2400*/  BRA `(.L_x_664) ;  /* 0x000007f000007947 */ /* 0x000fea0003800000 */
.L_x_675:
[----:B------:R-:W-:Y:S01]  /*2410*/  LOP3.LUT R4, R2, 0x7fffffff, RZ, 0xc0, !PT ;  /* 0x7fffffff02047812 */ /* 0x000fe200078ec0ff */
[----:B------:R-:W-:Y:S03]  /*2420*/  BSSY B0, `(.L_x_678) ;  /* 0x000000e000007945 */ /* 0x000fe60003800000 */
[----:B------:R-:W-:-:S13]  /*2430*/  ISETP.GT.U32.AND P0, PT, R4, 0x477fffff, PT ;  /* 0x477fffff0400780c */ /* 0x000fda0003f04070 */
[----:B------:R-:W-:Y:S05]  /*2440*/  @P0 BRA `(.L_x_679) ;  /* 0x0000008000000947 */ /* 0x000fea0003800000 */
[----:B------:R-:W-:-:S13]  /*2450*/  ISETP.GE.U32.AND P0, PT, R4, 0x38800000, PT ;  /* 0x388000000400780c */ /* 0x000fda0003f06070 */
[----:B------:R-:W-:-:S04]  /*2460*/  @P0 SHF.R.U32.HI R0, RZ, 0x15, R2 ;  /* 0x00000015ff000819 */ /* 0x000fc80000011602 */
[----:B------:R-:W-:-:S04]  /*2470*/  @P0 LOP3.LUT R3, R0, 0x1, RZ, 0xc0, !PT ;  /* 0x0000000100030812 */ /* 0x000fc800078ec0ff */
[----:B------:R-:W-:Y:S01]  /*2480*/  @P0 IADD3 R0, R2, 0x80fffff, R3 ;  /* 0x080fffff02000810 */ /* 0x000fe20007ffe003 */
[----:B------:R-:W-:-:S03]  /*2490*/  @!P0 FADD.FTZ R3, R4, 128 ;  /* 0x4300000004038421 */ /* 0x000fc60000010000 */
[----:B------:R-:W-:Y:S02]  /*24a0*/  @P0 SHF.R.U32.HI R0, RZ, 0x15, R0 ;  /* 0x00000015ff000819 */ /* 0x000fe40000011600 */
[----:B------:R-:W-:Y:S01]  /*24b0*/  @!P0 IADD3 R0, R3, -0x43000000, RZ ;  /* 0xbd00000003008810 */ /* 0x000fe20007ffe0ff */
[----:B------:R-:W-:Y:S05]  /*24c0*/  BRA `(.L_x_680) ;  /* 0x0000003000007947 */ /* 0x000fea0003800000 */
.L_x_679:
[----:B------:R-:W-:Y:S01]  /*24d0*/  IMAD.MOV.U32 R0, RZ, RZ, 0x7f ;  /* 0x0000007fff007424 */ /* 0x000fe200078e00ff */
[----:B------:R-:W-:-:S04]  /*24e0*/  ISETP.GT.U32.AND P0, PT, R4, 0x7f800000, PT ;  /* 0x7f8000000400780c */ /* 0x000fc80003f04070 */
[----:B------:R-:W-:-:S04]  /*24f0*/  SEL R0, R0, 0x7c, P0 ;  /* 0x0000007c00007807 */ /* 0x000fc80000000000 */
.L_x_680:
[----:B------:R-:W-:Y:S05]  /*2500*/  BSYNC B0 ;  /* 0x0000000000007941 */ /* 0x000fea0003800000 */
.L_x_678:
[----:B------:R-:W-:-:S04]  /*2510*/  LOP3.LUT R2, R2, 0x80000000, RZ, 0xc0, !PT ;  /* 0x8000000002027812 */ /* 0x000fc800078ec0ff */
[----:B------:R-:W-:-:S04]  /*2520*/  SHF.R.U32.HI R3, RZ, 0x18, R2 ;  /* 0x00000018ff037819 */ /* 0x000fc80000011602 */
[----:B------:R-:W-:-:S05]  /*2530*/  LOP3.LUT R3, R0, R3, RZ, 0xfc, !PT ;  /* 0x0000000300037212 */ /* 0x000fca00078efcff */
[----:B------:R0:W-:Y:S01]  /*2540*/  STG.E.U8 [R16.64], R3 ;  /* 0x0000000310007986 */ /* 0x0001e2000c101124 */
[----:B------:R-:W-:Y:S05]  /*2550*/  BRA `(.L_x_664) ;  /* 0x000006a000007947 */ /* 0x000fea0003800000 */
.L_x_674:
[----:B------:R-:W-:-:S05]  /*2560*/  F2FP.BF16.PACK_AB R2, RZ, R2 ;  /* 0x00000002ff02723e */ /* 0x000fca00000010ff */
[----:B------:R0:W-:Y:S01]  /*2570*/  STG.E.U16 [R16.64], R2 ;  /* 0x0000000210007986 */ /* 0x0001e2000c101524 */
[----:B------:R-:W-:Y:S05]  /*2580*/  BRA `(.L_x_664) ;  /* 0x0000067000007947 */ /* 0x000fea0003800000 */
.L_x_671:
        /* <DEDUP_REMOVED lines=8> */
[----:B------:R-:W0:Y:S02]  /*2610*/  F2I.FTZ.U32.TRUNC.NTZ R3, R2 ;  /* 0x0000000200037305 */ /* 0x000e24000021f000 */
[----:B0-----:R0:W-:Y:S01]  /*2620*/  STG.E.U16 [R16.64], R3 ;  /* 0x0000000310007986 */ /* 0x0011e2000c101524 */
[----:B------:R-:W-:Y:S05]  /*2630*/  BRA `(.L_x_664) ;  /* 0x000005c000007947 */ /* 0x000fea0003800000 */
.L_x_683:
[----:B------:R-:W-:Y:S01]  /*2640*/  LOP3.LUT R3, R2, 0x7fffffff, RZ, 0xc0, !PT ;  /* 0x7fffffff02037812 */ /* 0x000fe200078ec0ff */
[----:B------:R-:W-:Y:S01]  /*2650*/  BSSY B0, `(.L_x_684) ;  /* 0x0000013000007945 */ /* 0x000fe20003800000 */
[----:B------:R-:W-:Y:S02]  /*2660*/  IMAD.MOV.U32 R8, RZ, RZ, 0x80 ;  /* 0x00000080ff087424 */ /* 0x000fe400078e00ff */
        /* <DEDUP_REMOVED lines=13> */
.L_x_686:
[----:B------:R-:W-:-:S04]  /*2740*/  LOP3.LUT R2, R2, 0x80000000, RZ, 0xc0, !PT ;  /* 0x8000000002027812 */ /* 0x000fc800078ec0ff */
[----:B------:R-:W-:-:S04]  /*2750*/  SHF.R.U32.HI R3, RZ, 0x18, R2 ;  /* 0x00000018ff037819 */ /* 0x000fc80000011602 */
[----:B------:R-:W-:-:S04]  /*2760*/  LOP3.LUT R0, R0, R3, RZ, 0xfc, !PT ;  /* 0x0000000300007212 */ /* 0x000fc800078efcff */
[----:B------:R-:W-:Y:S02]  /*2770*/  PRMT R8, R0, 0x7610, R8 ;  /* 0x0000761000087816 */ /* 0x000fe40000000008 */
.L_x_685:
[----:B------:R-:W-:Y:S05]  /*2780*/  BSYNC B0 ;  /* 0x0000000000007941 */ /* 0x000fea0003800000 */
.L_x_684:
[----:B------:R0:W-:Y:S01]  /*2790*/  STG.E.U8 [R16.64], R8 ;  /* 0x0000000810007986 */ /* 0x0001e2000c101124 */
[----:B------:R-:W-:Y:S05]  /*27a0*/  BRA `(.L_x_664) ;  /* 0x0000045000007947 */ /* 0x000fea0003800000 */
.L_x_682:
        /* <DEDUP_REMOVED lines=16> */
.L_x_689:
[----:B------:R-:W-:-:S04]  /*28b0*/  LOP3.LUT R2, R2, 0x80000000, RZ, 0xc0, !PT ;  /* 0x8000000002027812 */ /* 0x000fc800078ec0ff */
[----:B------:R-:W-:-:S04]  /*28c0*/  SHF.R.U32.HI R3, RZ, 0x18, R2 ;  /* 0x00000018ff037819 */ /* 0x000fc80000011602 */
[----:B------:R-:W-:-:S04]  /*28d0*/  LOP3.LUT R0, R0, R3, RZ, 0xfc, !PT ;  /* 0x0000000300007212 */ /* 0x000fc800078efcff */
[----:B------:R-:W-:Y:S02]  /*28e0*/  PRMT R8, R0, 0x7610, R8 ;  /* 0x0000761000087816 */ /* 0x000fe40000000008 */
.L_x_688:
[----:B------:R-:W-:Y:S05]  /*28f0*/  BSYNC B0 ;  /* 0x0000000000007941 */ /* 0x000fea0003800000 */
.L_x_687:
[----:B------:R0:W-:Y:S01]  /*2900*/  STG.E.U8 [R16.64], R8 ;  /* 0x0000000810007986 */ /* 0x0001e2000c101124 */
[----:B------:R-:W-:Y:S05]  /*2910*/  BRA `(.L_x_664) ;  /* 0x000002e000007947 */ /* 0x000fea0003800000 */
.L_x_681:
[----:B------:R-:W-:-:S13]  /*2920*/  ISETP.NE.AND P0, PT, R0, 0x1c, PT ;  /* 0x0000001c0000780c */ /* 0x000fda0003f05270 */
[----:B------:R-:W-:Y:S05]  /*2930*/  @!P0 BRA `(.L_x_690) ;  /* 0x000002a000008947 */ /* 0x000fea0003800000 */
[----:B------:R-:W-:-:S13]  /*2940*/  ISETP.NE.AND P0, PT, R0, 0x1d, PT ;  /* 0x0000001d0000780c */ /* 0x000fda0003f05270 */
[----:B------:R-:W-:Y:S05]  /*2950*/  @!P0 BRA `(.L_x_691) ;  /* 0x0000025000008947 */ /* 0x000fea0003800000 */
[----:B------:R-:W-:-:S13]  /*2960*/  ISETP.NE.AND P0, PT, R0, 0x2c, PT ;  /* 0x0000002c0000780c */ /* 0x000fda0003f05270 */
[----:B------:R-:W-:Y:S05]  /*2970*/  @P0 BRA `(.L_x_663) ;  /* 0x000000f000000947 */ /* 0x000fea0003800000 */
[----:B------:R-:W-:Y:S02]  /*2980*/  SHF.R.U32.HI R4, RZ, 0x17, R2 ;  /* 0x00000017ff047819 */ /* 0x000fe40000011602 */
[----:B------:R-:W-:Y:S02]  /*2990*/  PLOP3.LUT P0, PT, PT, PT, PT, 0x80, 0x0 ;  /* 0x000000000000781c */ /* 0x000fe40003f0f070 */
        /* <DEDUP_REMOVED lines=13> */
.L_x_663:
        /* <DEDUP_REMOVED lines=20> */
.L_x_691:
[----:B------:R-:W0:Y:S02]  /*2bb0*/  F2I.U64.TRUNC R2, R2 ;  /* 0x0000000200027311 */ /* 0x000e24000020d800 */
[----:B0-----:R0:W-:Y:S01]  /*2bc0*/  STG.E.64 [R16.64], R2 ;  /* 0x0000000210007986 */ /* 0x0011e2000c101b24 */
[----:B------:R-:W-:Y:S05]  /*2bd0*/  BRA `(.L_x_664) ;  /* 0x0000002000007947 */ /* 0x000fea0003800000 */
.L_x_690:
[----:B------:R-:W0:Y:S02]  /*2be0*/  F2I.FTZ.U32.TRUNC.NTZ R3, R2 ;  /* 0x0000000200037305 */ /* 0x000e24000021f000 */
[----:B0-----:R0:W-:Y:S02]  /*2bf0*/  STG.E [R16.64], R3 ;  /* 0x0000000310007986 */ /* 0x0011e4000c101924 */
.L_x_664:
[----:B------:R-:W-:-:S05]  /*2c00*/  IMAD R18, R18, 0x200, R23 ;  /* 0x0000020012127824 */ /* 0x000fca00078e0217 */
[----:B------:R-:W-:Y:S02]  /*2c10*/  IADD3 R19, R18, 0x80, RZ ;  /* 0x0000008012137810 */ /* 0x000fe40007ffe0ff */
.L_x_630:
[----:B------:R-:W-:Y:S05]  /*2c20*/  BSYNC B7 ;  /* 0x0000000000077941 */ /* 0x000fea0003800000 */
.L_x_629:
[----:B------:R-:W-:Y:S01]  /*2c30*/  ISETP.GE.AND P0, PT, R19, c[0x0][0x160], PT ;  /* 0x0000580013007a0c */ /* 0x000fe20003f06270 */
[----:B------:R-:W-:-:S12]  /*2c40*/  BSSY B7, `(.L_x_692) ;  /* 0x0000574000077945 */ /* 0x000fd80003800000 */
[----:B------:R-:W-:Y:S05]  /*2c50*/  @P0 BRA `(.L_x_693) ;  /* 0x0000572000000947 */ /* 0x000fea0003800000 */
[----:B------:R-:W-:Y:S01]  /*2c60*/  ISETP.NE.AND P0, PT, RZ, c[0x0][0x168], PT ;  /* 0x00005a00ff007a0c */ /* 0x000fe20003f05270 */
[----:B------:R-:W-:Y:S02]  /*2c70*/  IMAD.MOV.U32 R0, RZ, RZ, RZ ;  /* 0x000000ffff007224 */ /* 0x000fe400078e00ff */
[----:B0-----:R-:W-:-:S10]  /*2c80*/  IMAD.MOV.U32 R16, RZ, RZ, RZ ;  /* 0x000000ffff107224 */ /* 0x001fd400078e00ff */
        /* <DEDUP_REMOVED lines=225> */
.L_x_694:
        /* <DEDUP_REMOVED lines=20> */
.L_x_699:
[----:B------:R-:W2:Y:S02]  /*3be0*/  LDG.E.U8 R0, [R2.64] ;  /* 0x0000002402007981 */ /* 0x000ea4000c1e1100 */
[----:B--2---:R-:W0:Y:S01]  /*3bf0*/  I2F.U16 R0, R0 ;  /* 0x0000000000007306 */ /* 0x004e220000101000 */
[----:B------:R-:W-:Y:S05]  /*3c00*/  BRA `(.L_x_701) ;  /* 0x00000ca000007947 */ /* 0x000fea0003800000 */
.L_x_698:
        /* <DEDUP_REMOVED lines=9> */
.L_x_703:
[----:B------:R-:W2:Y:S02]  /*3ca0*/  LDG.E R0, [R2.64] ;  /* 0x0000002402007981 */ /* 0x000ea4000c1e1900 */
[----:B--2---:R-:W0:Y:S01]  /*3cb0*/  I2F R0, R0 ;  /* 0x0000000000007306 */ /* 0x004e220000201400 */
[----:B------:R-:W-:Y:S05]  /*3cc0*/  BRA `(.L_x_701) ;  /* 0x00000be000007947 */ /* 0x000fea0003800000 */
.L_x_702:
[----:B------:R-:W2:Y:S02]  /*3cd0*/  LDG.E.U16 R0, [R2.64] ;  /* 0x0000002402007981 */ /* 0x000ea4000c1e1500 */
[----:B--2---:R-:W0:Y:S01]  /*3ce0*/  I2F.S16 R0, R0 ;  /* 0x0000000000007306 */ /* 0x004e220000101400 */
[----:B------:R-:W-:Y:S05]  /*3cf0*/  BRA `(.L_x_701) ;  /* 0x00000bb000007947 */ /* 0x000fea0003800000 */
.L_x_697:
        /* <DEDUP_REMOVED lines=8> */
.L_x_705:
[----:B------:R-:W2:Y:S02]  /*3d80*/  LDG.E.U16 R0, [R2.64] ;  /* 0x0000002402007981 */ /* 0x000ea4000c1e1500 */
[----:B--2---:R-:W-:Y:S01]  /*3d90*/  HADD2.F32 R0, -RZ, R0.H0_H0 ;  /* 0x20000000ff007230 */ /* 0x004fe20000004100 */
[----:B------:R-:W-:Y:S05]  /*3da0*/  BRA `(.L_x_701) ;  /* 0x00000b0000007947 */ /* 0x000fea0003800000 */
.L_x_704:
        /* <DEDUP_REMOVED lines=8> */
.L_x_707:
[----:B------:R-:W2:Y:S02]  /*3e30*/  LDG.E.U16 R0, [R2.64] ;  /* 0x0000002402007981 */ /* 0x000ea4000c1e1500 */
[----:B--2---:R-:W-:Y:S01]  /*3e40*/  HADD2.F32 R0, -RZ, R0.H0_H0 ;  /* 0x20000000ff007230 */ /* 0x004fe20000004100 */
[----:B------:R-:W-:Y:S05]  /*3e50*/  BRA `(.L_x_701) ;  /* 0x00000a5000007947 */ /* 0x000fea0003800000 */
.L_x_706:
[----:B------:R-:W2:Y:S02]  /*3e60*/  LDG.E.64 R2, [R2.64] ;  /* 0x0000002402027981 */ /* 0x000ea4000c1e1b00 */
[----:B--2---:R-:W0:Y:S01]  /*3e70*/  F2F.F32.F64 R0, R2 ;  /* 0x0000000200007310 */ /* 0x004e220000301000 */
[----:B------:R-:W0:-:S14]  /*3e80*/  DSETP.GEU.AND P0, PT, |R2|, c[0x2][0x0], PT ;  /* 0x008000000200762a */ /* 0x000e1c0003f0e200 */
[----:B0-----:R-:W-:Y:S01]  /*3e90*/  @!P0 FMUL R0, R0, 1.175494350822287508e-38 ;  /* 0x0080000000008820 */ /* 0x001fe20000400000 */
[----:B------:R-:W-:Y:S05]  /*3ea0*/  BRA `(.L_x_701) ;  /* 0x00000a0000007947 */ /* 0x000fea0003800000 */
.L_x_696:
        /* <DEDUP_REMOVED lines=12> */
.L_x_710:
[----:B------:R-:W2:Y:S02]  /*3f70*/  LDG.E.64 R2, [R2.64] ;  /* 0x0000002402027981 */ /* 0x000ea4000c1e1b00 */
[----:B--2---:R-:W0:Y:S01]  /*3f80*/  F2F.F32.F64 R0, R2 ;  /* 0x0000000200007310 */ /* 0x004e220000301000 */
[----:B------:R-:W0:-:S14]  /*3f90*/  DSETP.GEU.AND P0, PT, |R2|, c[0x2][0x0], PT ;  /* 0x008000000200762a */ /* 0x000e1c0003f0e200 */
[----:B0-----:R-:W-:Y:S01]  /*3fa0*/  @!P0 FMUL R0, R0, 1.175494350822287508e-38 ;  /* 0x0080000000008820 */ /* 0x001fe20000400000 */
[----:B------:R-:W-:Y:S05]  /*3fb0*/  BRA `(.L_x_701) ;  /* 0x000008f000007947 */ /* 0x000fea0003800000 */
.L_x_709:
        /* <DEDUP_REMOVED lines=26> */
.L_x_712:
        /* <DEDUP_REMOVED lines=13> */
.L_x_711:
[----:B------:R-:W2:Y:S02]  /*4230*/  LDG.E.U16 R0, [R2.64] ;  /* 0x0000002402007981 */ /* 0x000ea4000c1e1500 */
[----:B--2---:R-:W-:Y:S01]  /*4240*/  PRMT R0, RZ, 0x5410, R0 ;  /* 0x00005410ff007816 */ /* 0x004fe20000000000 */
[----:B------:R-:W-:Y:S05]  /*4250*/  BRA `(.L_x_701) ;  /* 0x0000065000007947 */ /* 0x000fea0003800000 */
.L_x_708:
        /* <DEDUP_REMOVED lines=11> */
.L_x_715:
        /* <DEDUP_REMOVED lines=20> */
.L_x_717:
[----:B------:R-:W-:Y:S05]  /*4450*/  BSYNC B0 ;  /* 0x0000000000007941 */ /* 0x000fea0003800000 */
.L_x_716:
[----:B------:R-:W-:Y:S01]  /*4460*/  LEA R3, R0, 0x3b800000, 0x17 ;  /* 0x3b80000000037811 */ /* 0x000fe200078eb8ff */
[----:B------:R-:W-:-:S05]  /*4470*/  IMAD.SHL.U32 R0, R2, 0x100000, RZ ;  /* 0x0010000002007824 */ /* 0x000fca00078e00ff */
[----:B------:R-:W-:Y:S01]  /*4480*/  LOP3.LUT R0, R3, R0, R4, 0xfe, !PT ;  /* 0x0000000003007212 */ /* 0x000fe200078efe04 */
[----:B------:R-:W-:Y:S05]  /*4490*/  BRA `(.L_x_701) ;  /* 0x0000041000007947 */ /* 0x000fea0003800000 */
.L_x_714:
        /* <DEDUP_REMOVED lines=20> */
.L_x_719:
[----:B------:R-:W-:Y:S05]  /*45e0*/  BSYNC B0 ;  /* 0x0000000000007941 */ /* 0x000fea0003800000 */
.L_x_718:
[----:B------:R-:W-:Y:S01]  /*45f0*/  LEA R3, R0, 0x37800000, 0x17 ;  /* 0x3780000000037811 */ /* 0x000fe200078eb8ff */
[----:B------:R-:W-:-:S05]  /*4600*/  IMAD.SHL.U32 R0, R2, 0x200000, RZ ;  /* 0x0020000002007824 */ /* 0x000fca00078e00ff */
[----:B------:R-:W-:Y:S01]  /*4610*/  LOP3.LUT R0, R3, R0, R4, 0xfe, !PT ;  /* 0x0000000003007212 */ /* 0x000fe200078efe04 */
[----:B------:R-:W-:Y:S05]  /*4620*/  BRA `(.L_x_701) ;  /* 0x0000028000007947 */ /* 0x000fea0003800000 */
.L_x_713:
        /* <DEDUP_REMOVED lines=14> */
.L_x_700:
        /* <DEDUP_REMOVED lines=21> */
.L_x_721:
[----:B------:R-:W2:Y:S02]  /*4860*/  LDG.E.64 R2, [R2.64] ;  /* 0x0000002402027981 */ /* 0x000ea4000c1e1b00 */
[----:B--2---:R0:W1:Y:S01]  /*4870*/  I2F.U64 R0, R2 ;  /* 0x0000000200007312 */ /* 0x0040620000301000 */
[----:B------:R-:W-:Y:S05]  /*4880*/  BRA `(.L_x_701) ;  /* 0x0000002000007947 */ /* 0x000fea0003800000 */
.L_x_720:
[----:B------:R-:W2:Y:S02]  /*4890*/  LDG.E R0, [R2.64] ;  /* 0x0000002402007981 */ /* 0x000ea4000c1e1900 */
[----:B--2---:R-:W0:Y:S02]  /*48a0*/  I2F.U32 R0, R0 ;  /* 0x0000000000007306 */ /* 0x004e240000201000 */
.L_x_701:
[----:B------:R-:W-:Y:S05]  /*48b0*/  BSYNC B6 ;  /* 0x0000000000067941 */ /* 0x000fea0003800000 */
.L_x_695:
        /* <DEDUP_REMOVED lines=26> */
.L_x_725:
[----:B------:R-:W0:Y:S02]  /*4a60*/  F2I.S64.TRUNC R2, R2 ;  /* 0x0000000200027311 */ /* 0x000e24000020d900 */
[----:B0-----:R-:W-:-:S05]  /*4a70*/  IMAD.MOV.U32 R5, RZ, RZ, R2 ;  /* 0x000000ffff057224 */ /* 0x001fca00078e0002 */
[----:B------:R0:W-:Y:S01]  /*4a80*/  STG.E.U8 [R16.64], R5 ;  /* 0x0000000510007986 */ /* 0x0001e2000c101124 */
[----:B------:R-:W-:Y:S05]  /*4a90*/  BRA `(.L_x_727) ;  /* 0x00000d3000007947 */ /* 0x000fea0003800000 */
.L_x_724:
        /* <DEDUP_REMOVED lines=9> */
.L_x_729:
[----:B------:R-:W0:Y:S02]  /*4b30*/  F2I.FTZ.TRUNC.NTZ R3, R2 ;  /* 0x0000000200037305 */ /* 0x000e24000021f100 */
[----:B0-----:R0:W-:Y:S01]  /*4b40*/  STG.E [R16.64], R3 ;  /* 0x0000000310007986 */ /* 0x0011e2000c101924 */
[----:B------:R-:W-:Y:S05]  /*4b50*/  BRA `(.L_x_727) ;  /* 0x00000c7000007947 */ /* 0x000fea0003800000 */
.L_x_728:
[----:B------:R-:W0:Y:S02]  /*4b60*/  F2I.FTZ.TRUNC.NTZ R3, R2 ;  /* 0x0000000200037305 */ /* 0x000e24000021f100 */
[----:B0-----:R0:W-:Y:S01]  /*4b70*/  STG.E.U16 [R16.64], R3 ;  /* 0x0000000310007986 */ /* 0x0011e2000c101524 */
[----:B------:R-:W-:Y:S05]  /*4b80*/  BRA `(.L_x_727) ;  /* 0x00000c4000007947 */ /* 0x000fea0003800000 */
.L_x_723:
        /* <DEDUP_REMOVED lines=8> */
.L_x_731:
[----:B------:R-:W-:-:S05]  /*4c10*/  F2FP.PACK_AB R2, RZ, R2 ;  /* 0x00000002ff02723e */ /* 0x000fca00000000ff */
[----:B------:R0:W-:Y:S01]  /*4c20*/  STG.E.U16 [R16.64], R2 ;  /* 0x0000000210007986 */ /* 0x0001e2000c101524 */
[----:B------:R-:W-:Y:S05]  /*4c30*/  BRA `(.L_x_727) ;  /* 0x00000b9000007947 */ /* 0x000fea0003800000 */
.L_x_730:
        /* <DEDUP_REMOVED lines=9> */
.L_x_733:
[----:B------:R-:W-:-:S04]  /*4cd0*/  F2FP.PACK_AB R3, RZ, R2 ;  /* 0x00000002ff03723e */ /* 0x000fc800000000ff */
[----:B------:R-:W-:-:S05]  /*4ce0*/  PRMT R3, R3, 0x5410, RZ ;  /* 0x0000541003037816 */ /* 0x000fca00000000ff */
[----:B------:R0:W-:Y:S01]  /*4cf0*/  STG.E [R16.64], R3 ;  /* 0x0000000310007986 */ /* 0x0001e2000c101924 */
[----:B------:R-:W-:Y:S05]  /*4d00*/  BRA `(.L_x_727) ;  /* 0x00000ac000007947 */ /* 0x000fea0003800000 */
.L_x_732:
[----:B------:R-:W-:-:S06]  /*4d10*/  FMUL.FTZ R2, R2, 1 ;  /* 0x3f80000002027820 */ /* 0x000fcc0000410000 */
[----:B------:R-:W0:Y:S02]  /*4d20*/  F2F.F64.F32 R2, R2 ;  /* 0x0000000200027310 */ /* 0x000e240000201800 */
[----:B0-----:R0:W-:Y:S01]  /*4d30*/  STG.E.64 [R16.64], R2 ;  /* 0x0000000210007986 */ /* 0x0011e2000c101b24 */
[----:B------:R-:W-:Y:S05]  /*4d40*/  BRA `(.L_x_727) ;  /* 0x00000a8000007947 */ /* 0x000fea0003800000 */
.L_x_722:
        /* <DEDUP_REMOVED lines=12> */
.L_x_736:
[----:B------:R-:W-:Y:S01]  /*4e10*/  FMUL.FTZ R4, R2, 1 ;  /* 0x3f80000002047820 */ /* 0x000fe20000410000 */
[----:B------:R-:W-:-:S05]  /*4e20*/  CS2R R6, SRZ ;  /* 0x0000000000067805 */ /* 0x000fca000001ff00 */
[----:B------:R-:W0:Y:S02]  /*4e30*/  F2F.F64.F32 R4, R4 ;  /* 0x0000000400047310 */ /* 0x000e240000201800 */
[----:B0-----:R0:W-:Y:S01]  /*4e40*/  STG.E.128 [R16.64], R4 ;  /* 0x0000000410007986 */ /* 0x0011e2000c101d24 */
[----:B------:R-:W-:Y:S05]  /*4e50*/  BRA `(.L_x_727) ;  /* 0x0000097000007947 */ /* 0x000fea0003800000 */
.L_x_735:
        /* <DEDUP_REMOVED lines=20> */
.L_x_740:
[----:B------:R-:W-:Y:S05]  /*4fa0*/  BSYNC B0 ;  /* 0x0000000000007941 */ /* 0x000fea0003800000 */
.L_x_739:
[----:B------:R-:W-:-:S05]  /*4fb0*/  LOP3.LUT R5, R0, R5, RZ, 0xfc, !PT ;  /* 0x0000000500057212 */ /* 0x000fca00078efcff */
[----:B------:R0:W-:Y:S01]  /*4fc0*/  STG.E.U8 [R16.64], R5 ;  /* 0x0000000510007986 */ /* 0x0001e2000c101124 */
[----:B------:R-:W-:Y:S05]  /*4fd0*/  BRA `(.L_x_727) ;  /* 0x000007f000007947 */ /* 0x000fea0003800000 */
.L_x_738:
        /* <DEDUP_REMOVED lines=12> */
.L_x_742:
[----:B------:R-:W-:Y:S01]  /*50a0*/  IMAD.MOV.U32 R0, RZ, RZ, 0x7f ;  /* 0x0000007fff007424 */ /* 0x000fe200078e00ff */
[----:B------:R-:W-:-:S04]  /*50b0*/  ISETP.GT.U32.AND P0, PT, R4, 0x7f800000, PT ;  /* 0x7f8000000400780c */ /* 0x000fc80003f04070 */
[----:B------:R-:W-:-:S04]  /*50c0*/  SEL R0, R0, 0x7c, P0 ;  /* 0x0000007c00007807 */ /* 0x000fc80000000000 */
.L_x_743:
[----:B------:R-:W-:Y:S05]  /*50d0*/  BSYNC B0 ;  /* 0x0000000000007941 */ /* 0x000fea0003800000 */
.L_x_741:
[----:B------:R-:W-:-:S04]  /*50e0*/  LOP3.LUT R2, R2, 0x80000000, RZ, 0xc0, !PT ;  /* 0x8000000002027812 */ /* 0x000fc800078ec0ff */
[----:B------:R-:W-:-:S04]  /*50f0*/  SHF.R.U32.HI R3, RZ, 0x18, R2 ;  /* 0x00000018ff037819 */ /* 0x000fc80000011602 */
[----:B------:R-:W-:-:S05]  /*5100*/  LOP3.LUT R3, R0, R3, RZ, 0xfc, !PT ;  /* 0x0000000300037212 */ /* 0x000fca00078efcff */
[----:B------:R0:W-:Y:S01]  /*5110*/  STG.E.U8 [R16.64], R3 ;  /* 0x0000000310007986 */ /* 0x0001e2000c101124 */
[----:B------:R-:W-:Y:S05]  /*5120*/  BRA `(.L_x_727) ;  /* 0x000006a000007947 */ /* 0x000fea0003800000 */
.L_x_737:
[----:B------:R-:W-:-:S05]  /*5130*/  F2FP.BF16.PACK_AB R2, RZ, R2 ;  /* 0x00000002ff02723e */ /* 0x000fca00000010ff */
[----:B------:R0:W-:Y:S01]  /*5140*/  STG.E.U16 [R16.64], R2 ;  /* 0x0000000210007986 */ /* 0x0001e2000c101524 */
[----:B------:R-:W-:Y:S05]  /*5150*/  BRA `(.L_x_727) ;  /* 0x0000067000007947 */ /* 0x000fea0003800000 */
.L_x_734:
        /* <DEDUP_REMOVED lines=11> */
.L_x_746:
        /* <DEDUP_REMOVED lines=16> */
.L_x_749:
[----:B------:R-:W-:-:S04]  /*5310*/  LOP3.LUT R2, R2, 0x80000000, RZ, 0xc0, !PT ;  /* 0x8000000002027812 */ /* 0x000fc800078ec0ff */
[----:B------:R-:W-:-:S04]  /*5320*/  SHF.R.U32.HI R3, RZ, 0x18, R2 ;  /* 0x00000018ff037819 */ /* 0x000fc80000011602 */
[----:B------:R-:W-:-:S04]  /*5330*/  LOP3.LUT R0, R0, R3, RZ, 0xfc, !PT ;  /* 0x0000000300007212 */ /* 0x000fc800078efcff */
[----:B------:R-:W-:Y:S02]  /*5340*/  PRMT R8, R0, 0x7610, R8 ;  /* 0x0000761000087816 */ /* 0x000fe40000000008 */
.L_x_748:
[----:B------:R-:W-:Y:S05]  /*5350*/  BSYNC B0 ;  /* 0x0000000000007941 */ /* 0x000fea0003800000 */
.L_x_747:
[----:B------:R0:W-:Y:S01]  /*5360*/  STG.E.U8 [R16.64], R8 ;  /* 0x0000000810007986 */ /* 0x0001e2000c101124 */
[----:B------:R-:W-:Y:S05]  /*5370*/  BRA `(.L_x_727) ;  /* 0x0000045000007947 */ /* 0x000fea0003800000 */
.L_x_745:
        /* <DEDUP_REMOVED lines=16> */
.L_x_752:
[----:B------:R-:W-:-:S04]  /*5480*/  LOP3.LUT R2, R2, 0x80000000, RZ, 0xc0, !PT ;  /* 0x8000000002027812 */ /* 0x000fc800078ec0ff */
[----:B------:R-:W-:-:S04]  /*5490*/  SHF.R.U32.HI R3, RZ, 0x18, R2 ;  /* 0x00000018ff037819 */ /* 0x000fc80000011602 */
[----:B------:R-:W-:-:S04]  /*54a0*/  LOP3.LUT R0, R0, R3, RZ, 0xfc, !PT ;  /* 0x0000000300007212 */ /* 0x000fc800078efcff */
[----:B------:R-:W-:Y:S02]  /*54b0*/  PRMT R8, R0, 0x7610, R8 ;  /* 0x0000761000087816 */ /* 0x000fe40000000008 */
.L_x_751:
[----:B------:R-:W-:Y:S05]  /*54c0*/  BSYNC B0 ;  /* 0x0000000000007941 */ /* 0x000fea0003800000 */
.L_x_750:
[----:B------:R0:W-:Y:S01]  /*54d0*/  STG.E.U8 [R16.64], R8 ;  /* 0x0000000810007986 */ /* 0x0001e2000c101124 */
[----:B------:R-:W-:Y:S05]  /*54e0*/  BRA `(.L_x_727) ;  /* 0x000002e000007947 */ /* 0x000fea0003800000 */
.L_x_744:
        /* <DEDUP_REMOVED lines=21> */
.L_x_726:
        /* <DEDUP_REMOVED lines=20> */
.L_x_754:
[----:B------:R-:W0:Y:S02]  /*5780*/  F2I.U64.TRUNC R2, R2 ;  /* 0x0000000200027311 */ /* 0x000e24000020d800 */
[----:B0-----:R0:W-:Y:S01]  /*5790*/  STG.E.64 [R16.64], R2 ;  /* 0x0000000210007986 */ /* 0x0011e2000c101b24 */
[----:B------:R-:W-:Y:S05]  /*57a0*/  BRA `(.L_x_727) ;  /* 0x0000002000007947 */ /* 0x000fea0003800000 */
.L_x_753:
[----:B------:R-:W0:Y:S02]  /*57b0*/  F2I.FTZ.U32.TRUNC.NTZ R3, R2 ;  /* 0x0000000200037305 */ /* 0x000e24000021f000 */
[----:B0-----:R0:W-:Y:S02]  /*57c0*/  STG.E [R16.64], R3 ;  /* 0x0000000310007986 */ /* 0x0011e4000c101924 */
.L_x_727:
[----:B------:R-:W-:-:S04]  /*57d0*/  IADD3 R19, R19, 0x80, RZ ;  /* 0x0000008013137810 */ /* 0x000fc80007ffe0ff */
[----:B------:R-:W-:-:S13]  /*57e0*/  ISETP.GE.AND P0, PT, R19, c[0x0][0x160], PT ;  /* 0x0000580013007a0c */ /* 0x000fda0003f06270 */
        /* <DEDUP_REMOVED lines=229> */
.L_x_755:
        /* <DEDUP_REMOVED lines=20> */
.L_x_760:
[----:B------:R-:W2:Y:S02]  /*6780*/  LDG.E.U8 R0, [R2.64] ;  /* 0x0000002402007981 */ /* 0x000ea4000c1e1100 */
[----:B--2---:R-:W0:Y:S01]  /*6790*/  I2F.U16 R0, R0 ;  /* 0x0000000000007306 */ /* 0x004e220000101000 */
[----:B------:R-:W-:Y:S05]  /*67a0*/  BRA `(.L_x_762) ;  /* 0x00000ca000007947 */ /* 0x000fea0003800000 */
.L_x_759:
        /* <DEDUP_REMOVED lines=9> */
.L_x_764:
[----:B------:R-:W2:Y:S02]  /*6840*/  LDG.E R0, [R2.64] ;  /* 0x0000002402007981 */ /* 0x000ea4000c1e1900 */
[----:B--2---:R-:W0:Y:S01]  /*6850*/  I2F R0, R0 ;  /* 0x0000000000007306 */ /* 0x004e220000201400 */
[----:B------:R-:W-:Y:S05]  /*6860*/  BRA `(.L_x_762) ;  /* 0x00000be000007947 */ /* 0x000fea0003800000 */
.L_x_763:
[----:B------:R-:W2:Y:S02]  /*6870*/  LDG.E.U16 R0, [R2.64] ;  /* 0x0000002402007981 */ /* 0x000ea4000c1e1500 */
[----:B--2---:R-:W0:Y:S01]  /*6880*/  I2F.S16 R0, R0 ;  /* 0x0000000000007306 */ /* 0x004e220000101400 */
[----:B------:R-:W-:Y:S05]  /*6890*/  BRA `(.L_x_762) ;  /* 0x00000bb000007947 */ /* 0x000fea0003800000 */
.L_x_758:
        /* <DEDUP_REMOVED lines=8> */
.L_x_766:
[----:B------:R-:W2:Y:S02]  /*6920*/  LDG.E.U16 R0, [R2.64] ;  /* 0x0000002402007981 */ /* 0x000ea4000c1e1500 */
[----:B--2---:R-:W-:Y:S01]  /*6930*/  HADD2.F32 R0, -RZ, R0.H0_H0 ;  /* 0x20000000ff007230 */ /* 0x004fe20000004100 */
[----:B------:R-:W-:Y:S05]  /*6940*/  BRA `(.L_x_762) ;  /* 0x00000b0000007947 */ /* 0x000fea0003800000 */
.L_x_765:
        /* <DEDUP_REMOVED lines=8> */
.L_x_768:
[----:B------:R-:W2:Y:S02]  /*69d0*/  LDG.E.U16 R0, [R2.64] ;  /* 0x0000002402007981 */ /* 0x000ea4000c1e1500 */
[----:B--2---:R-:W-:Y:S01]  /*69e0*/  HADD2.F32 R0, -RZ, R0.H0_H0 ;  /* 0x20000000ff007230 */ /* 0x004fe20000004100 */
[----:B------:R-:W-:Y:S05]  /*69f0*/  BRA `(.L_x_762) ;  /* 0x00000a5000007947 */ /* 0x000fea0003800000 */
.L_x_767:
[----:B------:R-:W2:Y:S02]  /*6a00*/  LDG.E.64 R2, [R2.64] ;  /* 0x0000002402027981 */ /* 0x000ea4000c1e1b00 */
[----:B--2---:R-:W0:Y:S01]  /*6a10*/  F2F.F32.F64 R0, R2 ;  /* 0x0000000200007310 */ /* 0x004e220000301000 */
[----:B------:R-:W0:-:S14]  /*6a20*/  DSETP.GEU.AND P0, PT, |R2|, c[0x2][0x0], PT ;  /* 0x008000000200762a */ /* 0x000e1c0003f0e200 */
[----:B0-----:R-:W-:Y:S01]  /*6a30*/  @!P0 FMUL R0, R0, 1.175494350822287508e-38 ;  /* 0x0080000000008820 */ /* 0x001fe20000400000 */
[----:B------:R-:W-:Y:S05]  /*6a40*/  BRA `(.L_x_762) ;  /* 0x00000a0000007947 */ /* 0x000fea0003800000 */
.L_x_757:
        /* <DEDUP_REMOVED lines=12> */
.L_x_771:
[----:B------:R-:W2:Y:S02]  /*6b10*/  LDG.E.64 R2, [R2.64] ;  /* 0x0000002402027981 */ /* 0x000ea4000c1e1b00 */
[----:B--2---:R-:W0:Y:S01]  /*6b20*/  F2F.F32.F64 R0, R2 ;  /* 0x0000000200007310 */ /* 0x004e220000301000 */
[----:B------:R-:W0:-:S14]  /*6b30*/  DSETP.GEU.AND P0, PT, |R2|, c[0x2][0x0], PT ;  /* 0x008000000200762a */ /* 0x000e1c0003f0e200 */
[----:B0-----:R-:W-:Y:S01]  /*6b40*/  @!P0 FMUL R0, R0, 1.175494350822287508e-38 ;  /* 0x0080000000008820 */ /* 0x001fe20000400000 */
[----:B------:R-:W-:Y:S05]  /*6b50*/  BRA `(.L_x_762) ;  /* 0x000008f000007947 */ /* 0x000fea0003800000 */
.L_x_770:
        /* <DEDUP_REMOVED lines=26> */
.L_x_773:
        /* <DEDUP_REMOVED lines=13> */
.L_x_772:
[----:B------:R-:W2:Y:S02]  /*6dd0*/  LDG.E.U16 R0, [R2.64] ;  /* 0x0000002402007981 */ /* 0x000ea4000c1e1500 */
[----:B--2---:R-:W-:Y:S01]  /*6de0*/  PRMT R0, RZ, 0x5410, R0 ;  /* 0x00005410ff007816 */ /* 0x004fe20000000000 */
[----:B------:R-:W-:Y:S05]  /*6df0*/  BRA `(.L_x_762) ;  /* 0x0000065000007947 */ /* 0x000fea0003800000 */
.L_x_769:
        /* <DEDUP_REMOVED lines=11> */
.L_x_776:
        /* <DEDUP_REMOVED lines=20> */
.L_x_778:
[----:B------:R-:W-:Y:S05]  /*6ff0*/  BSYNC B0 ;  /* 0x0000000000007941 */ /* 0x000fea0003800000 */
.L_x_777:
[----:B------:R-:W-:Y:S01]  /*7000*/  LEA R3, R0, 0x3b800000, 0x17 ;  /* 0x3b80000000037811 */ /* 0x000fe200078eb8ff */
[----:B------:R-:W-:-:S05]  /*7010*/  IMAD.SHL.U32 R0, R2, 0x100000, RZ ;  /* 0x0010000002007824 */ /* 0x000fca00078e00ff */
[----:B------:R-:W-:Y:S01]  /*7020*/  LOP3.LUT R0, R3, R0, R4, 0xfe, !PT ;  /* 0x0000000003007212 */ /* 0x000fe200078efe04 */
[----:B------:R-:W-:Y:S05]  /*7030*/  BRA `(.L_x_762) ;  /* 0x0000041000007947 */ /* 0x000fea0003800000 */
.L_x_775:
        /* <DEDUP_REMOVED lines=20> */
.L_x_780:
[----:B------:R-:W-:Y:S05]  /*7180*/  BSYNC B0 ;  /* 0x0000000000007941 */ /* 0x000fea0003800000 */
.L_x_779:
[----:B------:R-:W-:Y:S01]  /*7190*/  LEA R3, R0, 0x37800000, 0x17 ;  /* 0x3780000000037811 */ /* 0x000fe200078eb8ff */
[----:B------:R-:W-:-:S05]  /*71a0*/  IMAD.SHL.U32 R0, R2, 0x200000, RZ ;  /* 0x0020000002007824 */ /* 0x000fca00078e00ff */
[----:B------:R-:W-:Y:S01]  /*71b0*/  LOP3.LUT R0, R3, R0, R4, 0xfe, !PT ;  /* 0x0000000003007212 */ /* 0x000fe200078efe04 */
[----:B------:R-:W-:Y:S05]  /*71c0*/  BRA `(.L_x_762) ;  /* 0x0000028000007947 */ /* 0x000fea0003800000 */
.L_x_774:
        /* <DEDUP_REMOVED lines=14> */
.L_x_761:
        /* <DEDUP_REMOVED lines=21> */
.L_x_782:
[----:B------:R-:W2:Y:S02]  /*7400*/  LDG.E.64 R2, [R2.64] ;  /* 0x0000002402027981 */ /* 0x000ea4000c1e1b00 */
[----:B--2---:R0:W1:Y:S01]  /*7410*/  I2F.U64 R0, R2 ;  /* 0x0000000200007312 */ /* 0x0040620000301000 */
[----:B------:R-:W-:Y:S05]  /*7420*/  BRA `(.L_x_762) ;  /* 0x0000002000007947 */ /* 0x000fea0003800000 */
.L_x_781:
[----:B------:R-:W2:Y:S02]  /*7430*/  LDG.E R0, [R2.64] ;  /* 0x0000002402007981 */ /* 0x000ea4000c1e1900 */
[----:B--2---:R-:W0:Y:S02]  /*7440*/  I2F.U32 R0, R0 ;  /* 0x0000000000007306 */ /* 0x004e240000201000 */
.L_x_762:
[----:B------:R-:W-:Y:S05]  /*7450*/  BSYNC B6 ;  /* 0x0000000000067941 */ /* 0x000fea0003800000 */
.L_x_756:
        /* <DEDUP_REMOVED lines=26> */
.L_x_786:
[----:B------:R-:W0:Y:S02]  /*7600*/  F2I.S64.TRUNC R2, R2 ;  /* 0x0000000200027311 */ /* 0x000e24000020d900 */
[----:B0-----:R-:W-:-:S05]  /*7610*/  IMAD.MOV.U32 R5, RZ, RZ, R2 ;  /* 0x000000ffff057224 */ /* 0x001fca00078e0002 */
[----:B------:R0:W-:Y:S01]  /*7620*/  STG.E.U8 [R16.64], R5 ;  /* 0x0000000510007986 */ /* 0x0001e2000c101124 */
[----:B------:R-:W-:Y:S05]  /*7630*/  BRA `(.L_x_788) ;  /* 0x00000d3000007947 */ /* 0x000fea0003800000 */
.L_x_785:
        /* <DEDUP_REMOVED lines=9> */
.L_x_790:
[----:B------:R-:W0:Y:S02]  /*76d0*/  F2I.FTZ.TRUNC.NTZ R3, R2 ;  /* 0x0000000200037305 */ /* 0x000e24000021f100 */
[----:B0-----:R0:W-:Y:S01]  /*76e0*/  STG.E [R16.64], R3 ;  /* 0x0000000310007986 */ /* 0x0011e2000c101924 */
[----:B------:R-:W-:Y:S05]  /*76f0*/  BRA `(.L_x_788) ;  /* 0x00000c7000007947 */ /* 0x000fea0003800000 */
.L_x_789:
[----:B------:R-:W0:Y:S02]  /*7700*/  F2I.FTZ.TRUNC.NTZ R3, R2 ;  /* 0x0000000200037305 */ /* 0x000e24000021f100 */
[----:B0-----:R0:W-:Y:S01]  /*7710*/  STG.E.U16 [R16.64], R3 ;  /* 0x0000000310007986 */ /* 0x0011e2000c101524 */
[----:B------:R-:W-:Y:S05]  /*7720*/  BRA `(.L_x_788) ;  /* 0x00000c4000007947 */ /* 0x000fea0003800000 */
.L_x_784:
        /* <DEDUP_REMOVED lines=8> */
.L_x_792:
[----:B------:R-:W-:-:S05]  /*77b0*/  F2FP.PACK_AB R2, RZ, R2 ;  /* 0x00000002ff02723e */ /* 0x000fca00000000ff */
[----:B------:R0:W-:Y:S01]  /*77c0*/  STG.E.U16 [R16.64], R2 ;  /* 0x0000000210007986 */ /* 0x0001e2000c101524 */
[----:B------:R-:W-:Y:S05]  /*77d0*/  BRA `(.L_x_788) ;  /* 0x00000b9000007947 */ /* 0x000fea0003800000 */
.L_x_791:
        /* <DEDUP_REMOVED lines=9> */
.L_x_794:
[----:B------:R-:W-:-:S04]  /*7870*/  F2FP.PACK_AB R3, RZ, R2 ;  /* 0x00000002ff03723e */ /* 0x000fc800000000ff */
[----:B------:R-:W-:-:S05]  /*7880*/  PRMT R3, R3, 0x5410, RZ ;  /* 0x0000541003037816 */ /* 0x000fca00000000ff */
[----:B------:R0:W-:Y:S01]  /*7890*/  STG.E [R16.64], R3 ;  /* 0x0000000310007986 */ /* 0x0001e2000c101924 */
[----:B------:R-:W-:Y:S05]  /*78a0*/  BRA `(.L_x_788) ;  /* 0x00000ac000007947 */ /* 0x000fea0003800000 */
.L_x_793:
[----:B------:R-:W-:-:S06]  /*78b0*/  FMUL.FTZ R2, R2, 1 ;  /* 0x3f80000002027820 */ /* 0x000fcc0000410000 */
[----:B------:R-:W0:Y:S02]  /*78c0*/  F2F.F64.F32 R2, R2 ;  /* 0x0000000200027310 */ /* 0x000e240000201800 */
[----:B0-----:R0:W-:Y:S01]  /*78d0*/  STG.E.64 [R16.64], R2 ;  /* 0x0000000210007986 */ /* 0x0011e2000c101b24 */
[----:B------:R-:W-:Y:S05]  /*78e0*/  BRA `(.L_x_788) ;  /* 0x00000a8000007947 */ /* 0x000fea0003800000 */
.L_x_783:
        /* <DEDUP_REMOVED lines=12> */
.L_x_797:
[----:B------:R-:W-:Y:S01]  /*79b0*/  FMUL.FTZ R4, R2, 1 ;  /* 0x3f80000002047820 */ /* 0x000fe20000410000 */
[----:B------:R-:W-:-:S05]  /*79c0*/  CS2R R6, SRZ ;  /* 0x0000000000067805 */ /* 0x000fca000001ff00 */
[----:B------:R-:W0:Y:S02]  /*79d0*/  F2F.F64.F32 R4, R4 ;  /* 0x0000000400047310 */ /* 0x000e240000201800 */
[----:B0-----:R0:W-:Y:S01]  /*79e0*/  STG.E.128 [R16.64], R4 ;  /* 0x0000000410007986 */ /* 0x0011e2000c101d24 */
[----:B------:R-:W-:Y:S05]  /*79f0*/  BRA `(.L_x_788) ;  /* 0x0000097000007947 */ /* 0x000fea0003800000 */
.L_x_796:
        /* <DEDUP_REMOVED lines=20> */
.L_x_801:
[----:B------:R-:W-:Y:S05]  /*7b40*/  BSYNC B0 ;  /* 0x0000000000007941 */ /* 0x000fea0003800000 */
.L_x_800:
[----:B------:R-:W-:-:S05]  /*7b50*/  LOP3.LUT R5, R0, R5, RZ, 0xfc, !PT ;  /* 0x0000000500057212 */ /* 0x000fca00078efcff */
[----:B------:R0:W-:Y:S01]  /*7b60*/  STG.E.U8 [R16.64], R5 ;  /* 0x0000000510007986 */ /* 0x0001e2000c101124 */
[----:B------:R-:W-:Y:S05]  /*7b70*/  BRA `(.L_x_788) ;  /* 0x000007f000007947 */ /* 0x000fea0003800000 */
.L_x_799:
        /* <DEDUP_REMOVED lines=12> */
.L_x_803:
[----:B------:R-:W-:Y:S01]  /*7c40*/  IMAD.MOV.U32 R0, RZ, RZ, 0x7f ;  /* 0x0000007fff007424 */ /* 0x000fe200078e00ff */
[----:B------:R-:W-:-:S04]  /*7c50*/  ISETP.GT.U32.AND P0, PT, R4, 0x7f800000, PT ;  /* 0x7f8000000400780c */ /* 0x000fc80003f04070 */
[----:B------:R-:W-:-:S04]  /*7c60*/  SEL R0, R0, 0x7c, P0 ;  /* 0x0000007c00007807 */ /* 0x000fc80000000000 */
.L_x_804:
[----:B------:R-:W-:Y:S05]  /*7c70*/  BSYNC B0 ;  /* 0x0000000000007941 */ /* 0x000fea0003800000 */
.L_x_802:
[----:B------:R-:W-:-:S04]  /*7c80*/  LOP3.LUT R2, R2, 0x80000000, RZ, 0xc0, !PT ;  /* 0x8000000002027812 */ /* 0x000fc800078ec0ff */
[----:B------:R-:W-:-:S04]  /*7c90*/  SHF.R.U32.HI R3, RZ, 0x18, R2 ;  /* 0x00000018ff037819 */ /* 0x000fc80000011602 */
[----:B------:R-:W-:-:S05]  /*7ca0*/  LOP3.LUT R3, R0, R3, RZ, 0xfc, !PT ;  /* 0x0000000300037212 */ /* 0x000fca00078efcff */
[----:B------:R0:W-:Y:S01]  /*7cb0*/  STG.E.U8 [R16.64], R3 ;  /* 0x0000000310007986 */ /* 0x0001e2000c101124 */
[----:B------:R-:W-:Y:S05]  /*7cc0*/  BRA `(.L_x_788) ;  /* 0x000006a000007947 */ /* 0x000fea0003800000 */
.L_x_798:
[----:B------:R-:W-:-:S05]  /*7cd0*/  F2FP.BF16.PACK_AB R2, RZ, R2 ;  /* 0x00000002ff02723e */ /* 0x000fca00000010ff */
[----:B------:R0:W-:Y:S01]  /*7ce0*/  STG.E.U16 [R16.64], R2 ;  /* 0x0000000210007986 */ /* 0x0001e2000c101524 */
[----:B------:R-:W-:Y:S05]  /*7cf0*/  BRA `(.L_x_788) ;  /* 0x0000067000007947 */ /* 0x000fea0003800000 */
.L_x_795:
        /* <DEDUP_REMOVED lines=11> */
.L_x_807:
        /* <DEDUP_REMOVED lines=16> */
.L_x_810:
[----:B------:R-:W-:-:S04]  /*7eb0*/  LOP3.LUT R2, R2, 0x80000000, RZ, 0xc0, !PT ;  /* 0x8000000002027812 */ /* 0x000fc800078ec0ff */
[----:B------:R-:W-:-:S04]  /*7ec0*/  SHF.R.U32.HI R3, RZ, 0x18, R2 ;  /* 0x00000018ff037819 */ /* 0x000fc80000011602 */
[----:B------:R-:W-:-:S04]  /*7ed0*/  LOP3.LUT R0, R0, R3, RZ, 0xfc, !PT ;  /* 0x0000000300007212 */ /* 0x000fc800078efcff */
[----:B------:R-:W-:Y:S02]  /*7ee0*/  PRMT R8, R0, 0x7610, R8 ;  /* 0x0000761000087816 */ /* 0x000fe40000000008 */
.L_x_809:
[----:B------:R-:W-:Y:S05]  /*7ef0*/  BSYNC B0 ;  /* 0x0000000000007941 */ /* 0x000fea0003800000 */
.L_x_808:
[----:B------:R0:W-:Y:S01]  /*7f00*/  STG.E.U8 [R16.64], R8 ;  /* 0x0000000810007986 */ /* 0x0001e2000c101124 */
[----:B------:R-:W-:Y:S05]  /*7f10*/  BRA `(.L_x_788) ;  /* 0x0000045000007947 */ /* 0x000fea0003800000 */
.L_x_806:
        /* <DEDUP_REMOVED lines=16> */
.L_x_813:
[----:B------:R-:W-:-:S04]  /*8020*/  LOP3.LUT R2, R2, 0x80000000, RZ, 0xc0, !PT ;  /* 0x8000000002027812 */ /* 0x000fc800078ec0ff */
[----:B------:R-:W-:-:S04]  /*8030*/  SHF.R.U32.HI R3, RZ, 0x18, R2 ;  /* 0x00000018ff037819 */ /* 0x000fc80000011602 */
[----:B------:R-:W-:-:S04]  /*8040*/  LOP3.LUT R0, R0, R3, RZ, 0xfc, !PT ;  /* 0x0000000300007212 */ /* 0x000fc800078efcff */
[----:B------:R-:W-:Y:S02]  /*8050*/  PRMT R8, R0, 0x7610, R8 ;  /* 0x0000761000087816 */ /* 0x000fe40000000008 */
.L_x_812:
[----:B------:R-:W-:Y:S05]  /*8060*/  BSYNC B0 ;  /* 0x0000000000007941 */ /* 0x000fea0003800000 */
.L_x_811:
[----:B------:R0:W-:Y:S01]  /*8070*/  STG.E.U8 [R16.64], R8 ;  /* 0x0000000810007986 */ /* 0x0001e2000c101124 */
[----:B------:R-:W-:Y:S05]  /*8080*/  BRA `(.L_x_788) ;  /* 0x000002e000007947 */ /* 0x000fea0003800000 */
.L_x_805:
        /* <DEDUP_REMOVED lines=21> */
.L_x_787:
        /* <DEDUP_REMOVED lines=20> */
.L_x_815:
[----:B------:R-:W0:Y:S02]  /*8320*/  F2I.U64.TRUNC R2, R2 ;  /* 0x0000000200027311 */ /* 0x000e24000020d800 */
[----:B0-----:R0:W-:Y:S01]  /*8330*/  STG.E.64 [R16.64], R2 ;  /* 0x0000000210007986 */ /* 0x0011e2000c101b24 */
[----:B------:R-:W-:Y:S05]  /*8340*/  BRA `(.L_x_788) ;  /* 0x0000002000007947 */ /* 0x000fea0003800000 */
.L_x_814:
[----:B------:R-:W0:Y:S02]  /*8350*/  F2I.FTZ.U32.TRUNC.NTZ R3, R2 ;  /* 0x0000000200037305 */ /* 0x000e24000021f000 */
[----:B0-----:R0:W-:Y:S02]  /*8360*/  STG.E [R16.64], R3 ;  /* 0x0000000310007986 */ /* 0x0011e4000c101924 */
.L_x_788:
[----:B------:R-:W-:Y:S02]  /*8370*/  IADD3 R19, R19, 0x80, RZ ;  /* 0x0000008013137810 */ /* 0x000fe40007ffe0ff */
.L_x_693:
[----:B------:R-:W-:Y:S05]  /*8380*/  BSYNC B7 ;  /* 0x0000000000077941 */ /* 0x000fea0003800000 */
.L_x_692:
[----:B------:R-:W-:-:S13]  /*8390*/  ISETP.GE.AND P0, PT, R19, c[0x0][0x160], PT ;  /* 0x0000580013007a0c */ /* 0x000fda0003f06270 */
[----:B------:R-:W-:Y:S05]  /*83a0*/  @P0 EXIT ;  /* 0x000000000000094d */ /* 0x000fea0003800000 */
        /* <DEDUP_REMOVED lines=228> */
.L_x_816:
        /* <DEDUP_REMOVED lines=20> */
.L_x_821:
[----:B------:R-:W2:Y:S02]  /*9330*/  LDG.E.U8 R0, [R2.64] ;  /* 0x0000002402007981 */ /* 0x000ea4000c1e1100 */
[----:B--2---:R-:W0:Y:S01]  /*9340*/  I2F.U16 R0, R0 ;  /* 0x0000000000007306 */ /* 0x004e220000101000 */
[----:B------:R-:W-:Y:S05]  /*9350*/  BRA `(.L_x_823) ;  /* 0x00000ca000007947 */ /* 0x000fea0003800000 */
.L_x_820:
        /* <DEDUP_REMOVED lines=9> */
.L_x_825:
[----:B------:R-:W2:Y:S02]  /*93f0*/  LDG.E R0, [R2.64] ;  /* 0x0000002402007981 */ /* 0x000ea4000c1e1900 */
[----:B--2---:R-:W0:Y:S01]  /*9400*/  I2F R0, R0 ;  /* 0x0000000000007306 */ /* 0x004e220000201400 */
[----:B------:R-:W-:Y:S05]  /*9410*/  BRA `(.L_x_823) ;  /* 0x00000be000007947 */ /* 0x000fea0003800000 */
.L_x_824:
[----:B------:R-:W2:Y:S02]  /*9420*/  LDG.E.U16 R0, [R2.64] ;  /* 0x0000002402007981 */ /* 0x000ea4000c1e1500 */
[----:B--2---:R-:W0:Y:S01]  /*9430*/  I2F.S16 R0, R0 ;  /* 0x0000000000007306 */ /* 0x004e220000101400 */
[----:B------:R-:W-:Y:S05]  /*9440*/  BRA `(.L_x_823) ;  /* 0x00000bb000007947 */ /* 0x000fea0003800000 */
.L_x_819:
        /* <DEDUP_REMOVED lines=8> */
.L_x_827:
[----:B------:R-:W2:Y:S02]  /*94d0*/  LDG.E.U16 R0, [R2.64] ;  /* 0x0000002402007981 */ /* 0x000ea4000c1e1500 */
[----:B--2---:R-:W-:Y:S01]  /*94e0*/  HADD2.F32 R0, -RZ, R0.H0_H0 ;  /* 0x20000000ff007230 */ /* 0x004fe20000004100 */
[----:B------:R-:W-:Y:S05]  /*94f0*/  BRA `(.L_x_823) ;  /* 0x00000b0000007947 */ /* 0x000fea0003800000 */
.L_x_826:
        /* <DEDUP_REMOVED lines=8> */
.L_x_829:
[----:B------:R-:W2:Y:S02]  /*9580*/  LDG.E.U16 R0, [R2.64] ;  /* 0x0000002402007981 */ /* 0x000ea4000c1e1500 */
[----:B--2---:R-:W-:Y:S01]  /*9590*/  HADD2.F32 R0, -RZ, R0.H0_H0 ;  /* 0x20000000ff007230 */ /* 0x004fe20000004100 */
[----:B------:R-:W-:Y:S05]  /*95a0*/  BRA `(.L_x_823) ;  /* 0x00000a5000007947 */ /* 0x000fea0003800000 */
.L_x_828:
[----:B------:R-:W2:Y:S02]  /*95b0*/  LDG.E.64 R2, [R2.64] ;  /* 0x0000002402027981 */ /* 0x000ea4000c1e1b00 */
[----:B--2---:R-:W0:Y:S01]  /*95c0*/  F2F.F32.F64 R0, R2 ;  /* 0x0000000200007310 */ /* 0x004e220000301000 */
[----:B------:R-:W0:-:S14]  /*95d0*/  DSETP.GEU.AND P0, PT, |R2|, c[0x2][0x0], PT ;  /* 0x008000000200762a */ /* 0x000e1c0003f0e200 */
[----:B0-----:R-:W-:Y:S01]  /*95e0*/  @!P0 FMUL R0, R0, 1.175494350822287508e-38 ;  /* 0x0080000000008820 */ /* 0x001fe20000400000 */
[----:B------:R-:W-:Y:S05]  /*95f0*/  BRA `(.L_x_823) ;  /* 0x00000a0000007947 */ /* 0x000fea0003800000 */
.L_x_818:
        /* <DEDUP_REMOVED lines=12> */
.L_x_832:
[----:B------:R-:W2:Y:S02]  /*96c0*/  LDG.E.64 R2, [R2.64] ;  /* 0x0000002402027981 */ /* 0x000ea4000c1e1b00 */
[----:B--2---:R-:W0:Y:S01]  /*96d0*/  F2F.F32.F64 R0, R2 ;  /* 0x0000000200007310 */ /* 0x004e220000301000 */
[----:B------:R-:W0:-:S14]  /*96e0*/  DSETP.GEU.AND P0, PT, |R2|, c[0x2][0x0], PT ;  /* 0x008000000200762a */ /* 0x000e1c0003f0e200 */
[----:B0-----:R-:W-:Y:S01]  /*96f0*/  @!P0 FMUL R0, R0, 1.175494350822287508e-38 ;  /* 0x0080000000008820 */ /* 0x001fe20000400000 */
[----:B------:R-:W-:Y:S05]  /*9700*/  BRA `(.L_x_823) ;  /* 0x000008f000007947 */ /* 0x000fea0003800000 */
.L_x_831:
        /* <DEDUP_REMOVED lines=26> */
.L_x_834:
        /* <DEDUP_REMOVED lines=13> */
.L_x_833:
[----:B------:R-:W2:Y:S02]  /*9980*/  LDG.E.U16 R0, [R2.64] ;  /* 0x0000002402007981 */ /* 0x000ea4000c1e1500 */
[----:B--2---:R-:W-:Y:S01]  /*9990*/  PRMT R0, RZ, 0x5410, R0 ;  /* 0x00005410ff007816 */ /* 0x004fe20000000000 */
[----:B------:R-:W-:Y:S05]  /*99a0*/  BRA `(.L_x_823) ;  /* 0x0000065000007947 */ /* 0x000fea0003800000 */
.L_x_830:
        /* <DEDUP_REMOVED lines=11> */
.L_x_837:
        /* <DEDUP_REMOVED lines=20> */
.L_x_839:
[----:B------:R-:W-:Y:S05]  /*9ba0*/  BSYNC B0 ;  /* 0x0000000000007941 */ /* 0x000fea0003800000 */
.L_x_838:
[----:B------:R-:W-:Y:S01]  /*9bb0*/  LEA R3, R0, 0x3b800000, 0x17 ;  /* 0x3b80000000037811 */ /* 0x000fe200078eb8ff */
[----:B------:R-:W-:-:S05]  /*9bc0*/  IMAD.SHL.U32 R0, R2, 0x100000, RZ ;  /* 0x0010000002007824 */ /* 0x000fca00078e00ff */
[----:B------:R-:W-:Y:S01]  /*9bd0*/  LOP3.LUT R0, R3, R0, R4, 0xfe, !PT ;  /* 0x0000000003007212 */ /* 0x000fe200078efe04 */
[----:B------:R-:W-:Y:S05]  /*9be0*/  BRA `(.L_x_823) ;  /* 0x0000041000007947 */ /* 0x000fea0003800000 */
.L_x_836:
        /* <DEDUP_REMOVED lines=20> */
.L_x_841:
[----:B------:R-:W-:Y:S05]  /*9d30*/  BSYNC B0 ;  /* 0x0000000000007941 */ /* 0x000fea0003800000 */
.L_x_840:
[----:B------:R-:W-:Y:S01]  /*9d40*/  LEA R3, R0, 0x37800000, 0x17 ;  /* 0x3780000000037811 */ /* 0x000fe200078eb8ff */
[----:B------:R-:W-:-:S05]  /*9d50*/  IMAD.SHL.U32 R0, R2, 0x200000, RZ ;  /* 0x0020000002007824 */ /* 0x000fca00078e00ff */
[----:B------:R-:W-:Y:S01]  /*9d60*/  LOP3.LUT R0, R3, R0, R4, 0xfe, !PT ;  /* 0x0000000003007212 */ /* 0x000fe200078efe04 */
[----:B------:R-:W-:Y:S05]  /*9d70*/  BRA `(.L_x_823) ;  /* 0x0000028000007947 */ /* 0x000fea0003800000 */
.L_x_835:
        /* <DEDUP_REMOVED lines=14> */
.L_x_822:
        /* <DEDUP_REMOVED lines=21> */
.L_x_843:
[----:B------:R-:W2:Y:S02]  /*9fb0*/  LDG.E.64 R2, [R2.64] ;  /* 0x0000002402027981 */ /* 0x000ea4000c1e1b00 */
[----:B--2---:R0:W1:Y:S01]  /*9fc0*/  I2F.U64 R0, R2 ;  /* 0x0000000200007312 */ /* 0x0040620000301000 */
[----:B------:R-:W-:Y:S05]  /*9fd0*/  BRA `(.L_x_823) ;  /* 0x0000002000007947 */ /* 0x000fea0003800000 */
.L_x_842:
[----:B------:R-:W2:Y:S02]  /*9fe0*/  LDG.E R0, [R2.64] ;  /* 0x0000002402007981 */ /* 0x000ea4000c1e1900 */
[----:B--2---:R-:W0:Y:S02]  /*9ff0*/  I2F.U32 R0, R0 ;  /* 0x0000000000007306 */ /* 0x004e240000201000 */
.L_x_823:
[----:B------:R-:W-:Y:S05]  /*a000*/  BSYNC B6 ;  /* 0x0000000000067941 */ /* 0x000fea0003800000 */
.L_x_817:
        /* <DEDUP_REMOVED lines=24> */
[----:B0-----:R-:W-:Y:S01]  /*a190*/  STG.E.U8 [R16.64], R3 ;  /* 0x0000000310007986 */ /* 0x001fe2000c101124 */
[----:B------:R-:W-:Y:S05]  /*a1a0*/  EXIT ;  /* 0x000000000000794d */ /* 0x000fea0003800000 */
.L_x_847:
[----:B------:R-:W0:Y:S02]  /*a1b0*/  F2I.S64.TRUNC R2, R2 ;  /* 0x0000000200027311 */ /* 0x000e24000020d900 */
[----:B0-----:R-:W-:-:S05]  /*a1c0*/  IMAD.MOV.U32 R5, RZ, RZ, R2 ;  /* 0x000000ffff057224 */ /* 0x001fca00078e0002 */
[----:B------:R-:W-:Y:S01]  /*a1d0*/  STG.E.U8 [R16.64], R5 ;  /* 0x0000000510007986 */ /* 0x000fe2000c101124 */
[----:B------:R-:W-:Y:S05]  /*a1e0*/  EXIT ;  /* 0x000000000000794d */ /* 0x000fea0003800000 */
.L_x_846:
[----:B------:R-:W-:-:S13]  /*a1f0*/  ISETP.NE.AND P0, PT, R8, 0x2, PT ;  /* 0x000000020800780c */ /* 0x000fda0003f05270 */
[----:B------:R-:W-:Y:S05]  /*a200*/  @!P0 BRA `(.L_x_849) ;  /* 0x000000a000008947 */ /* 0x000fea0003800000 */
[----:B------:R-:W-:-:S13]  /*a210*/  ISETP.NE.AND P0, PT, R8, 0x3, PT ;  /* 0x000000030800780c */ /* 0x000fda0003f05270 */
[----:B------:R-:W-:Y:S05]  /*a220*/  @!P0 BRA `(.L_x_850) ;  /* 0x0000005000008947 */ /* 0x000fea0003800000 */
[----:B------:R-:W-:-:S13]  /*a230*/  ISETP.NE.AND P0, PT, R8, 0x4, PT ;  /* 0x000000040800780c */ /* 0x000fda0003f05270 */
[----:B------:R-:W-:Y:S05]  /*a240*/  @P0 BRA `(.L_x_848) ;  /* 0x00000b4000000947 */ /* 0x000fea0003800000 */
[----:B------:R-:W0:Y:S02]  /*a250*/  F2I.S64.TRUNC R2, R2 ;  /* 0x0000000200027311 */ /* 0x000e24000020d900 */
[----:B0-----:R-:W-:Y:S01]  /*a260*/  STG.E.64 [R16.64], R2 ;  /* 0x0000000210007986 */ /* 0x001fe2000c101b24 */
[----:B------:R-:W-:Y:S05]  /*a270*/  EXIT ;  /* 0x000000000000794d */ /* 0x000fea0003800000 */
.L_x_850:
[----:B------:R-:W0:Y:S02]  /*a280*/  F2I.FTZ.TRUNC.NTZ R3, R2 ;  /* 0x0000000200037305 */ /* 0x000e24000021f100 */
[----:B0-----:R-:W-:Y:S01]  /*a290*/  STG.E [R16.64], R3 ;  /* 0x0000000310007986 */ /* 0x001fe2000c101924 */
[----:B------:R-:W-:Y:S05]  /*a2a0*/  EXIT ;  /* 0x000000000000794d */ /* 0x000fea0003800000 */
.L_x_849:
[----:B------:R-:W0:Y:S02]  /*a2b0*/  F2I.FTZ.TRUNC.NTZ R3, R2 ;  /* 0x0000000200037305 */ /* 0x000e24000021f100 */
[----:B0-----:R-:W-:Y:S01]  /*a2c0*/  STG.E.U16 [R16.64], R3 ;  /* 0x0000000310007986 */ /* 0x001fe2000c101524 */
[----:B------:R-:W-:Y:S05]  /*a2d0*/  EXIT ;  /* 0x000000000000794d */ /* 0x000fea0003800000 */
.L_x_845:
[----:B------:R-:W-:-:S13]  /*a2e0*/  ISETP.GT.AND P0, PT, R8, 0x6, PT ;  /* 0x000000060800780c */ /* 0x000fda0003f04270 */
[----:B------:R-:W-:Y:S05]  /*a2f0*/  @P0 BRA `(.L_x_851) ;  /* 0x0000009000000947 */ /* 0x000fea0003800000 */
[----:B------:R-:W-:-:S13]  /*a300*/  ISETP.NE.AND P0, PT, R8, 0x5, PT ;  /* 0x000000050800780c */ /* 0x000fda0003f05270 */
[----:B------:R-:W-:Y:S05]  /*a310*/  @!P0 BRA `(.L_x_852) ;  /* 0x0000004000008947 */ /* 0x000fea0003800000 */
[----:B------:R-:W-:-:S13]  /*a320*/  ISETP.NE.AND P0, PT, R8, 0x6, PT ;  /* 0x000000060800780c */ /* 0x000fda0003f05270 */
[----:B------:R-:W-:Y:S05]  /*a330*/  @P0 BRA `(.L_x_848) ;  /* 0x00000a5000000947 */ /* 0x000fea0003800000 */
[----:B------:R-:W-:Y:S01]  /*a340*/  STG.E [R16.64], R2 ;  /* 0x0000000210007986 */ /* 0x000fe2000c101924 */
[----:B------:R-:W-:Y:S05]  /*a350*/  EXIT ;  /* 0x000000000000794d */ /* 0x000fea0003800000 */
.L_x_852:
[----:B------:R-:W-:-:S05]  /*a360*/  F2FP.PACK_AB R2, RZ, R2 ;  /* 0x00000002ff02723e */ /* 0x000fca00000000ff */
[----:B------:R-:W-:Y:S01]  /*a370*/  STG.E.U16 [R16.64], R2 ;  /* 0x0000000210007986 */ /* 0x000fe2000c101524 */
[----:B------:R-:W-:Y:S05]  /*a380*/  EXIT ;  /* 0x000000000000794d */ /* 0x000fea0003800000 */
.L_x_851:
[----:B------:R-:W-:-:S13]  /*a390*/  ISETP.NE.AND P0, PT, R8, 0x7, PT ;  /* 0x000000070800780c */ /* 0x000fda0003f05270 */
[----:B------:R-:W-:Y:S05]  /*a3a0*/  @!P0 BRA `(.L_x_853) ;  /* 0x000000b000008947 */ /* 0x000fea0003800000 */
[----:B------:R-:W-:-:S13]  /*a3b0*/  ISETP.NE.AND P0, PT, R8, 0x8, PT ;  /* 0x000000080800780c */ /* 0x000fda0003f05270 */
[----:B------:R-:W-:Y:S05]  /*a3c0*/  @!P0 BRA `(.L_x_854) ;  /* 0x0000005000008947 */ /* 0x000fea0003800000 */
[----:B------:R-:W-:-:S13]  /*a3d0*/  ISETP.NE.AND P0, PT, R8, 0x9, PT ;  /* 0x000000090800780c */ /* 0x000fda0003f05270 */
[----:B------:R-:W-:Y:S05]  /*a3e0*/  @P0 BRA `(.L_x_848) ;  /* 0x000009a000000947 */ /* 0x000fea0003800000 */
[----:B------:R-:W-:-:S05]  /*a3f0*/  IMAD.MOV.U32 R3, RZ, RZ, RZ ;  /* 0x000000ffff037224 */ /* 0x000fca00078e00ff */
[----:B------:R-:W-:Y:S01]  /*a400*/  STG.E.64 [R16.64], R2 ;  /* 0x0000000210007986 */ /* 0x000fe2000c101b24 */
[----:B------:R-:W-:Y:S05]  /*a410*/  EXIT ;  /* 0x000000000000794d */ /* 0x000fea0003800000 */
.L_x_854:
[----:B------:R-:W-:-:S04]  /*a420*/  F2FP.PACK_AB R3, RZ, R2 ;  /* 0x00000002ff03723e */ /* 0x000fc800000000ff */
[----:B------:R-:W-:-:S05]  /*a430*/  PRMT R3, R3, 0x5410, RZ ;  /* 0x0000541003037816 */ /* 0x000fca00000000ff */
[----:B------:R-:W-:Y:S01]  /*a440*/  STG.E [R16.64], R3 ;  /* 0x0000000310007986 */ /* 0x000fe2000c101924 */
[----:B------:R-:W-:Y:S05]  /*a450*/  EXIT ;  /* 0x000000000000794d */ /* 0x000fea0003800000 */
.L_x_853:
[----:B------:R-:W-:-:S06]  /*a460*/  FMUL.FTZ R2, R2, 1 ;  /* 0x3f80000002027820 */ /* 0x000fcc0000410000 */
[----:B------:R-:W0:Y:S02]  /*a470*/  F2F.F64.F32 R2, R2 ;  /* 0x0000000200027310 */ /* 0x000e240000201800 */
[----:B0-----:R-:W-:Y:S01]  /*a480*/  STG.E.64 [R16.64], R2 ;  /* 0x0000000210007986 */ /* 0x001fe2000c101b24 */
[----:B------:R-:W-:Y:S05]  /*a490*/  EXIT ;  /* 0x000000000000794d */ /* 0x000fea0003800000 */
.L_x_844:
        /* <DEDUP_REMOVED lines=10> */
[----:B------:R-:W-:Y:S01]  /*a540*/  STG.E.U8 [R16.64], R3 ;  /* 0x0000000310007986 */ /* 0x000fe2000c101124 */
[----:B------:R-:W-:Y:S05]  /*a550*/  EXIT ;  /* 0x000000000000794d */ /* 0x000fea0003800000 */
.L_x_857:
[----:B------:R-:W-:Y:S01]  /*a560*/  FMUL.FTZ R4, R2, 1 ;  /* 0x3f80000002047820 */ /* 0x000fe20000410000 */
[----:B------:R-:W-:-:S05]  /*a570*/  CS2R R6, SRZ ;  /* 0x0000000000067805 */ /* 0x000fca000001ff00 */
[----:B------:R-:W0:Y:S02]  /*a580*/  F2F.F64.F32 R4, R4 ;  /* 0x0000000400047310 */ /* 0x000e240000201800 */
[----:B0-----:R-:W-:Y:S01]  /*a590*/  STG.E.128 [R16.64], R4 ;  /* 0x0000000410007986 */ /* 0x001fe2000c101d24 */
[----:B------:R-:W-:Y:S05]  /*a5a0*/  EXIT ;  /* 0x000000000000794d */ /* 0x000fea0003800000 */
.L_x_856:
        /* <DEDUP_REMOVED lines=20> */
.L_x_861:
[----:B------:R-:W-:Y:S05]  /*a6f0*/  BSYNC B0 ;  /* 0x0000000000007941 */ /* 0x000fea0003800000 */
.L_x_860:
[----:B------:R-:W-:-:S05]  /*a700*/  LOP3.LUT R5, R0, R5, RZ, 0xfc, !PT ;  /* 0x0000000500057212 */ /* 0x000fca00078efcff */
[----:B------:R-:W-:Y:S01]  /*a710*/  STG.E.U8 [R16.64], R5 ;  /* 0x0000000510007986 */ /* 0x000fe2000c101124 */
[----:B------:R-:W-:Y:S05]  /*a720*/  EXIT ;  /* 0x000000000000794d */ /* 0x000fea0003800000 */
.L_x_859:
        /* <DEDUP_REMOVED lines=12> */
.L_x_863:
[----:B------:R-:W-:Y:S01]  /*a7f0*/  IMAD.MOV.U32 R0, RZ, RZ, 0x7f ;  /* 0x0000007fff007424 */ /* 0x000fe200078e00ff */
[----:B------:R-:W-:-:S04]  /*a800*/  ISETP.GT.U32.AND P0, PT, R4, 0x7f800000, PT ;  /* 0x7f8000000400780c */ /* 0x000fc80003f04070 */
[----:B------:R-:W-:-:S04]  /*a810*/  SEL R0, R0, 0x7c, P0 ;  /* 0x0000007c00007807 */ /* 0x000fc80000000000 */
.L_x_864:
[----:B------:R-:W-:Y:S05]  /*a820*/  BSYNC B0 ;  /* 0x0000000000007941 */ /* 0x000fea0003800000 */
.L_x_862:
[----:B------:R-:W-:-:S04]  /*a830*/  LOP3.LUT R2, R2, 0x80000000, RZ, 0xc0, !PT ;  /* 0x8000000002027812 */ /* 0x000fc800078ec0ff */
[----:B------:R-:W-:-:S04]  /*a840*/  SHF.R.U32.HI R3, RZ, 0x18, R2 ;  /* 0x00000018ff037819 */ /* 0x000fc80000011602 */
[----:B------:R-:W-:-:S05]  /*a850*/  LOP3.LUT R3, R0, R3, RZ, 0xfc, !PT ;  /* 0x0000000300037212 */ /* 0x000fca00078efcff */
[----:B------:R-:W-:Y:S01]  /*a860*/  STG.E.U8 [R16.64], R3 ;  /* 0x0000000310007986 */ /* 0x000fe2000c101124 */
[----:B------:R-:W-:Y:S05]  /*a870*/  EXIT ;  /* 0x000000000000794d */ /* 0x000fea0003800000 */
.L_x_858:
[----:B------:R-:W-:-:S05]  /*a880*/  F2FP.BF16.PACK_AB R2, RZ, R2 ;  /* 0x00000002ff02723e */ /* 0x000fca00000010ff */
[----:B------:R-:W-:Y:S01]  /*a890*/  STG.E.U16 [R16.64], R2 ;  /* 0x0000000210007986 */ /* 0x000fe2000c101524 */
[----:B------:R-:W-:Y:S05]  /*a8a0*/  EXIT ;  /* 0x000000000000794d */ /* 0x000fea0003800000 */
.L_x_855:
        /* <DEDUP_REMOVED lines=9> */
[----:B0-----:R-:W-:Y:S01]  /*a940*/  STG.E.U16 [R16.64], R3 ;  /* 0x0000000310007986 */ /* 0x001fe2000c101524 */
[----:B------:R-:W-:Y:S05]  /*a950*/  EXIT ;  /* 0x000000000000794d */ /* 0x000fea0003800000 */
.L_x_867:
        /* <DEDUP_REMOVED lines=16> */
.L_x_870:
[----:B------:R-:W-:-:S04]  /*aa60*/  LOP3.LUT R2, R2, 0x80000000, RZ, 0xc0, !PT ;  /* 0x8000000002027812 */ /* 0x000fc800078ec0ff */
[----:B------:R-:W-:-:S04]  /*aa70*/  SHF.R.U32.HI R3, RZ, 0x18, R2 ;  /* 0x00000018ff037819 */ /* 0x000fc80000011602 */
[----:B------:R-:W-:-:S04]  /*aa80*/  LOP3.LUT R0, R0, R3, RZ, 0xfc, !PT ;  /* 0x0000000300007212 */ /* 0x000fc800078efcff */
[----:B------:R-:W-:Y:S02]  /*aa90*/  PRMT R8, R0, 0x7610, R8 ;  /* 0x0000761000087816 */ /* 0x000fe40000000008 */
.L_x_869:
[----:B------:R-:W-:Y:S05]  /*aaa0*/  BSYNC B0 ;  /* 0x0000000000007941 */ /* 0x000fea0003800000 */
.L_x_868:
[----:B------:R-:W-:Y:S01]  /*aab0*/  STG.E.U8 [R16.64], R8 ;  /* 0x0000000810007986 */ /* 0x000fe2000c101124 */
[----:B------:R-:W-:Y:S05]  /*aac0*/  EXIT ;  /* 0x000000000000794d */ /* 0x000fea0003800000 */
.L_x_866:
        /* <DEDUP_REMOVED lines=16> */
.L_x_873:
[----:B------:R-:W-:-:S04]  /*abd0*/  LOP3.LUT R2, R2, 0x80000000, RZ, 0xc0, !PT ;  /* 0x8000000002027812 */ /* 0x000fc800078ec0ff */
[----:B------:R-:W-:-:S04]  /*abe0*/  SHF.R.U32.HI R3, RZ, 0x18, R2 ;  /* 0x00000018ff037819 */ /* 0x000fc80000011602 */
[----:B------:R-:W-:-:S04]  /*abf0*/  LOP3.LUT R0, R0, R3, RZ, 0xfc, !PT ;  /* 0x0000000300007212 */ /* 0x000fc800078efcff */
[----:B------:R-:W-:Y:S02]  /*ac00*/  PRMT R8, R0, 0x7610, R8 ;  /* 0x0000761000087816 */ /* 0x000fe40000000008 */
.L_x_872:
[----:B------:R-:W-:Y:S05]  /*ac10*/  BSYNC B0 ;  /* 0x0000000000007941 */ /* 0x000fea0003800000 */
.L_x_871:
[----:B------:R-:W-:Y:S01]  /*ac20*/  STG.E.U8 [R16.64], R8 ;  /* 0x0000000810007986 */ /* 0x000fe2000c101124 */
[----:B------:R-:W-:Y:S05]  /*ac30*/  EXIT ;  /* 0x000000000000794d */ /* 0x000fea0003800000 */
.L_x_865:
        /* <DEDUP_REMOVED lines=21> */
.L_x_848:
        /* <DEDUP_REMOVED lines=20> */
.L_x_875:
[----:B------:R-:W0:Y:S02]  /*aed0*/  F2I.U64.TRUNC R2, R2 ;  /* 0x0000000200027311 */ /* 0x000e24000020d800 */
[----:B0-----:R-:W-:Y:S01]  /*aee0*/  STG.E.64 [R16.64], R2 ;  /* 0x0000000210007986 */ /* 0x001fe2000c101b24 */
[----:B------:R-:W-:Y:S05]  /*aef0*/  EXIT ;  /* 0x000000000000794d */ /* 0x000fea0003800000 */
.L_x_874:
[----:B------:R-:W0:Y:S02]  /*af00*/  F2I.FTZ.U32.TRUNC.NTZ R3, R2 ;  /* 0x0000000200037305 */ /* 0x000e24000021f000 */
[----:B0-----:R-:W-:Y:S01]  /*af10*/  STG.E [R16.64], R3 ;  /* 0x0000000310007986 */ /* 0x001fe2000c101924 */
[----:B------:R-:W-:Y:S05]  /*af20*/  EXIT ;  /* 0x000000000000794d */ /* 0x000fea0003800000 */
.L_x_876:
        /* <DEDUP_REMOVED lines=13> */
.L_x_1826:


//--------------------- .text._ZN2at6native27unrolled_elementwise_kernelIZZZNS0_46_GLOBAL__N__5fd40885_13_AmpKernels_cu_3810c27339_amp_non_finite_check_and_unscale_cuda_ERNS_6TensorES4_RKS3_ENKUlvE_clEvENKUlvE0_clEvEUlfE_St5arrayIPcLm2EELi4E23TrivialOffsetCalculatorILi1EjESE_NS0_6memory12LoadWithCastILi1EEENSF_13StoreWithCastILi1EEEEEviT_T0_T2_T3_T4_T5_ --------------------------
	.section	.text._ZN2at6native27unrolled_elementwise_kernelIZZZNS0_46_GLOBAL__N__5fd40885_13_AmpKernels_cu_3810c27339_amp_non_finite_check_and_unscale_cuda_ERNS_6TensorES4_RKS3_ENKUlvE_clEvENKUlvE0_clEvEUlfE_St5arrayIPcLm2EELi4E23TrivialOffsetCalculatorILi1EjESE_NS0_6memory12LoadWithCastILi1EEENSF_13StoreWithCastILi1EEEEEviT_T0_T2_T3_T4_T5_,"ax",@progbits
	.sectioninfo	@"SHI_REGISTERS=28"
	.align	128
        .global         _ZN2at6native27unrolled_elementwise_kernelIZZZNS0_46_GLOBAL__N__5fd40885_13_AmpKernels_cu_3810c27339_amp_non_finite_check_and_unscale_cuda_ERNS_6TensorES4_RKS3_ENKUlvE_clEvENKUlvE0_clEvEUlfE_St5arrayIPcLm2EELi4E23TrivialOffsetCalculatorILi1EjESE_NS0_6memory12LoadWithCastILi1EEENSF_13StoreWithCastILi1EEEEEviT_T0_T2_T3_T4_T5_
        .type           _ZN2at6native27unrolled_elementwise_kernelIZZZNS0_46_GLOBAL__N__5fd40885_13_AmpKernels_cu_3810c27339_amp_non_finite_check_and_unscale_cuda_ERNS_6TensorES4_RKS3_ENKUlvE_clEvENKUlvE0_clEvEUlfE_St5arrayIPcLm2EELi4E23TrivialOffsetCalculatorILi1EjESE_NS0_6memory12LoadWithCastILi1EEENSF_13StoreWithCastILi1EEEEEviT_T0_T2_T3_T4_T5_,@function
        .size           _ZN2at6native27unrolled_elementwise_kernelIZZZNS0_46_GLOBAL__N__5fd40885_13_AmpKernels_cu_3810c27339_amp_non_finite_check_and_unscale_cuda_ERNS_6TensorES4_RKS3_ENKUlvE_clEvENKUlvE0_clEvEUlfE_St5arrayIPcLm2EELi4E23TrivialOffsetCalculatorILi1EjESE_NS0_6memory12LoadWithCastILi1EEENSF_13StoreWithCastILi1EEEEEviT_T0_T2_T3_T4_T5_,(.L_x_1827 - _ZN2at6native27unrolled_elementwise_kernelIZZZNS0_46_GLOBAL__N__5fd40885_13_AmpKernels_cu_3810c27339_amp_non_finite_check_and_unscale_cuda_ERNS_6TensorES4_RKS3_ENKUlvE_clEvENKUlvE0_clEvEUlfE_St5arrayIPcLm2EELi4E23TrivialOffsetCalculatorILi1EjESE_NS0_6memory12LoadWithCastILi1EEENSF_13StoreWithCastILi1EEEEEviT_T0_T2_T3_T4_T5_)
        .other          _ZN2at6native27unrolled_elementwise_kernelIZZZNS0_46_GLOBAL__N__5fd40885_13_AmpKernels_cu_3810c27339_amp_non_finite_check_and_unscale_cuda_ERNS_6TensorES4_RKS3_ENKUlvE_clEvENKUlvE0_clEvEUlfE_St5arrayIPcLm2EELi4E23TrivialOffsetCalculatorILi1EjESE_NS0_6memory12LoadWithCastILi1EEENSF_13StoreWithCastILi1EEEEEviT_T0_T2_T3_T4_T5_,@"STO_CUDA_ENTRY STV_DEFAULT"
_ZN2at6native27unrolled_elementwise_kernelIZZZNS0_46_GLOBAL__N__5fd40885_13_AmpKernels_cu_3810c27339_amp_non_finite_check_and_unscale_cuda_ERNS_6TensorES4_RKS3_ENKUlvE_clEvENKUlvE0_clEvEUlfE_St5arrayIPcLm2EELi4E23TrivialOffsetCalculatorILi1EjESE_NS0_6memory12LoadWithCastILi1EEENSF_13StoreWithCastILi1EEEEEviT_T0_T2_T3_T4_T5_:
.text._ZN2at6native27unrolled_elementwise_kernelIZZZNS0_46_GLOBAL__N__5fd40885_13_AmpKernels_cu_3810c27339_amp_non_finite_check_and_unscale_cuda_ERNS_6TensorES4_RKS3_ENKUlvE_clEvENKUlvE0_clEvEUlfE_St5arrayIPcLm2EELi4E23TrivialOffsetCalculatorILi1EjESE_NS0_6memory12LoadWithCastILi1EEENSF_13StoreWithCastILi1EEEEEviT_T0_T2_T3_T4_T5_:
[----:B------:R-:W-:Y:S02]  /*0000*/  IMAD.MOV.U32 R1, RZ, RZ, c[0x0][0x28] ;  /* 0x00000a00ff017624 */ /* 0x000fe400078e00ff */
[----:B------:R-:W0:Y:S01]  /*0010*/  S2R R2, SR_CTAID.X ;  /* 0x0000000000027919 */ /* 0x000e220000002500 */
[----:B------:R-:W-:Y:S01]  /*0020*/  IMAD.MOV.U32 R3, RZ, RZ, -0x200 ;  /* 0xfffffe00ff037424 */ /* 0x000fe200078e00ff */
[----:B------:R-:W1:Y:S01]  /*0030*/  LDC.U8 R17, c[0x0][0x194] ;  /* 0x00006500ff117b82 */ /* 0x000e620000000000 */
[----:B------:R-:W-:Y:S01]  /*0040*/  ULDC.64 UR36, c[0x0][0x118] ;  /* 0x0000460000247ab9 */ /* 0x000fe20000000a00 */
[----:B------:R-:W2:Y:S01]  /*0050*/  S2R R23, SR_TID.X ;  /* 0x0000000000177919 */ /* 0x000ea20000002100 */
[----:B------:R-:W-:Y:S01]  /*0060*/  BSSY B7, `(.L_x_877) ;  /* 0x00000ea000077945 */ /* 0x000fe20003800000 */
[----:B------:R-:W-:Y:S02]  /*0070*/  IMAD.MOV.U32 R24, RZ, RZ, RZ ;  /* 0x000000ffff187224 */ /* 0x000fe400078e00ff */
[----:B------:R-:W-:Y:S02]  /*0080*/  IMAD.MOV.U32 R22, RZ, RZ, RZ ;  /* 0x000000ffff167224 */ /* 0x000fe400078e00ff */
[----:B0-----:R-:W-:-:S05]  /*0090*/  IMAD R16, R2, R3, c[0x0][0x160] ;  /* 0x0000580002107624 */ /* 0x001fca00078e0203 */
[----:B--2---:R-:W-:-:S13]  /*00a0*/  ISETP.GE.AND P0, PT, R23, R16, PT ;  /* 0x000000101700720c */ /* 0x004fda0003f06270 */
[----:B------:R-:W-:Y:S05]  /*00b0*/  @P0 BRA `(.L_x_878) ;  /* 0x00000e4000000947 */ /* 0x000fea0003800000 */
[----:B-1----:R-:W-:Y:S01]  /*00c0*/  PRMT R0, R17, 0x9910, RZ ;  /* 0x0000991011007816 */ /* 0x002fe200000000ff */
[----:B------:R-:W-:Y:S01]  /*00d0*/  IMAD R23, R2, 0x200, R23 ;  /* 0x0000020002177824 */ /* 0x000fe200078e0217 */
[----:B------:R-:W-:Y:S02]  /*00e0*/  BSSY B6, `(.L_x_879) ;  /* 0x00000df000067945 */ /* 0x000fe40003800000 */
        /* <DEDUP_REMOVED lines=14> */
[----:B--2---:R0:W1:Y:S01]  /*01d0*/  I2F.S16 R22, R4 ;  /* 0x0000000400167306 */ /* 0x0040620000101400 */
[----:B------:R-:W-:Y:S05]  /*01e0*/  BRA `(.L_x_885) ;  /* 0x00000ce000007947 */ /* 0x000fea0003800000 */
.L_x_883:
[----:B------:R-:W2:Y:S02]  /*01f0*/  LDG.E.U8 R4, [R4.64] ;  /* 0x0000002404047981 */ /* 0x000ea4000c1e1100 */
[----:B--2---:R0:W1:Y:S01]  /*0200*/  I2F.U16 R22, R4 ;  /* 0x0000000400167306 */ /* 0x0040620000101000 */
[----:B------:R-:W-:Y:S05]  /*0210*/  BRA `(.L_x_885) ;  /* 0x00000cb000007947 */ /* 0x000fea0003800000 */
.L_x_882:
        /* <DEDUP_REMOVED lines=9> */
.L_x_887:
[----:B------:R-:W2:Y:S02]  /*02b0*/  LDG.E R4, [R4.64] ;  /* 0x0000002404047981 */ /* 0x000ea4000c1e1900 */
[----:B--2---:R0:W1:Y:S01]  /*02c0*/  I2F R22, R4 ;  /* 0x0000000400167306 */ /* 0x0040620000201400 */
[----:B------:R-:W-:Y:S05]  /*02d0*/  BRA `(.L_x_885) ;  /* 0x00000bf000007947 */ /* 0x000fea0003800000 */
.L_x_886:
[----:B------:R-:W2:Y:S02]  /*02e0*/  LDG.E.U16 R4, [R4.64] ;  /* 0x0000002404047981 */ /* 0x000ea4000c1e1500 */
[----:B--2---:R0:W1:Y:S01]  /*02f0*/  I2F.S16 R22, R4 ;  /* 0x0000000400167306 */ /* 0x0040620000101400 */
[----:B------:R-:W-:Y:S05]  /*0300*/  BRA `(.L_x_885) ;  /* 0x00000bc000007947 */ /* 0x000fea0003800000 */
.L_x_881:
        /* <DEDUP_REMOVED lines=8> */
.L_x_889:
[----:B------:R-:W2:Y:S02]  /*0390*/  LDG.E.U16 R4, [R4.64] ;  /* 0x0000002404047981 */ /* 0x000ea4000c1e1500 */
[----:B--2---:R-:W-:Y:S01]  /*03a0*/  HADD2.F32 R22, -RZ, R4.H0_H0 ;  /* 0x20000004ff167230 */ /* 0x004fe20000004100 */
[----:B------:R-:W-:Y:S05]  /*03b0*/  BRA `(.L_x_885) ;  /* 0x00000b1000007947 */ /* 0x000fea0003800000 */
.L_x_888:
        /* <DEDUP_REMOVED lines=8> */
.L_x_891:
[----:B------:R-:W2:Y:S02]  /*0440*/  LDG.E.U16 R4, [R4.64] ;  /* 0x0000002404047981 */ /* 0x000ea4000c1e1500 */
[----:B--2---:R-:W-:Y:S01]  /*0450*/  HADD2.F32 R22, -RZ, R4.H0_H0 ;  /* 0x20000004ff167230 */ /* 0x004fe20000004100 */
[----:B------:R-:W-:Y:S05]  /*0460*/  BRA `(.L_x_885) ;  /* 0x00000a6000007947 */ /* 0x000fea0003800000 */
.L_x_890:
[----:B------:R-:W2:Y:S02]  /*0470*/  LDG.E.64 R4, [R4.64] ;  /* 0x0000002404047981 */ /* 0x000ea4000c1e1b00 */
[----:B--2---:R-:W0:Y:S01]  /*0480*/  F2F.F32.F64 R22, R4 ;  /* 0x0000000400167310 */ /* 0x004e220000301000 */
[----:B------:R-:W0:-:S14]  /*0490*/  DSETP.GEU.AND P0, PT, |R4|, c[0x2][0x0], PT ;  /* 0x008000000400762a */ /* 0x000e1c0003f0e200 */
[----:B0-----:R-:W-:Y:S01]  /*04a0*/  @!P0 FMUL R22, R22, 1.175494350822287508e-38 ;  /* 0x0080000016168820 */ /* 0x001fe20000400000 */
[----:B------:R-:W-:Y:S05]  /*04b0*/  BRA `(.L_x_885) ;  /* 0x00000a1000007947 */ /* 0x000fea0003800000 */
.L_x_880:
        /* <DEDUP_REMOVED lines=12> */
.L_x_894:
[----:B------:R-:W2:Y:S02]  /*0580*/  LDG.E.64 R4, [R4.64] ;  /* 0x0000002404047981 */ /* 0x000ea4000c1e1b00 */
[----:B--2---:R-:W0:Y:S01]  /*0590*/  F2F.F32.F64 R22, R4 ;  /* 0x0000000400167310 */ /* 0x004e220000301000 */
[----:B------:R-:W0:-:S14]  /*05a0*/  DSETP.GEU.AND P0, PT, |R4|, c[0x2][0x0], PT ;  /* 0x008000000400762a */ /* 0x000e1c0003f0e200 */
[----:B0-----:R-:W-:Y:S01]  /*05b0*/  @!P0 FMUL R22, R22, 1.175494350822287508e-38 ;  /* 0x0080000016168820 */ /* 0x001fe20000400000 */
[----:B------:R-:W-:Y:S05]  /*05c0*/  BRA `(.L_x_885) ;  /* 0x0000090000007947 */ /* 0x000fea0003800000 */
.L_x_893:
        /* <DEDUP_REMOVED lines=11> */
[----:B------:R-:W-:-:S04]  /*0680*/  IADD3 R6, R0, 0x1000000, RZ ;  /* 0x0100000000067810 */ /* 0x000fc80007ffe0ff */
[----:B------:R-:W-:Y:S02]  /*0690*/  SHF.R.S32.HI R6, RZ, 0x8, R6 ;  /* 0x00000008ff067819 */ /* 0x000fe40000011406 */
[----:B0-----:R-:W-:-:S04]  /*06a0*/  IADD3 R3, -R3, 0x1f, RZ ;  /* 0x0000001f03037810 */ /* 0x001fc80007ffe1ff */
[C---:B------:R-:W-:Y:S02]  /*06b0*/  ISETP.GT.U32.AND P0, PT, R3.reuse, 0x4, PT ;  /* 0x000000040300780c */ /* 0x040fe40003f04070 */
[----:B------:R-:W-:-:S04]  /*06c0*/  IADD3 R3, R3, -0x4, RZ ;  /* 0xfffffffc03037810 */ /* 0x000fc80007ffe0ff */
[----:B------:R-:W-:-:S04]  /*06d0*/  SEL R3, R3, RZ, P0 ;  /* 0x000000ff03037207 */ /* 0x000fc80000000000 */
[C---:B------:R-:W-:Y:S01]  /*06e0*/  SHF.L.U32 R4, R0.reuse, R3, RZ ;  /* 0x0000000300047219 */ /* 0x040fe200000006ff */
[----:B------:R-:W-:Y:S01]  /*06f0*/  IMAD R7, R3, R8, 0x3c000000 ;  /* 0x3c00000003077424 */ /* 0x000fe200078e0208 */
[----:B------:R-:W-:-:S04]  /*0700*/  IADD3 R3, R0, -0x1, RZ ;  /* 0xffffffff00037810 */ /* 0x000fc80007ffe0ff */
[----:B------:R-:W-:Y:S02]  /*0710*/  LEA.HI R7, R4, R7, RZ, 0x1c ;  /* 0x0000000704077211 */ /* 0x000fe400078fe0ff */
[----:B------:R-:W-:Y:S02]  /*0720*/  SHF.R.S32.HI R3, RZ, 0x1f, R3 ;  /* 0x0000001fff037819 */ /* 0x000fe40000011403 */
[----:B------:R-:W-:-:S04]  /*0730*/  LOP3.LUT R6, R7, 0x7f800000, R6, 0xf8, !PT ;  /* 0x7f80000007067812 */ /* 0x000fc800078ef806 */
[----:B------:R-:W-:-:S04]  /*0740*/  LOP3.LUT R3, R6, R3, RZ, 0x30, !PT ;  /* 0x0000000306037212 */ /* 0x000fc800078e30ff */
[----:B------:R-:W-:Y:S01]  /*0750*/  LOP3.LUT R22, R3, 0x80000000, R22, 0xf8, !PT ;  /* 0x8000000003167812 */ /* 0x000fe200078ef816 */
[----:B------:R-:W-:Y:S05]  /*0760*/  BRA `(.L_x_885) ;  /* 0x0000076000007947 */ /* 0x000fea0003800000 */
.L_x_896:
[----:B------:R-:W2:Y:S02]  /*0770*/  LDG.E.U8 R4, [R4.64] ;  /* 0x0000002404047981 */ /* 0x000ea4000c1e1100 */
[----:B--2---:R-:W-:-:S05]  /*0780*/  IMAD.SHL.U32 R0, R4, 0x2000000, RZ ;  /* 0x0200000004007824 */ /* 0x004fca00078e00ff */
[----:B------:R-:W-:-:S13]  /*0790*/  ISETP.GE.U32.AND P0, PT, R0, 0x8000000, PT ;  /* 0x080000000000780c */ /* 0x000fda0003f06070 */
[C---:B------:R-:W-:Y:S02]  /*07a0*/  @P0 IMAD.SHL.U32 R3, R4.reuse, 0x200000, RZ ;  /* 0x0020000004030824 */ /* 0x040fe400078e00ff */
[----:B------:R-:W-:-:S03]  /*07b0*/  @!P0 IMAD.SHL.U32 R0, R4, 0x100, RZ ;  /* 0x0000010004008824 */ /* 0x000fc600078e00ff */
[----:B------:R-:W-:Y:S02]  /*07c0*/  @P0 LOP3.LUT R3, R3, 0xfe00000, RZ, 0xc0, !PT ;  /* 0x0fe0000003030812 */ /* 0x000fe400078ec0ff */
[----:B------:R-:W-:Y:S02]  /*07d0*/  @!P0 LOP3.LUT R0, R0, 0x7f00, RZ, 0xc0, !PT ;  /* 0x00007f0000008812 */ /* 0x000fe400078ec0ff */
[----:B------:R-:W-:Y:S02]  /*07e0*/  @P0 LOP3.LUT R3, R3, 0x70000000, RZ, 0xfc, !PT ;  /* 0x7000000003030812 */ /* 0x000fe400078efcff */
[----:B------:R-:W-:-:S03]  /*07f0*/  @!P0 LOP3.LUT R0, R0, 0x3f000000, RZ, 0xfc, !PT ;  /* 0x3f00000000008812 */ /* 0x000fc600078efcff */
[----:B------:R-:W-:Y:S02]  /*0800*/  @P0 FMUL.FTZ R22, R3, 1.9259299443872358531e-34 ;  /* 0x0780000003160820 */ /* 0x000fe40000410000 */
[----:B------:R-:W-:Y:S02]  /*0810*/  @!P0 FADD.FTZ R22, R0, -0.5 ;  /* 0xbf00000000168421 */ /* 0x000fe40000010000 */
[----:B------:R-:W-:-:S05]  /*0820*/  IMAD.SHL.U32 R3, R4, 0x1000000, RZ ;  /* 0x0100000004037824 */ /* 0x000fca00078e00ff */
[----:B------:R-:W-:Y:S01]  /*0830*/  LOP3.LUT R22, R22, 0x80000000, R3, 0xf8, !PT ;  /* 0x8000000016167812 */ /* 0x000fe200078ef803 */
[----:B------:R-:W-:Y:S05]  /*0840*/  BRA `(.L_x_885) ;  /* 0x0000068000007947 */ /* 0x000fea0003800000 */
.L_x_895:
[----:B------:R-:W2:Y:S02]  /*0850*/  LDG.E.U16 R4, [R4.64] ;  /* 0x0000002404047981 */ /* 0x000ea4000c1e1500 */
[----:B--2---:R-:W-:Y:S01]  /*0860*/  PRMT R22, RZ, 0x5410, R4 ;  /* 0x00005410ff167816 */ /* 0x004fe20000000004 */
[----:B------:R-:W-:Y:S05]  /*0870*/  BRA `(.L_x_885) ;  /* 0x0000065000007947 */ /* 0x000fea0003800000 */
.L_x_892:
        /* <DEDUP_REMOVED lines=9> */
[----:B--2---:R0:W1:Y:S01]  /*0910*/  I2F.U16 R22, R4 ;  /* 0x0000000400167306 */ /* 0x0040620000101000 */
[----:B------:R-:W-:Y:S05]  /*0920*/  BRA `(.L_x_885) ;  /* 0x000005a000007947 */ /* 0x000fea0003800000 */
.L_x_899:
        /* <DEDUP_REMOVED lines=20> */
.L_x_901:
[----:B------:R-:W-:Y:S05]  /*0a70*/  BSYNC B0 ;  /* 0x0000000000007941 */ /* 0x000fea0003800000 */
.L_x_900:
[----:B------:R-:W-:Y:S01]  /*0a80*/  IMAD.SHL.U32 R3, R3, 0x100000, RZ ;  /* 0x0010000003037824 */ /* 0x000fe200078e00ff */
[----:B------:R-:W-:-:S04]  /*0a90*/  LEA R5, R0, 0x3b800000, 0x17 ;  /* 0x3b80000000057811 */ /* 0x000fc800078eb8ff */
[----:B------:R-:W-:Y:S01]  /*0aa0*/  LOP3.LUT R22, R5, R3, R22, 0xfe, !PT ;  /* 0x0000000305167212 */ /* 0x000fe200078efe16 */
[----:B------:R-:W-:Y:S05]  /*0ab0*/  BRA `(.L_x_885) ;  /* 0x0000041000007947 */ /* 0x000fea0003800000 */
.L_x_898:
        /* <DEDUP_REMOVED lines=20> */
.L_x_903:
[----:B------:R-:W-:Y:S05]  /*0c00*/  BSYNC B0 ;  /* 0x0000000000007941 */ /* 0x000fea0003800000 */
.L_x_902:
[----:B------:R-:W-:Y:S01]  /*0c10*/  IMAD.SHL.U32 R3, R3, 0x200000, RZ ;  /* 0x0020000003037824 */ /* 0x000fe200078e00ff */
[----:B------:R-:W-:-:S04]  /*0c20*/  LEA R5, R0, 0x37800000, 0x17 ;  /* 0x3780000000057811 */ /* 0x000fc800078eb8ff */
[----:B------:R-:W-:Y:S01]  /*0c30*/  LOP3.LUT R22, R5, R3, R22, 0xfe, !PT ;  /* 0x0000000305167212 */ /* 0x000fe200078efe16 */
[----:B------:R-:W-:Y:S05]  /*0c40*/  BRA `(.L_x_885) ;  /* 0x0000028000007947 */ /* 0x000fea0003800000 */
.L_x_897:
        /* <DEDUP_REMOVED lines=14> */
.L_x_884:
        /* <DEDUP_REMOVED lines=21> */
.L_x_905:
[----:B------:R-:W2:Y:S02]  /*0e80*/  LDG.E.64 R4, [R4.64] ;  /* 0x0000002404047981 */ /* 0x000ea4000c1e1b00 */
[----:B--2---:R0:W1:Y:S01]  /*0e90*/  I2F.U64 R22, R4 ;  /* 0x0000000400167312 */ /* 0x0040620000301000 */
[----:B------:R-:W-:Y:S05]  /*0ea0*/  BRA `(.L_x_885) ;  /* 0x0000002000007947 */ /* 0x000fea0003800000 */
.L_x_904:
[----:B------:R-:W2:Y:S02]  /*0eb0*/  LDG.E R4, [R4.64] ;  /* 0x0000002404047981 */ /* 0x000ea4000c1e1900 */
[----:B--2---:R0:W1:Y:S02]  /*0ec0*/  I2F.U32 R22, R4 ;  /* 0x0000000400167306 */ /* 0x0040640000201000 */
.L_x_885:
[----:B------:R-:W-:Y:S05]  /*0ed0*/  BSYNC B6 ;  /* 0x0000000000067941 */ /* 0x000fea0003800000 */
.L_x_879:
[----:B------:R-:W2:Y:S02]  /*0ee0*/  S2R R23, SR_TID.X ;  /* 0x0000000000177919 */ /* 0x000ea40000002100 */
[----:B--2---:R-:W-:Y:S02]  /*0ef0*/  IADD3 R23, R23, 0x80, RZ ;  /* 0x0000008017177810 */ /* 0x004fe40007ffe0ff */
.L_x_878:
[----:B-1----:R-:W-:Y:S05]  /*0f00*/  BSYNC B7 ;  /* 0x0000000000077941 */ /* 0x002fea0003800000 */
.L_x_877:
[----:B------:R-:W-:Y:S01]  /*0f10*/  ISETP.GE.AND P0, PT, R23, R16, PT ;  /* 0x000000101700720c */ /* 0x000fe20003f06270 */
[----:B------:R-:W-:-:S12]  /*0f20*/  BSSY B7, `(.L_x_906) ;  /* 0x00000e5000077945 */ /* 0x000fd80003800000 */
[----:B------:R-:W-:Y:S05]  /*0f30*/  @P0 BRA `(.L_x_907) ;  /* 0x00000e3000000947 */ /* 0x000fea0003800000 */
[----:B------:R-:W-:Y:S01]  /*0f40*/  IMAD R0, R2, 0x200, R23 ;  /* 0x0000020002007824 */ /* 0x000fe200078e0217 */
[----:B------:R-:W-:Y:S01]  /*0f50*/  PRMT R3, R17, 0x9910, RZ ;  /* 0x0000991011037816 */ /* 0x000fe200000000ff */
[----:B------:R-:W-:Y:S02]  /*0f60*/  BSSY B6, `(.L_x_908) ;  /* 0x00000df000067945 */ /* 0x000fe40003800000 */
[----:B0-----:R-:W-:Y:S02]  /*0f70*/  IMAD R4, R0, c[0x0][0x198], RZ ;  /* 0x0000660000047a24 */ /* 0x001fe400078e02ff */
        /* <DEDUP_REMOVED lines=16> */
.L_x_912:
[----:B------:R-:W2:Y:S02]  /*1080*/  LDG.E.U8 R4, [R4.64] ;  /* 0x0000002404047981 */ /* 0x000ea4000c1e1100 */
[----:B--2---:R0:W1:Y:S01]  /*1090*/  I2F.U16 R24, R4 ;  /* 0x0000000400187306 */ /* 0x0040620000101000 */
[----:B------:R-:W-:Y:S05]  /*10a0*/  BRA `(.L_x_914) ;  /* 0x00000ca000007947 */ /* 0x000fea0003800000 */
.L_x_911:
        /* <DEDUP_REMOVED lines=9> */
.L_x_916:
[----:B------:R-:W2:Y:S02]  /*1140*/  LDG.E R4, [R4.64] ;  /* 0x0000002404047981 */ /* 0x000ea4000c1e1900 */
[----:B--2---:R0:W1:Y:S01]  /*1150*/  I2F R24, R4 ;  /* 0x0000000400187306 */ /* 0x0040620000201400 */
[----:B------:R-:W-:Y:S05]  /*1160*/  BRA `(.L_x_914) ;  /* 0x00000be000007947 */ /* 0x000fea0003800000 */
.L_x_915:
[----:B------:R-:W2:Y:S02]  /*1170*/  LDG.E.U16 R4, [R4.64] ;  /* 0x0000002404047981 */ /* 0x000ea4000c1e1500 */
[----:B--2---:R0:W1:Y:S01]  /*1180*/  I2F.S16 R24, R4 ;  /* 0x0000000400187306 */ /* 0x0040620000101400 */
[----:B------:R-:W-:Y:S05]  /*1190*/  BRA `(.L_x_914) ;  /* 0x00000bb000007947 */ /* 0x000fea0003800000 */
.L_x_910:
        /* <DEDUP_REMOVED lines=8> */
.L_x_918:
[----:B------:R-:W2:Y:S02]  /*1220*/  LDG.E.U16 R4, [R4.64] ;  /* 0x0000002404047981 */ /* 0x000ea4000c1e1500 */
[----:B--2---:R-:W-:Y:S01]  /*1230*/  HADD2.F32 R24, -RZ, R4.H0_H0 ;  /* 0x20000004ff187230 */ /* 0x004fe20000004100 */
[----:B------:R-:W-:Y:S05]  /*1240*/  BRA `(.L_x_914) ;  /* 0x00000b0000007947 */ /* 0x000fea0003800000 */
.L_x_917:
        /* <DEDUP_REMOVED lines=8> */
.L_x_920:
[----:B------:R-:W2:Y:S02]  /*12d0*/  LDG.E.U16 R4, [R4.64] ;  /* 0x0000002404047981 */ /* 0x000ea4000c1e1500 */
[----:B--2---:R-:W-:Y:S01]  /*12e0*/  HADD2.F32 R24, -RZ, R4.H0_H0 ;  /* 0x20000004ff187230 */ /* 0x004fe20000004100 */
[----:B------:R-:W-:Y:S05]  /*12f0*/  BRA `(.L_x_914) ;  /* 0x00000a5000007947 */ /* 0x000fea0003800000 */
.L_x_919:
[----:B------:R-:W2:Y:S02]  /*1300*/  LDG.E.64 R4, [R4.64] ;  /* 0x0000002404047981 */ /* 0x000ea4000c1e1b00 */
[----:B--2---:R-:W0:Y:S01]  /*1310*/  F2F.F32.F64 R24, R4 ;  /* 0x0000000400187310 */ /* 0x004e220000301000 */
[----:B------:R-:W0:-:S14]  /*1320*/  DSETP.GEU.AND P0, PT, |R4|, c[0x2][0x0], PT ;  /* 0x008000000400762a */ /* 0x000e1c0003f0e200 */
[----:B0-----:R-:W-:Y:S01]  /*1330*/  @!P0 FMUL R24, R24, 1.175494350822287508e-38 ;  /* 0x0080000018188820 */ /* 0x001fe20000400000 */
[----:B------:R-:W-:Y:S05]  /*1340*/  BRA `(.L_x_914) ;  /* 0x00000a0000007947 */ /* 0x000fea0003800000 */
.L_x_909:
        /* <DEDUP_REMOVED lines=12> */
.L_x_923:
[----:B------:R-:W2:Y:S02]  /*1410*/  LDG.E.64 R4, [R4.64] ;  /* 0x0000002404047981 */ /* 0x000ea4000c1e1b00 */
[----:B--2---:R-:W0:Y:S01]  /*1420*/  F2F.F32.F64 R24, R4 ;  /* 0x0000000400187310 */ /* 0x004e220000301000 */
[----:B------:R-:W0:-:S14]  /*1430*/  DSETP.GEU.AND P0, PT, |R4|, c[0x2][0x0], PT ;  /* 0x008000000400762a */ /* 0x000e1c0003f0e200 */
[----:B0-----:R-:W-:Y:S01]  /*1440*/  @!P0 FMUL R24, R24, 1.175494350822287508e-38 ;  /* 0x0080000018188820 */ /* 0x001fe20000400000 */
[----:B------:R-:W-:Y:S05]  /*1450*/  BRA `(.L_x_914) ;  /* 0x000008f000007947 */ /* 0x000fea0003800000 */
.L_x_922:
        /* <DEDUP_REMOVED lines=26> */
.L_x_925:
[----:B------:R-:W2:Y:S02]  /*1600*/  LDG.E.U8 R4, [R4.64] ;  /* 0x0000002404047981 */ /* 0x000ea4000c1e1100 */
[----:B--2---:R-:W-:-:S05]  /*1610*/  IMAD.SHL.U32 R0, R4, 0x2000000, RZ ;  /* 0x0200000004007824 */ /* 0x004fca00078e00ff */
[----:B------:R-:W-:-:S13]  /*1620*/  ISETP.GE.U32.AND P0, PT, R0, 0x8000000, PT ;  /* 0x080000000000780c */ /* 0x000fda0003f06070 */
[C---:B------:R-:W-:Y:S02]  /*1630*/  @!P0 IMAD.SHL.U32 R0, R4.reuse, 0x100, RZ ;  /* 0x0000010004008824 */ /* 0x040fe400078e00ff */
[----:B------:R-:W-:-:S03]  /*1640*/  @P0 IMAD.SHL.U32 R3, R4, 0x200000, RZ ;  /* 0x0020000004030824 */ /* 0x000fc600078e00ff */
        /* <DEDUP_REMOVED lines=8> */
.L_x_924:
[----:B------:R-:W2:Y:S02]  /*16d0*/  LDG.E.U16 R4, [R4.64] ;  /* 0x0000002404047981 */ /* 0x000ea4000c1e1500 */
[----:B--2---:R-:W-:Y:S01]  /*16e0*/  PRMT R24, RZ, 0x5410, R4 ;  /* 0x00005410ff187816 */ /* 0x004fe20000000004 */
[----:B------:R-:W-:Y:S05]  /*16f0*/  BRA `(.L_x_914) ;  /* 0x0000065000007947 */ /* 0x000fea0003800000 */
.L_x_921:
        /* <DEDUP_REMOVED lines=11> */
.L_x_928:
        /* <DEDUP_REMOVED lines=20> */
.L_x_930:
[----:B------:R-:W-:Y:S05]  /*18f0*/  BSYNC B0 ;  /* 0x0000000000007941 */ /* 0x000fea0003800000 */
.L_x_929:
[----:B------:R-:W-:Y:S01]  /*1900*/  IMAD.SHL.U32 R3, R3, 0x100000, RZ ;  /* 0x0010000003037824 */ /* 0x000fe200078e00ff */
[----:B------:R-:W-:-:S04]  /*1910*/  LEA R5, R0, 0x3b800000, 0x17 ;  /* 0x3b80000000057811 */ /* 0x000fc800078eb8ff */
[----:B------:R-:W-:Y:S01]  /*1920*/  LOP3.LUT R24, R5, R3, R24, 0xfe, !PT ;  /* 0x0000000305187212 */ /* 0x000fe200078efe18 */
[----:B------:R-:W-:Y:S05]  /*1930*/  BRA `(.L_x_914) ;  /* 0x0000041000007947 */ /* 0x000fea0003800000 */
.L_x_927:
        /* <DEDUP_REMOVED lines=20> */
.L_x_932:
[----:B------:R-:W-:Y:S05]  /*1a80*/  BSYNC B0 ;  /* 0x0000000000007941 */ /* 0x000fea0003800000 */
.L_x_931:
[----:B------:R-:W-:Y:S01]  /*1a90*/  IMAD.SHL.U32 R3, R3, 0x200000, RZ ;  /* 0x0020000003037824 */ /* 0x000fe200078e00ff */
[----:B------:R-:W-:-:S04]  /*1aa0*/  LEA R5, R0, 0x37800000, 0x17 ;  /* 0x3780000000057811 */ /* 0x000fc800078eb8ff */
[----:B------:R-:W-:Y:S01]  /*1ab0*/  LOP3.LUT R24, R5, R3, R24, 0xfe, !PT ;  /* 0x0000000305187212 */ /* 0x000fe200078efe18 */
[----:B------:R-:W-:Y:S05]  /*1ac0*/  BRA `(.L_x_914) ;  /* 0x0000028000007947 */ /* 0x000fea0003800000 */
.L_x_926:
        /* <DEDUP_REMOVED lines=14> */
.L_x_913:
        /* <DEDUP_REMOVED lines=18> */
[----:B0----5:R-:W-:Y:S05]  /*1cd0*/  CALL.ABS.NOINC R14 ;  /* 0x000000000e007343 */ /* 0x021fea0003c00000 */
[----:B------:R-:W-:Y:S01]  /*1ce0*/  IMAD.MOV.U32 R24, RZ, RZ, RZ ;  /* 0x000000ffff187224 */ /* 0x000fe200078e00ff */
[----:B------:R-:W-:Y:S05]  /*1cf0*/  BRA `(.L_x_914) ;  /* 0x0000005000007947 */ /* 0x000fea0003800000 */
.L_x_934:
[----:B------:R-:W2:Y:S02]  /*1d00*/  LDG.E.64 R24, [R4.64] ;  /* 0x0000002404187981 */ /* 0x000ea4000c1e1b00 */
[----:B--2---:R0:W1:Y:S01]  /*1d10*/  I2F.U64 R24, R24 ;  /* 0x0000001800187312 */ /* 0x0040620000301000 */
[----:B------:R-:W-:Y:S05]  /*1d20*/  BRA `(.L_x_914) ;  /* 0x0000002000007947 */ /* 0x000fea0003800000 */
.L_x_933:
[----:B------:R-:W2:Y:S02]  /*1d30*/  LDG.E R4, [R4.64] ;  /* 0x0000002404047981 */ /* 0x000ea4000c1e1900 */
[----:B--2---:R0:W1:Y:S02]  /*1d40*/  I2F.U32 R24, R4 ;  /* 0x0000000400187306 */ /* 0x0040640000201000 */
.L_x_914:
[----:B------:R-:W-:Y:S05]  /*1d50*/  BSYNC B6 ;  /* 0x0000000000067941 */ /* 0x000fea0003800000 */
.L_x_908:
[----:B------:R-:W-:Y:S02]  /*1d60*/  IADD3 R23, R23, 0x80, RZ ;  /* 0x0000008017177810 */ /* 0x000fe40007ffe0ff */
.L_x_907:
[----:B------:R-:W-:Y:S05]  /*1d70*/  BSYNC B7 ;  /* 0x0000000000077941 */ /* 0x000fea0003800000 */
.L_x_906:
[----:B------:R-:W-:Y:S01]  /*1d80*/  ISETP.GE.AND P0, PT, R23, R16, PT ;  /* 0x000000101700720c */ /* 0x000fe20003f06270 */
[----:B------:R-:W-:Y:S01]  /*1d90*/  BSSY B7, `(.L_x_935) ;  /* 0x00000e7000077945 */ /* 0x000fe20003800000 */
[----:B0-----:R-:W-:Y:S02]  /*1da0*/  IMAD.MOV.U32 R25, RZ, RZ, RZ ;  /* 0x000000ffff197224 */ /* 0x001fe400078e00ff */
[----:B------:R-:W-:-:S09]  /*1db0*/  IMAD.MOV.U32 R18, RZ, RZ, RZ ;  /* 0x000000ffff127224 */ /* 0x000fd200078e00ff */
[----:B------:R-:W-:Y:S05]  /*1dc0*/  @P0 BRA `(.L_x_936) ;  /* 0x00000e3000000947 */ /* 0x000fea0003800000 */
[----:B------:R-:W-:Y:S01]  /*1dd0*/  IMAD R0, R2, 0x200, R23 ;  /* 0x0000020002007824 */ /* 0x000fe200078e0217 */
[----:B------:R-:W-:Y:S01]  /*1de0*/  PRMT R3, R17, 0x9910, RZ ;  /* 0x0000991011037816 */ /* 0x000fe200000000ff */
[----:B------:R-:W-:Y:S02]  /*1df0*/  BSSY B6, `(.L_x_937) ;  /* 0x00000df000067945 */ /* 0x000fe40003800000 */
        /* <DEDUP_REMOVED lines=15> */
[----:B--2---:R0:W2:Y:S01]  /*1ef0*/  I2F.S16 R18, R4 ;  /* 0x0000000400127306 */ /* 0x0040a20000101400 */
[----:B------:R-:W-:Y:S05]  /*1f00*/  BRA `(.L_x_943) ;  /* 0x00000cd000007947 */ /* 0x000fea0003800000 */
.L_x_941:
[----:B------:R-:W2:Y:S02]  /*1f10*/  LDG.E.U8 R4, [R4.64] ;  /* 0x0000002404047981 */ /* 0x000ea4000c1e1100 */
[----:B--2---:R0:W2:Y:S01]  /*1f20*/  I2F.U16 R18, R4 ;  /* 0x0000000400127306 */ /* 0x0040a20000101000 */
[----:B------:R-:W-:Y:S05]  /*1f30*/  BRA `(.L_x_943) ;  /* 0x00000ca000007947 */ /* 0x000fea0003800000 */
.L_x_940:
[----:B------:R-:W-:-:S13]  /*1f40*/  ISETP.NE.AND P0, PT, R0, 0x2, PT ;  /* 0x000000020000780c */ /* 0x000fda0003f05270 */
[----:B------:R-:W-:Y:S05]  /*1f50*/  @!P0 BRA `(.L_x_944) ;  /* 0x000000a000008947 */ /* 0x000fea0003800000 */
[----:B------:R-:W-:-:S13]  /*1f60*/  ISETP.NE.AND P0, PT, R0, 0x3, PT ;  /* 0x000000030000780c */ /* 0x000fda0003f05270 */
[----:B------:R-:W-:Y:S05]  /*1f70*/  @!P0 BRA `(.L_x_945) ;  /* 0x0000005000008947 */ /* 0x000fea0003800000 */
[----:B------:R-:W-:-:S13]  /*1f80*/  ISETP.NE.AND P0, PT, R0, 0x4, PT ;  /* 0x000000040000780c */ /* 0x000fda0003f05270 */
[----:B------:R-:W-:Y:S05]  /*1f90*/  @P0 BRA `(.L_x_942) ;  /* 0x00000aa000000947 */ /* 0x000fea0003800000 */
[----:B------:R-:W2:Y:S02]  /*1fa0*/  LDG.E.64 R4, [R4.64] ;  /* 0x0000002404047981 */ /* 0x000ea4000c1e1b00 */
[----:B--2---:R0:W2:Y:S01]  /*1fb0*/  I2F.S64 R18, R4 ;  /* 0x0000000400127312 */ /* 0x0040a20000301400 */
[----:B------:R-:W-:Y:S05]  /*1fc0*/  BRA `(.L_x_943) ;  /* 0x00000c1000007947 */ /* 0x000fea0003800000 */
.L_x_945:
[----:B------:R-:W2:Y:S02]  /*1fd0*/  LDG.E R4, [R4.64] ;  /* 0x0000002404047981 */ /* 0x000ea4000c1e1900 */
[----:B--2---:R0:W2:Y:S01]  /*1fe0*/  I2F R18, R4 ;  /* 0x0000000400127306 */ /* 0x0040a20000201400 */
[----:B------:R-:W-:Y:S05]  /*1ff0*/  BRA `(.L_x_943) ;  /* 0x00000be000007947 */ /* 0x000fea0003800000 */
.L_x_944:
[----:B------:R-:W2:Y:S02]  /*2000*/  LDG.E.U16 R4, [R4.64] ;  /* 0x0000002404047981 */ /* 0x000ea4000c1e1500 */
[----:B--2---:R0:W2:Y:S01]  /*2010*/  I2F.S16 R18, R4 ;  /* 0x0000000400127306 */ /* 0x0040a20000101400 */
[----:B------:R-:W-:Y:S05]  /*2020*/  BRA `(.L_x_943) ;  /* 0x00000bb000007947 */ /* 0x000fea0003800000 */
.L_x_939:
        /* <DEDUP_REMOVED lines=8> */
.L_x_947:
[----:B------:R-:W2:Y:S02]  /*20b0*/  LDG.E.U16 R4, [R4.64] ;  /* 0x0000002404047981 */ /* 0x000ea4000c1e1500 */
[----:B--2---:R-:W-:Y:S01]  /*20c0*/  HADD2.F32 R18, -RZ, R4.H0_H0 ;  /* 0x20000004ff127230 */ /* 0x004fe20000004100 */
[----:B------:R-:W-:Y:S05]  /*20d0*/  BRA `(.L_x_943) ;  /* 0x00000b0000007947 */ /* 0x000fea0003800000 */
.L_x_946:
        /* <DEDUP_REMOVED lines=8> */
.L_x_949:
[----:B------:R-:W2:Y:S02]  /*2160*/  LDG.E.U16 R4, [R4.64] ;  /* 0x0000002404047981 */ /* 0x000ea4000c1e1500 */
[----:B--2---:R-:W-:Y:S01]  /*2170*/  HADD2.F32 R18, -RZ, R4.H0_H0 ;  /* 0x20000004ff127230 */ /* 0x004fe20000004100 */
[----:B------:R-:W-:Y:S05]  /*2180*/  BRA `(.L_x_943) ;  /* 0x00000a5000007947 */ /* 0x000fea0003800000 */
.L_x_948:
[----:B------:R-:W2:Y:S02]  /*2190*/  LDG.E.64 R4, [R4.64] ;  /* 0x0000002404047981 */ /* 0x000ea4000c1e1b00 */
[----:B--2---:R-:W0:Y:S01]  /*21a0*/  F2F.F32.F64 R18, R4 ;  /* 0x0000000400127310 */ /* 0x004e220000301000 */
[----:B------:R-:W0:-:S14]  /*21b0*/  DSETP.GEU.AND P0, PT, |R4|, c[0x2][0x0], PT ;  /* 0x008000000400762a */ /* 0x000e1c0003f0e200 */
[----:B0-----:R-:W-:Y:S01]  /*21c0*/  @!P0 FMUL R18, R18, 1.175494350822287508e-38 ;  /* 0x0080000012128820 */ /* 0x001fe20000400000 */
[----:B------:R-:W-:Y:S05]  /*21d0*/  BRA `(.L_x_943) ;  /* 0x00000a0000007947 */ /* 0x000fea0003800000 */
.L_x_938:
        /* <DEDUP_REMOVED lines=12> */
.L_x_952:
[----:B------:R-:W2:Y:S02]  /*22a0*/  LDG.E.64 R4, [R4.64] ;  /* 0x0000002404047981 */ /* 0x000ea4000c1e1b00 */
[----:B--2---:R-:W0:Y:S01]  /*22b0*/  F2F.F32.F64 R18, R4 ;  /* 0x0000000400127310 */ /* 0x004e220000301000 */
[----:B------:R-:W0:-:S14]  /*22c0*/  DSETP.GEU.AND P0, PT, |R4|, c[0x2][0x0], PT ;  /* 0x008000000400762a */ /* 0x000e1c0003f0e200 */
[----:B0-----:R-:W-:Y:S01]  /*22d0*/  @!P0 FMUL R18, R18, 1.175494350822287508e-38 ;  /* 0x0080000012128820 */ /* 0x001fe20000400000 */
[----:B------:R-:W-:Y:S05]  /*22e0*/  BRA `(.L_x_943) ;  /* 0x000008f000007947 */ /* 0x000fea0003800000 */
.L_x_951:
        /* <DEDUP_REMOVED lines=26> */
.L_x_954:
        /* <DEDUP_REMOVED lines=13> */
.L_x_953:
[----:B------:R-:W2:Y:S02]  /*2560*/  LDG.E.U16 R4, [R4.64] ;  /* 0x0000002404047981 */ /* 0x000ea4000c1e1500 */
[----:B--2---:R-:W-:Y:S01]  /*2570*/  PRMT R18, RZ, 0x5410, R4 ;  /* 0x00005410ff127816 */ /* 0x004fe20000000004 */
[----:B------:R-:W-:Y:S05]  /*2580*/  BRA `(.L_x_943) ;  /* 0x0000065000007947 */ /* 0x000fea0003800000 */
.L_x_950:
        /* <DEDUP_REMOVED lines=9> */
[----:B--2---:R0:W2:Y:S01]  /*2620*/  I2F.U16 R18, R4 ;  /* 0x0000000400127306 */ /* 0x0040a20000101000 */
[----:B------:R-:W-:Y:S05]  /*2630*/  BRA `(.L_x_943) ;  /* 0x000005a000007947 */ /* 0x000fea0003800000 */
.L_x_957:
        /* <DEDUP_REMOVED lines=20> */
.L_x_959:
[----:B------:R-:W-:Y:S05]  /*2780*/  BSYNC B0 ;  /* 0x0000000000007941 */ /* 0x000fea0003800000 */
.L_x_958:
[----:B------:R-:W-:Y:S01]  /*2790*/  IMAD.SHL.U32 R3, R3, 0x100000, RZ ;  /* 0x0010000003037824 */ /* 0x000fe200078e00ff */
[----:B------:R-:W-:-:S04]  /*27a0*/  LEA R5, R0, 0x3b800000, 0x17 ;  /* 0x3b80000000057811 */ /* 0x000fc800078eb8ff */
[----:B------:R-:W-:Y:S01]  /*27b0*/  LOP3.LUT R18, R5, R3, R18, 0xfe, !PT ;  /* 0x0000000305127212 */ /* 0x000fe200078efe12 */
[----:B------:R-:W-:Y:S05]  /*27c0*/  BRA `(.L_x_943) ;  /* 0x0000041000007947 */ /* 0x000fea0003800000 */
.L_x_956:
        /* <DEDUP_REMOVED lines=20> */
.L_x_961:
[----:B------:R-:W-:Y:S05]  /*2910*/  BSYNC B0 ;  /* 0x0000000000007941 */ /* 0x000fea0003800000 */
.L_x_960:
[----:B------:R-:W-:Y:S01]  /*2920*/  IMAD.SHL.U32 R3, R3, 0x200000, RZ ;  /* 0x0020000003037824 */ /* 0x000fe200078e00ff */
[----:B------:R-:W-:-:S04]  /*2930*/  LEA R5, R0, 0x37800000, 0x17 ;  /* 0x3780000000057811 */ /* 0x000fc800078eb8ff */
[----:B------:R-:W-:Y:S01]  /*2940*/  LOP3.LUT R18, R5, R3, R18, 0xfe, !PT ;  /* 0x0000000305127212 */ /* 0x000fe200078efe12 */
[----:B------:R-:W-:Y:S05]  /*2950*/  BRA `(.L_x_943) ;  /* 0x0000028000007947 */ /* 0x000fea0003800000 */
.L_x_955:
        /* <DEDUP_REMOVED lines=14> */
.L_x_942:
        /* <DEDUP_REMOVED lines=18> */
[----:B01---5:R-:W-:Y:S05]  /*2b60*/  CALL.ABS.NOINC R14 ;  /* 0x000000000e007343 */ /* 0x023fea0003c00000 */
[----:B------:R-:W-:Y:S01]  /*2b70*/  IMAD.MOV.U32 R18, RZ, RZ, RZ ;  /* 0x000000ffff127224 */ /* 0x000fe200078e00ff */
[----:B------:R-:W-:Y:S05]  /*2b80*/  BRA `(.L_x_943) ;  /* 0x0000005000007947 */ /* 0x000fea0003800000 */
.L_x_963:
[----:B------:R-:W2:Y:S02]  /*2b90*/  LDG.E.64 R4, [R4.64] ;  /* 0x0000002404047981 */ /* 0x000ea4000c1e1b00 */
[----:B--2---:R0:W2:Y:S01]  /*2ba0*/  I2F.U64 R18, R4 ;  /* 0x0000000400127312 */ /* 0x0040a20000301000 */
[----:B------:R-:W-:Y:S05]  /*2bb0*/  BRA `(.L_x_943) ;  /* 0x0000002000007947 */ /* 0x000fea0003800000 */
.L_x_962:
[----:B------:R-:W2:Y:S02]  /*2bc0*/  LDG.E R4, [R4.64] ;  /* 0x0000002404047981 */ /* 0x000ea4000c1e1900 */
[----:B--2---:R0:W2:Y:S02]  /*2bd0*/  I2F.U32 R18, R4 ;  /* 0x0000000400127306 */ /* 0x0040a40000201000 */
.L_x_943:
[----:B------:R-:W-:Y:S05]  /*2be0*/  BSYNC B6 ;  /* 0x0000000000067941 */ /* 0x000fea0003800000 */
.L_x_937:
[----:B------:R-:W-:Y:S02]  /*2bf0*/  IADD3 R23, R23, 0x80, RZ ;  /* 0x0000008017177810 */ /* 0x000fe40007ffe0ff */
.L_x_936:
[----:B------:R-:W-:Y:S05]  /*2c00*/  BSYNC B7 ;  /* 0x0000000000077941 */ /* 0x000fea0003800000 */
.L_x_935:
        /* <DEDUP_REMOVED lines=18> */
[----:B------:R-:W3:Y:S02]  /*2d30*/  LDG.E.S8 R4, [R4.64] ;  /* 0x0000002404047981 */ /* 0x000ee4000c1e1300 */
[----:B---3--:R0:W3:Y:S01]  /*2d40*/  I2F.S16 R25, R4 ;  /* 0x0000000400197306 */ /* 0x0080e20000101400 */
[----:B------:R-:W-:Y:S05]  /*2d50*/  BRA `(.L_x_965) ;  /* 0x00000ca000007947 */ /* 0x000fea0003800000 */
.L_x_969:
[----:B------:R-:W3:Y:S02]  /*2d60*/  LDG.E.U8 R4, [R4.64] ;  /* 0x0000002404047981 */ /* 0x000ee4000c1e1100 */
[----:B---3--:R0:W3:Y:S01]  /*2d70*/  I2F.U16 R25, R4 ;  /* 0x0000000400197306 */ /* 0x0080e20000101000 */
[----:B------:R-:W-:Y:S05]  /*2d80*/  BRA `(.L_x_965) ;  /* 0x00000c7000007947 */ /* 0x000fea0003800000 */
.L_x_968:
[----:B------:R-:W-:-:S13]  /*2d90*/  ISETP.NE.AND P0, PT, R0, 0x2, PT ;  /* 0x000000020000780c */ /* 0x000fda0003f05270 */
[----:B------:R-:W-:Y:S05]  /*2da0*/  @!P0 BRA `(.L_x_971) ;  /* 0x000000a000008947 */ /* 0x000fea0003800000 */
[----:B------:R-:W-:-:S13]  /*2db0*/  ISETP.NE.AND P0, PT, R0, 0x3, PT ;  /* 0x000000030000780c */ /* 0x000fda0003f05270 */
[----:B------:R-:W-:Y:S05]  /*2dc0*/  @!P0 BRA `(.L_x_972) ;  /* 0x0000005000008947 */ /* 0x000fea0003800000 */
[----:B------:R-:W-:-:S13]  /*2dd0*/  ISETP.NE.AND P0, PT, R0, 0x4, PT ;  /* 0x000000040000780c */ /* 0x000fda0003f05270 */
[----:B------:R-:W-:Y:S05]  /*2de0*/  @P0 BRA `(.L_x_970) ;  /* 0x00000a8000000947 */ /* 0x000fea0003800000 */
[----:B------:R-:W3:Y:S02]  /*2df0*/  LDG.E.64 R4, [R4.64] ;  /* 0x0000002404047981 */ /* 0x000ee4000c1e1b00 */
[----:B---3--:R0:W3:Y:S01]  /*2e00*/  I2F.S64 R25, R4 ;  /* 0x0000000400197312 */ /* 0x0080e20000301400 */
[----:B------:R-:W-:Y:S05]  /*2e10*/  BRA `(.L_x_965) ;  /* 0x00000be000007947 */ /* 0x000fea0003800000 */
.L_x_972:
[----:B------:R-:W3:Y:S02]  /*2e20*/  LDG.E R4, [R4.64] ;  /* 0x0000002404047981 */ /* 0x000ee4000c1e1900 */
[----:B---3--:R0:W3:Y:S01]  /*2e30*/  I2F R25, R4 ;  /* 0x0000000400197306 */ /* 0x0080e20000201400 */
[----:B------:R-:W-:Y:S05]  /*2e40*/  BRA `(.L_x_965) ;  /* 0x00000bb000007947 */ /* 0x000fea0003800000 */
.L_x_971:
[----:B------:R-:W3:Y:S02]  /*2e50*/  LDG.E.U16 R4, [R4.64] ;  /* 0x0000002404047981 */ /* 0x000ee4000c1e1500 */
[----:B---3--:R0:W3:Y:S01]  /*2e60*/  I2F.S16 R25, R4 ;  /* 0x0000000400197306 */ /* 0x0080e20000101400 */
[----:B------:R-:W-:Y:S05]  /*2e70*/  BRA `(.L_x_965) ;  /* 0x00000b8000007947 */ /* 0x000fea0003800000 */
.L_x_967:
        /* <DEDUP_REMOVED lines=8> */
.L_x_974:
[----:B------:R-:W3:Y:S02]  /*2f00*/  LDG.E.U16 R4, [R4.64] ;  /* 0x0000002404047981 */ /* 0x000ee4000c1e1500 */
[----:B---3--:R-:W-:Y:S01]  /*2f10*/  HADD2.F32 R25, -RZ, R4.H0_H0 ;  /* 0x20000004ff197230 */ /* 0x008fe20000004100 */
[----:B------:R-:W-:Y:S05]  /*2f20*/  BRA `(.L_x_965) ;  /* 0x00000ad000007947 */ /* 0x000fea0003800000 */
.L_x_973:
        /* <DEDUP_REMOVED lines=8> */
.L_x_976:
[----:B------:R-:W3:Y:S02]  /*2fb0*/  LDG.E.U16 R4, [R4.64] ;  /* 0x0000002404047981 */ /* 0x000ee4000c1e1500 */
[----:B---3--:R-:W-:Y:S01]  /*2fc0*/  HADD2.F32 R25, -RZ, R4.H0_H0 ;  /* 0x20000004ff197230 */ /* 0x008fe20000004100 */
[----:B------:R-:W-:Y:S05]  /*2fd0*/  BRA `(.L_x_965) ;  /* 0x00000a2000007947 */ /* 0x000fea0003800000 */
.L_x_975:
[----:B------:R-:W3:Y:S02]  /*2fe0*/  LDG.E.64 R4, [R4.64] ;  /* 0x0000002404047981 */ /* 0x000ee4000c1e1b00 */
[----:B---3--:R-:W0:Y:S01]  /*2ff0*/  F2F.F32.F64 R25, R4 ;  /* 0x0000000400197310 */ /* 0x008e220000301000 */
[----:B------:R-:W0:-:S14]  /*3000*/  DSETP.GEU.AND P0, PT, |R4|, c[0x2][0x0], PT ;  /* 0x008000000400762a */ /* 0x000e1c0003f0e200 */
[----:B0-----:R-:W-:Y:S01]  /*3010*/  @!P0 FMUL R25, R25, 1.175494350822287508e-38 ;  /* 0x0080000019198820 */ /* 0x001fe20000400000 */
[----:B------:R-:W-:Y:S05]  /*3020*/  BRA `(.L_x_965) ;  /* 0x000009d000007947 */ /* 0x000fea0003800000 */
.L_x_966:
        /* <DEDUP_REMOVED lines=8> */
[----:B------:R-:W3:Y:S02]  /*30b0*/  LDG.E.U8 R4, [R4.64] ;  /* 0x0000002404047981 */ /* 0x000ee4000c1e1100 */
[----:B---3--:R-:W-:-:S04]  /*30c0*/  ISETP.NE.AND P0, PT, R4, RZ, PT ;  /* 0x000000ff0400720c */ /* 0x008fc80003f05270 */
[----:B------:R-:W-:Y:S01]  /*30d0*/  FSEL R25, RZ, 1, !P0 ;  /* 0x3f800000ff197808 */ /* 0x000fe20004000000 */
[----:B------:R-:W-:Y:S05]  /*30e0*/  BRA `(.L_x_965) ;  /* 0x0000091000007947 */ /* 0x000fea0003800000 */
.L_x_979:
[----:B------:R-:W3:Y:S02]  /*30f0*/  LDG.E.64 R4, [R4.64] ;  /* 0x0000002404047981 */ /* 0x000ee4000c1e1b00 */
[----:B---3--:R-:W0:Y:S01]  /*3100*/  F2F.F32.F64 R25, R4 ;  /* 0x0000000400197310 */ /* 0x008e220000301000 */
[----:B------:R-:W0:-:S14]  /*3110*/  DSETP.GEU.AND P0, PT, |R4|, c[0x2][0x0], PT ;  /* 0x008000000400762a */ /* 0x000e1c0003f0e200 */
[----:B0-----:R-:W-:Y:S01]  /*3120*/  @!P0 FMUL R25, R25, 1.175494350822287508e-38 ;  /* 0x0080000019198820 */ /* 0x001fe20000400000 */
[----:B------:R-:W-:Y:S05]  /*3130*/  BRA `(.L_x_965) ;  /* 0x000008c000007947 */ /* 0x000fea0003800000 */
.L_x_978:
[----:B------:R-:W-:-:S13]  /*3140*/  ISETP.NE.AND P0, PT, R0, 0xf, PT ;  /* 0x0000000f0000780c */ /* 0x000fda0003f05270 */
[----:B------:R-:W-:Y:S05]  /*3150*/  @!P0 BRA `(.L_x_980) ;  /* 0x0000025000008947 */ /* 0x000fea0003800000 */
[----:B------:R-:W-:-:S13]  /*3160*/  ISETP.NE.AND P0, PT, R0, 0x17, PT ;  /* 0x000000170000780c */ /* 0x000fda0003f05270 */
[----:B------:R-:W-:Y:S05]  /*3170*/  @!P0 BRA `(.L_x_981) ;  /* 0x0000016000008947 */ /* 0x000fea0003800000 */
[----:B------:R-:W-:-:S13]  /*3180*/  ISETP.NE.AND P0, PT, R0, 0x18, PT ;  /* 0x000000180000780c */ /* 0x000fda0003f05270 */
[----:B------:R-:W-:Y:S05]  /*3190*/  @P0 BRA `(.L_x_970) ;  /* 0x000006d000000947 */ /* 0x000fea0003800000 */
[----:B------:R-:W3:Y:S01]  /*31a0*/  LDG.E.U8 R25, [R4.64] ;  /* 0x0000002404197981 */ /* 0x000ee2000c1e1100 */
[----:B------:R-:W-:Y:S02]  /*31b0*/  IMAD.MOV.U32 R8, RZ, RZ, -0x800000 ;  /* 0xff800000ff087424 */ /* 0x000fe400078e00ff */
[----:B---3--:R-:W-:-:S05]  /*31c0*/  IMAD.SHL.U32 R25, R25, 0x1000000, RZ ;  /* 0x0100000019197824 */ /* 0x008fca00078e00ff */
        /* <DEDUP_REMOVED lines=17> */
.L_x_981:
[----:B------:R-:W3:Y:S02]  /*32e0*/  LDG.E.U8 R4, [R4.64] ;  /* 0x0000002404047981 */ /* 0x000ee4000c1e1100 */
[----:B---3--:R-:W-:-:S05]  /*32f0*/  IMAD.SHL.U32 R0, R4, 0x2000000, RZ ;  /* 0x0200000004007824 */ /* 0x008fca00078e00ff */
        /* <DEDUP_REMOVED lines=11> */
.L_x_980:
[----:B------:R-:W3:Y:S02]  /*33b0*/  LDG.E.U16 R4, [R4.64] ;  /* 0x0000002404047981 */ /* 0x000ee4000c1e1500 */
[----:B---3--:R-:W-:Y:S01]  /*33c0*/  PRMT R25, RZ, 0x5410, R4 ;  /* 0x00005410ff197816 */ /* 0x008fe20000000004 */
[----:B------:R-:W-:Y:S05]  /*33d0*/  BRA `(.L_x_965) ;  /* 0x0000062000007947 */ /* 0x000fea0003800000 */
.L_x_977:
        /* <DEDUP_REMOVED lines=8> */
[----:B------:R-:W3:Y:S02]  /*3460*/  LDG.E.U16 R4, [R4.64] ;  /* 0x0000002404047981 */ /* 0x000ee4000c1e1500 */
[----:B---3--:R0:W3:Y:S01]  /*3470*/  I2F.U16 R25, R4 ;  /* 0x0000000400197306 */ /* 0x0080e20000101000 */
[----:B------:R-:W-:Y:S05]  /*3480*/  BRA `(.L_x_965) ;  /* 0x0000057000007947 */ /* 0x000fea0003800000 */
.L_x_984:
[----:B------:R-:W3:Y:S02]  /*3490*/  LDG.E.U8 R3, [R4.64] ;  /* 0x0000002404037981 */ /* 0x000ee4000c1e1100 */
[----:B---3--:R-:W-:-:S13]  /*34a0*/  ISETP.NE.AND P0, PT, R3, RZ, PT ;  /* 0x000000ff0300720c */ /* 0x008fda0003f05270 */
        /* <DEDUP_REMOVED lines=17> */
.L_x_986:
[----:B------:R-:W-:Y:S05]  /*35c0*/  BSYNC B0 ;  /* 0x0000000000007941 */ /* 0x000fea0003800000 */
.L_x_985:
[----:B------:R-:W-:Y:S01]  /*35d0*/  IMAD.SHL.U32 R3, R3, 0x100000, RZ ;  /* 0x0010000003037824 */ /* 0x000fe200078e00ff */
[----:B------:R-:W-:-:S04]  /*35e0*/  LEA R0, R0, 0x3b800000, 0x17 ;  /* 0x3b80000000007811 */ /* 0x000fc800078eb8ff */
[----:B------:R-:W-:Y:S01]  /*35f0*/  LOP3.LUT R25, R0, R3, R25, 0xfe, !PT ;  /* 0x0000000300197212 */ /* 0x000fe200078efe19 */
[----:B------:R-:W-:Y:S05]  /*3600*/  BRA `(.L_x_965) ;  /* 0x000003f000007947 */ /* 0x000fea0003800000 */
.L_x_983:
        /* <DEDUP_REMOVED lines=19> */
.L_x_988:
[----:B------:R-:W-:Y:S05]  /*3740*/  BSYNC B0 ;  /* 0x0000000000007941 */ /* 0x000fea0003800000 */
.L_x_987:
[----:B------:R-:W-:Y:S01]  /*3750*/  IMAD.SHL.U32 R3, R3, 0x200000, RZ ;  /* 0x0020000003037824 */ /* 0x000fe200078e00ff */
[----:B------:R-:W-:-:S04]  /*3760*/  LEA R0, R0, 0x37800000, 0x17 ;  /* 0x3780000000007811 */ /* 0x000fc800078eb8ff */
[----:B------:R-:W-:Y:S01]  /*3770*/  LOP3.LUT R25, R0, R3, R25, 0xfe, !PT ;  /* 0x0000000300197212 */ /* 0x000fe200078efe19 */
[----:B------:R-:W-:Y:S05]  /*3780*/  BRA `(.L_x_965) ;  /* 0x0000027000007947 */ /* 0x000fea0003800000 */
.L_x_982:
[----:B------:R-:W-:-:S13]  /*3790*/  ISETP.NE.AND P0, PT, R0, 0x1c, PT ;  /* 0x0000001c0000780c */ /* 0x000fda0003f05270 */
[----:B------:R-:W-:Y:S05]  /*37a0*/  @!P0 BRA `(.L_x_989) ;  /* 0x0000023000008947 */ /* 0x000fea0003800000 */
[----:B------:R-:W-:-:S13]  /*37b0*/  ISETP.NE.AND P0, PT, R0, 0x1d, PT ;  /* 0x0000001d0000780c */ /* 0x000fda0003f05270 */
[----:B------:R-:W-:Y:S05]  /*37c0*/  @!P0 BRA `(.L_x_990) ;  /* 0x000001e000008947 */ /* 0x000fea0003800000 */
[----:B------:R-:W-:-:S13]  /*37d0*/  ISETP.NE.AND P0, PT, R0, 0x2c, PT ;  /* 0x0000002c0000780c */ /* 0x000fda0003f05270 */
[----:B------:R-:W-:Y:S05]  /*37e0*/  @P0 BRA `(.L_x_970) ;  /* 0x0000008000000947 */ /* 0x000fea0003800000 */
[----:B------:R-:W3:Y:S01]  /*37f0*/  LDG.E.U8 R4, [R4.64] ;  /* 0x0000002404047981 */ /* 0x000ee2000c1e1100 */
[----:B------:R-:W-:Y:S01]  /*3800*/  IMAD.MOV.U32 R25, RZ, RZ, 0x400000 ;  /* 0x00400000ff197424 */ /* 0x000fe200078e00ff */
[----:B---3--:R-:W-:-:S13]  /*3810*/  ISETP.NE.AND P0, PT, R4, RZ, PT ;  /* 0x000000ff0400720c */ /* 0x008fda0003f05270 */
[----:B------:R-:W-:Y:S05]  /*3820*/  @!P0 BRA `(.L_x_965) ;  /* 0x000001d000008947 */ /* 0x000fea0003800000 */
[----:B------:R-:W-:-:S13]  /*3830*/  ISETP.NE.AND P0, PT, R4, 0xff, PT ;  /* 0x000000ff0400780c */ /* 0x000fda0003f05270 */
[----:B------:R-:W-:Y:S02]  /*3840*/  @!P0 IMAD.MOV.U32 R25, RZ, RZ, 0x7f800001 ;  /* 0x7f800001ff198424 */ /* 0x000fe400078e00ff */
[----:B------:R-:W-:Y:S01]  /*3850*/  @P0 IMAD.SHL.U32 R25, R4, 0x800000, RZ ;  /* 0x0080000004190824 */ /* 0x000fe200078e00ff */
[----:B------:R-:W-:Y:S05]  /*3860*/  BRA `(.L_x_965) ;  /* 0x0000019000007947 */ /* 0x000fea0003800000 */
.L_x_970:
        /* <DEDUP_REMOVED lines=18> */
[----:B012--5:R-:W-:Y:S05]  /*3990*/  CALL.ABS.NOINC R14 ;  /* 0x000000000e007343 */ /* 0x027fea0003c00000 */
[----:B------:R-:W-:Y:S05]  /*39a0*/  BRA `(.L_x_965) ;  /* 0x0000005000007947 */ /* 0x000fea0003800000 */
.L_x_990:
[----:B------:R-:W3:Y:S02]  /*39b0*/  LDG.E.64 R4, [R4.64] ;  /* 0x0000002404047981 */ /* 0x000ee4000c1e1b00 */
[----:B---3--:R0:W3:Y:S01]  /*39c0*/  I2F.U64 R25, R4 ;  /* 0x0000000400197312 */ /* 0x0080e20000301000 */
[----:B------:R-:W-:Y:S05]  /*39d0*/  BRA `(.L_x_965) ;  /* 0x0000002000007947 */ /* 0x000fea0003800000 */
.L_x_989:
[----:B------:R-:W3:Y:S02]  /*39e0*/  LDG.E R4, [R4.64] ;  /* 0x0000002404047981 */ /* 0x000ee4000c1e1900 */
[----:B---3--:R0:W3:Y:S02]  /*39f0*/  I2F.U32 R25, R4 ;  /* 0x0000000400197306 */ /* 0x0080e40000201000 */
.L_x_965:
[----:B------:R-:W-:Y:S05]  /*3a00*/  BSYNC B6 ;  /* 0x0000000000067941 */ /* 0x000fea0003800000 */
.L_x_964:
[----:B------:R-:W4:Y:S01]  /*3a10*/  S2R R19, SR_TID.X ;  /* 0x0000000000137919 */ /* 0x000f220000002100 */
[----:B------:R-:W0:Y:S01]  /*3a20*/  LDC.U8 R17, c[0x0][0x19c] ;  /* 0x00006700ff117b82 */ /* 0x000e220000000000 */
[----:B------:R-:W-:Y:S01]  /*3a30*/  BSSY B0, `(.L_x_991) ;  /* 0x0000014000007945 */ /* 0x000fe20003800000 */
[C---:B----4-:R-:W-:Y:S02]  /*3a40*/  ISETP.GE.AND P2, PT, R19.reuse, R16, PT ;  /* 0x000000101300720c */ /* 0x050fe40003f46270 */
[----:B------:R-:W-:-:S02]  /*3a50*/  IADD3 R3, R19, 0x100, RZ ;  /* 0x0000010013037810 */ /* 0x000fc40007ffe0ff */
[C---:B0-----:R-:W-:Y:S02]  /*3a60*/  IADD3 R5, R19.reuse, 0x180, RZ ;  /* 0x0000018013057810 */ /* 0x041fe40007ffe0ff */
[----:B------:R-:W-:Y:S02]  /*3a70*/  IADD3 R23, R19, 0x80, RZ ;  /* 0x0000008013177810 */ /* 0x000fe40007ffe0ff */
[-C--:B------:R-:W-:Y:S02]  /*3a80*/  ISETP.GE.AND P0, PT, R3, R16.reuse, PT ;  /* 0x000000100300720c */ /* 0x080fe40003f06270 */
[-C--:B------:R-:W-:Y:S02]  /*3a90*/  ISETP.GE.AND P1, PT, R5, R16.reuse, PT ;  /* 0x000000100500720c */ /* 0x080fe40003f26270 */
[----:B------:R-:W-:Y:S01]  /*3aa0*/  ISETP.GE.AND P3, PT, R23, R16, PT ;  /* 0x000000101700720c */ /* 0x000fe20003f66270 */
[----:B------:R-:W-:Y:S07]  /*3ab0*/  @P2 BRA `(.L_x_992) ;  /* 0x000000b000002947 */ /* 0x000fee0003800000 */
[----:B-----5:R-:W-:Y:S01]  /*3ac0*/  FSETP.GEU.FTZ.AND P4, PT, |R22|, +INF , PT ;  /* 0x7f8000001600780b */ /* 0x020fe20003f9e200 */
[----:B------:R-:W-:-:S02]  /*3ad0*/  IMAD.MOV.U32 R9, RZ, RZ, c[0x0][0x174] ;  /* 0x00005d00ff097624 */ /* 0x000fc400078e00ff */
[----:B------:R-:W-:-:S10]  /*3ae0*/  IMAD.MOV.U32 R8, RZ, RZ, c[0x0][0x170] ;  /* 0x00005c00ff087624 */ /* 0x000fd400078e00ff */
[----:B------:R-:W-:Y:S02]  /*3af0*/  @P4 IMAD.MOV.U32 R3, RZ, RZ, 0x3f800000 ;  /* 0x3f800000ff034424 */ /* 0x000fe400078e00ff */
[----:B------:R-:W-:Y:S02]  /*3b00*/  @P4 IMAD.MOV.U32 R6, RZ, RZ, c[0x0][0x168] ;  /* 0x00005a00ff064624 */ /* 0x000fe400078e00ff */
[----:B------:R-:W-:-:S05]  /*3b10*/  @P4 IMAD.MOV.U32 R7, RZ, RZ, c[0x0][0x16c] ;  /* 0x00005b00ff074624 */ /* 0x000fca00078e00ff */
[----:B------:R0:W-:Y:S04]  /*3b20*/  @P4 STG.E [R6.64], R3 ;  /* 0x0000000306004986 */ /* 0x0001e8000c101924 */
[----:B------:R-:W4:Y:S02]  /*3b30*/  LDG.E R9, [R8.64] ;  /* 0x0000002408097981 */ /* 0x000f24000c1e1900 */
[----:B----4-:R-:W-:-:S13]  /*3b40*/  FSETP.NEU.FTZ.AND P4, PT, R9, 1, PT ;  /* 0x3f8000000900780b */ /* 0x010fda0003f9d000 */
[----:B------:R-:W-:-:S04]  /*3b50*/  @P4 FMUL.FTZ R22, R9, R22 ;  /* 0x0000001609164220 */ /* 0x000fc80000410000 */
[----:B------:R-:W-:Y:S02]  /*3b60*/  IMAD.MOV.U32 R4, RZ, RZ, R22 ;  /* 0x000000ffff047224 */ /* 0x000fe400078e0016 */
.L_x_992:
[----:B0-----:R-:W-:Y:S05]  /*3b70*/  BSYNC B0 ;  /* 0x0000000000007941 */ /* 0x001fea0003800000 */
.L_x_991:
[----:B------:R-:W-:Y:S01]  /*3b80*/  BSSY B0, `(.L_x_993) ;  /* 0x000000d000007945 */ /* 0x000fe20003800000 */
[----:B------:R-:W-:Y:S05]  /*3b90*/  @P3 BRA `(.L_x_994) ;  /* 0x000000b000003947 */ /* 0x000fea0003800000 */
[----:B-1---5:R-:W-:Y:S01]  /*3ba0*/  FSETP.GEU.FTZ.AND P3, PT, |R24|, +INF , PT ;  /* 0x7f8000001800780b */ /* 0x022fe20003f7e200 */
[----:B------:R-:W-:Y:S02]  /*3bb0*/  IMAD.MOV.U32 R9, RZ, RZ, c[0x0][0x174] ;  /* 0x00005d00ff097624 */ /* 0x000fe400078e00ff */
        /* <DEDUP_REMOVED lines=9> */
.L_x_994:
[----:B0-----:R-:W-:Y:S05]  /*3c50*/  BSYNC B0 ;  /* 0x0000000000007941 */ /* 0x001fea0003800000 */
.L_x_993:
[----:B------:R-:W-:Y:S01]  /*3c60*/  BSSY B0, `(.L_x_995) ;  /* 0x000000d000007945 */ /* 0x000fe20003800000 */
[----:B------:R-:W-:Y:S05]  /*3c70*/  @P0 BRA `(.L_x_996) ;  /* 0x000000b000000947 */ /* 0x000fea0003800000 */
[----:B--2--5:R-:W-:Y:S01]  /*3c80*/  FSETP.GEU.FTZ.AND P0, PT, |R18|, +INF , PT ;  /* 0x7f8000001200780b */ /* 0x024fe20003f1e200 */
[----:B------:R-:W-:Y:S02]  /*3c90*/  IMAD.MOV.U32 R9, RZ, RZ, c[0x0][0x174] ;  /* 0x00005d00ff097624 */ /* 0x000fe400078e00ff */
[----:B------:R-:W-:-:S10]  /*3ca0*/  IMAD.MOV.U32 R8, RZ, RZ, c[0x0][0x170] ;  /* 0x00005c00ff087624 */ /* 0x000fd400078e00ff */
[----:B------:R-:W-:Y:S02]  /*3cb0*/  @P0 IMAD.MOV.U32 R3, RZ, RZ, 0x3f800000 ;  /* 0x3f800000ff030424 */ /* 0x000fe400078e00ff */
[----:B------:R-:W-:Y:S02]  /*3cc0*/  @P0 IMAD.MOV.U32 R6, RZ, RZ, c[0x0][0x168] ;  /* 0x00005a00ff060624 */ /* 0x000fe400078e00ff */
[----:B------:R-:W-:-:S05]  /*3cd0*/  @P0 IMAD.MOV.U32 R7, RZ, RZ, c[0x0][0x16c] ;  /* 0x00005b00ff070624 */ /* 0x000fca00078e00ff */
[----:B------:R0:W-:Y:S04]  /*3ce0*/  @P0 STG.E [R6.64], R3 ;  /* 0x0000000306000986 */ /* 0x0001e8000c101924 */
[----:B------:R-:W2:Y:S02]  /*3cf0*/  LDG.E R9, [R8.64] ;  /* 0x0000002408097981 */ /* 0x000ea4000c1e1900 */
[----:B--2---:R-:W-:-:S13]  /*3d00*/  FSETP.NEU.FTZ.AND P0, PT, R9, 1, PT ;  /* 0x3f8000000900780b */ /* 0x004fda0003f1d000 */
[----:B------:R-:W-:-:S04]  /*3d10*/  @P0 FMUL.FTZ R18, R9, R18 ;  /* 0x0000001209120220 */ /* 0x000fc80000410000 */
[----:B-1----:R-:W-:Y:S02]  /*3d20*/  IMAD.MOV.U32 R24, RZ, RZ, R18 ;  /* 0x000000ffff187224 */ /* 0x002fe400078e0012 */
.L_x_996:
[----:B0-----:R-:W-:Y:S05]  /*3d30*/  BSYNC B0 ;  /* 0x0000000000007941 */ /* 0x001fea0003800000 */
.L_x_995:
[----:B------:R-:W-:Y:S01]  /*3d40*/  BSSY B0, `(.L_x_997) ;  /* 0x000000d000007945 */ /* 0x000fe20003800000 */
[----:B------:R-:W-:Y:S05]  /*3d50*/  @P1 BRA `(.L_x_998) ;  /* 0x000000b000001947 */ /* 0x000fea0003800000 */
[----:B---3-5:R-:W-:Y:S01]  /*3d60*/  FSETP.GEU.FTZ.AND P0, PT, |R25|, +INF , PT ;  /* 0x7f8000001900780b */ /* 0x028fe20003f1e200 */
[----:B------:R-:W-:Y:S02]  /*3d70*/  IMAD.MOV.U32 R8, RZ, RZ, c[0x0][0x170] ;  /* 0x00005c00ff087624 */ /* 0x000fe400078e00ff */
[----:B------:R-:W-:-:S10]  /*3d80*/  IMAD.MOV.U32 R9, RZ, RZ, c[0x0][0x174] ;  /* 0x00005d00ff097624 */ /* 0x000fd400078e00ff */
[----:B------:R-:W-:Y:S02]  /*3d90*/  @P0 IMAD.MOV.U32 R3, RZ, RZ, 0x3f800000 ;  /* 0x3f800000ff030424 */ /* 0x000fe400078e00ff */
[----:B------:R-:W-:Y:S02]  /*3da0*/  @P0 IMAD.MOV.U32 R6, RZ, RZ, c[0x0][0x168] ;  /* 0x00005a00ff060624 */ /* 0x000fe400078e00ff */
[----:B------:R-:W-:-:S05]  /*3db0*/  @P0 IMAD.MOV.U32 R7, RZ, RZ, c[0x0][0x16c] ;  /* 0x00005b00ff070624 */ /* 0x000fca00078e00ff */
[----:B------:R0:W-:Y:S04]  /*3dc0*/  @P0 STG.E [R6.64], R3 ;  /* 0x0000000306000986 */ /* 0x0001e8000c101924 */
[----:B------:R-:W3:Y:S02]  /*3dd0*/  LDG.E R8, [R8.64] ;  /* 0x0000002408087981 */ /* 0x000ee4000c1e1900 */
[----:B---3--:R-:W-:-:S13]  /*3de0*/  FSETP.NEU.FTZ.AND P0, PT, R8, 1, PT ;  /* 0x3f8000000800780b */ /* 0x008fda0003f1d000 */
[----:B------:R-:W-:-:S04]  /*3df0*/  @P0 FMUL.FTZ R25, R8, R25 ;  /* 0x0000001908190220 */ /* 0x000fc80000410000 */
[----:B--2---:R-:W-:Y:S02]  /*3e00*/  IMAD.MOV.U32 R18, RZ, RZ, R25 ;  /* 0x000000ffff127224 */ /* 0x004fe400078e0019 */
.L_x_998:
[----:B0-----:R-:W-:Y:S05]  /*3e10*/  BSYNC B0 ;  /* 0x0000000000007941 */ /* 0x001fea0003800000 */
.L_x_997:
        /* <DEDUP_REMOVED lines=17> */
[----:B------:R-:W0:Y:S01]  /*3f30*/  F2I.FTZ.TRUNC.NTZ R3, R4 ;  /* 0x0000000400037305 */ /* 0x000e22000021f100 */
[----:B------:R-:W-:Y:S01]  /*3f40*/  IMAD.MOV.U32 R19, RZ, RZ, R23 ;  /* 0x000000ffff137224 */ /* 0x000fe200078e0017 */
[----:B0-----:R0:W-:Y:S01]  /*3f50*/  STG.E.U8 [R8.64], R3 ;  /* 0x0000000308007986 */ /* 0x0011e2000c101124 */
[----:B------:R-:W-:Y:S05]  /*3f60*/  BRA `(.L_x_1000) ;  /* 0x00000ec000007947 */ /* 0x000fea0003800000 */
.L_x_1004:
[----:B------:R-:W0:Y:S01]  /*3f70*/  F2I.S64.TRUNC R4, R4 ;  /* 0x0000000400047311 */ /* 0x000e22000020d900 */
[----:B------:R-:W-:Y:S02]  /*3f80*/  IMAD.MOV.U32 R19, RZ, RZ, R23 ;  /* 0x000000ffff137224 */ /* 0x000fe400078e0017 */
[----:B0-----:R-:W-:-:S05]  /*3f90*/  IMAD.MOV.U32 R3, RZ, RZ, R4 ;  /* 0x000000ffff037224 */ /* 0x001fca00078e0004 */
[----:B------:R0:W-:Y:S01]  /*3fa0*/  STG.E.U8 [R8.64], R3 ;  /* 0x0000000308007986 */ /* 0x0001e2000c101124 */
[----:B------:R-:W-:Y:S05]  /*3fb0*/  BRA `(.L_x_1000) ;  /* 0x00000e7000007947 */ /* 0x000fea0003800000 */
.L_x_1003:
[----:B------:R-:W-:-:S13]  /*3fc0*/  ISETP.NE.AND P0, PT, R0, 0x2, PT ;  /* 0x000000020000780c */ /* 0x000fda0003f05270 */
[----:B------:R-:W-:Y:S05]  /*3fd0*/  @!P0 BRA `(.L_x_1006) ;  /* 0x000000c000008947 */ /* 0x000fea0003800000 */
[----:B------:R-:W-:-:S13]  /*3fe0*/  ISETP.NE.AND P0, PT, R0, 0x3, PT ;  /* 0x000000030000780c */ /* 0x000fda0003f05270 */
[----:B------:R-:W-:Y:S05]  /*3ff0*/  @!P0 BRA `(.L_x_1007) ;  /* 0x0000006000008947 */ /* 0x000fea0003800000 */
[----:B------:R-:W-:-:S13]  /*4000*/  ISETP.NE.AND P0, PT, R0, 0x4, PT ;  /* 0x000000040000780c */ /* 0x000fda0003f05270 */
[----:B------:R-:W-:Y:S05]  /*4010*/  @P0 BRA `(.L_x_1005) ;  /* 0x00000c5000000947 */ /* 0x000fea0003800000 */
[----:B------:R-:W0:Y:S01]  /*4020*/  F2I.S64.TRUNC R4, R4 ;  /* 0x0000000400047311 */ /* 0x000e22000020d900 */
[----:B------:R-:W-:Y:S01]  /*4030*/  IMAD.MOV.U32 R19, RZ, RZ, R23 ;  /* 0x000000ffff137224 */ /* 0x000fe200078e0017 */
[----:B0-----:R0:W-:Y:S01]  /*4040*/  STG.E.64 [R8.64], R4 ;  /* 0x0000000408007986 */ /* 0x0011e2000c101b24 */
[----:B------:R-:W-:Y:S05]  /*4050*/  BRA `(.L_x_1000) ;  /* 0x00000dd000007947 */ /* 0x000fea0003800000 */
.L_x_1007:
[----:B------:R-:W0:Y:S01]  /*4060*/  F2I.FTZ.TRUNC.NTZ R3, R4 ;  /* 0x0000000400037305 */ /* 0x000e22000021f100 */
[----:B------:R-:W-:Y:S01]  /*4070*/  IMAD.MOV.U32 R19, RZ, RZ, R23 ;  /* 0x000000ffff137224 */ /* 0x000fe200078e0017 */
[----:B0-----:R0:W-:Y:S01]  /*4080*/  STG.E [R8.64], R3 ;  /* 0x0000000308007986 */ /* 0x0011e2000c101924 */
[----:B------:R-:W-:Y:S05]  /*4090*/  BRA `(.L_x_1000) ;  /* 0x00000d9000007947 */ /* 0x000fea0003800000 */
.L_x_1006:
[----:B------:R-:W0:Y:S01]  /*40a0*/  F2I.FTZ.TRUNC.NTZ R3, R4 ;  /* 0x0000000400037305 */ /* 0x000e22000021f100 */
[----:B------:R-:W-:Y:S01]  /*40b0*/  IMAD.MOV.U32 R19, RZ, RZ, R23 ;  /* 0x000000ffff137224 */ /* 0x000fe200078e0017 */
[----:B0-----:R0:W-:Y:S01]  /*40c0*/  STG.E.U16 [R8.64], R3 ;  /* 0x0000000308007986 */ /* 0x0011e2000c101524 */
[----:B------:R-:W-:Y:S05]  /*40d0*/  BRA `(.L_x_1000) ;  /* 0x00000d5000007947 */ /* 0x000fea0003800000 */
.L_x_1002:
[----:B------:R-:W-:-:S13]  /*40e0*/  ISETP.GT.AND P0, PT, R0, 0x6, PT ;  /* 0x000000060000780c */ /* 0x000fda0003f04270 */
[----:B------:R-:W-:Y:S05]  /*40f0*/  @P0 BRA `(.L_x_1008) ;  /* 0x000000b000000947 */ /* 0x000fea0003800000 */
[----:B------:R-:W-:-:S13]  /*4100*/  ISETP.NE.AND P0, PT, R0, 0x5, PT ;  /* 0x000000050000780c */ /* 0x000fda0003f05270 */
[----:B------:R-:W-:Y:S05]  /*4110*/  @!P0 BRA `(.L_x_1009) ;  /* 0x0000005000008947 */ /* 0x000fea0003800000 */
[----:B------:R-:W-:-:S13]  /*4120*/  ISETP.NE.AND P0, PT, R0, 0x6, PT ;  /* 0x000000060000780c */ /* 0x000fda0003f05270 */
[----:B------:R-:W-:Y:S05]  /*4130*/  @P0 BRA `(.L_x_1005) ;  /* 0x00000b3000000947 */ /* 0x000fea0003800000 */
[----:B------:R0:W-:Y:S01]  /*4140*/  STG.E [R8.64], R4 ;  /* 0x0000000408007986 */ /* 0x0001e2000c101924 */
[----:B------:R-:W-:Y:S01]  /*4150*/  IMAD.MOV.U32 R19, RZ, RZ, R23 ;  /* 0x000000ffff137224 */ /* 0x000fe200078e0017 */
[----:B------:R-:W-:Y:S05]  /*4160*/  BRA `(.L_x_1000) ;  /* 0x00000cc000007947 */ /* 0x000fea0003800000 */
.L_x_1009:
[----:B------:R-:W-:Y:S01]  /*4170*/  F2FP.PACK_AB R4, RZ, R4 ;  /* 0x00000004ff04723e */ /* 0x000fe200000000ff */
[----:B------:R-:W-:-:S04]  /*4180*/  IMAD.MOV.U32 R19, RZ, RZ, R23 ;  /* 0x000000ffff137224 */ /* 0x000fc800078e0017 */
[----:B------:R0:W-:Y:S01]  /*4190*/  STG.E.U16 [R8.64], R4 ;  /* 0x0000000408007986 */ /* 0x0001e2000c101524 */
[----:B------:R-:W-:Y:S05]  /*41a0*/  BRA `(.L_x_1000) ;  /* 0x00000c8000007947 */ /* 0x000fea0003800000 */
.L_x_1008:
[----:B------:R-:W-:-:S13]  /*41b0*/  ISETP.NE.AND P0, PT, R0, 0x7, PT ;  /* 0x000000070000780c */ /* 0x000fda0003f05270 */
[----:B------:R-:W-:Y:S05]  /*41c0*/  @!P0 BRA `(.L_x_1010) ;  /* 0x000000d000008947 */ /* 0x000fea0003800000 */
[----:B------:R-:W-:-:S13]  /*41d0*/  ISETP.NE.AND P0, PT, R0, 0x8, PT ;  /* 0x000000080000780c */ /* 0x000fda0003f05270 */
[----:B------:R-:W-:Y:S05]  /*41e0*/  @!P0 BRA `(.L_x_1011) ;  /* 0x0000006000008947 */ /* 0x000fea0003800000 */
[----:B------:R-:W-:-:S13]  /*41f0*/  ISETP.NE.AND P0, PT, R0, 0x9, PT ;  /* 0x000000090000780c */ /* 0x000fda0003f05270 */
[----:B------:R-:W-:Y:S05]  /*4200*/  @P0 BRA `(.L_x_1005) ;  /* 0x00000a6000000947 */ /* 0x000fea0003800000 */
[----:B------:R-:W-:Y:S02]  /*4210*/  IMAD.MOV.U32 R5, RZ, RZ, RZ ;  /* 0x000000ffff057224 */ /* 0x000fe400078e00ff */
[----:B------:R-:W-:-:S03]  /*4220*/  IMAD.MOV.U32 R19, RZ, RZ, R23 ;  /* 0x000000ffff137224 */ /* 0x000fc600078e0017 */
[----:B------:R0:W-:Y:S01]  /*4230*/  STG.E.64 [R8.64], R4 ;  /* 0x0000000408007986 */ /* 0x0001e2000c101b24 */
[----:B------:R-:W-:Y:S05]  /*4240*/  BRA `(.L_x_1000) ;  /* 0x00000be000007947 */ /* 0x000fea0003800000 */
.L_x_1011:
[----:B------:R-:W-:Y:S01]  /*4250*/  F2FP.PACK_AB R3, RZ, R4 ;  /* 0x00000004ff03723e */ /* 0x000fe200000000ff */
[----:B------:R-:W-:-:S03]  /*4260*/  IMAD.MOV.U32 R19, RZ, RZ, R23 ;  /* 0x000000ffff137224 */ /* 0x000fc600078e0017 */
[----:B------:R-:W-:-:S05]  /*4270*/  PRMT R3, R3, 0x5410, RZ ;  /* 0x0000541003037816 */ /* 0x000fca00000000ff */
[----:B------:R0:W-:Y:S01]  /*4280*/  STG.E [R8.64], R3 ;  /* 0x0000000308007986 */ /* 0x0001e2000c101924 */
[----:B------:R-:W-:Y:S05]  /*4290*/  BRA `(.L_x_1000) ;  /* 0x00000b9000007947 */ /* 0x000fea0003800000 */
.L_x_1010:
[----:B------:R-:W-:Y:S02]  /*42a0*/  FMUL.FTZ R4, R4, 1 ;  /* 0x3f80000004047820 */ /* 0x000fe40000410000 */
[----:B------:R-:W-:-:S04]  /*42b0*/  IMAD.MOV.U32 R19, RZ, RZ, R23 ;  /* 0x000000ffff137224 */ /* 0x000fc800078e0017 */
[----:B------:R-:W0:Y:S02]  /*42c0*/  F2F.F64.F32 R4, R4 ;  /* 0x0000000400047310 */ /* 0x000e240000201800 */
[----:B0-----:R0:W-:Y:S01]  /*42d0*/  STG.E.64 [R8.64], R4 ;  /* 0x0000000408007986 */ /* 0x0011e2000c101b24 */
[----:B------:R-:W-:Y:S05]  /*42e0*/  BRA `(.L_x_1000) ;  /* 0x00000b4000007947 */ /* 0x000fea0003800000 */
.L_x_1001:
        /* <DEDUP_REMOVED lines=8> */
[----:B------:R-:W-:Y:S01]  /*4370*/  FSETP.NEU.FTZ.AND P0, PT, R4, RZ, PT ;  /* 0x000000ff0400720b */ /* 0x000fe20003f1d000 */
[----:B------:R-:W-:-:S03]  /*4380*/  IMAD.MOV.U32 R19, RZ, RZ, R23 ;  /* 0x000000ffff137224 */ /* 0x000fc600078e0017 */
[----:B------:R-:W-:-:S05]  /*4390*/  SEL R3, RZ, 0x1, !P0 ;  /* 0x00000001ff037807 */ /* 0x000fca0004000000 */
[----:B------:R0:W-:Y:S01]  /*43a0*/  STG.E.U8 [R8.64], R3 ;  /* 0x0000000308007986 */ /* 0x0001e2000c101124 */
[----:B------:R-:W-:Y:S05]  /*43b0*/  BRA `(.L_x_1000) ;  /* 0x00000a7000007947 */ /* 0x000fea0003800000 */
.L_x_1014:
[----:B------:R-:W-:Y:S01]  /*43c0*/  FMUL.FTZ R4, R4, 1 ;  /* 0x3f80000004047820 */ /* 0x000fe20000410000 */
[----:B------:R-:W-:Y:S01]  /*43d0*/  CS2R R6, SRZ ;  /* 0x0000000000067805 */ /* 0x000fe2000001ff00 */
[----:B------:R-:W-:-:S04]  /*43e0*/  IMAD.MOV.U32 R19, RZ, RZ, R23 ;  /* 0x000000ffff137224 */ /* 0x000fc800078e0017 */
[----:B------:R-:W0:Y:S02]  /*43f0*/  F2F.F64.F32 R4, R4 ;  /* 0x0000000400047310 */ /* 0x000e240000201800 */
[----:B0-----:R0:W-:Y:S01]  /*4400*/  STG.E.128 [R8.64], R4 ;  /* 0x0000000408007986 */ /* 0x0011e2000c101d24 */
[----:B------:R-:W-:Y:S05]  /*4410*/  BRA `(.L_x_1000) ;  /* 0x00000a1000007947 */ /* 0x000fea0003800000 */
.L_x_1013:
        /* <DEDUP_REMOVED lines=20> */
.L_x_1018:
[----:B------:R-:W-:Y:S05]  /*4560*/  BSYNC B0 ;  /* 0x0000000000007941 */ /* 0x000fea0003800000 */
.L_x_1017:
[----:B------:R-:W-:Y:S01]  /*4570*/  LOP3.LUT R5, R0, R5, RZ, 0xfc, !PT ;  /* 0x0000000500057212 */ /* 0x000fe200078efcff */
[----:B------:R-:W-:-:S04]  /*4580*/  IMAD.MOV.U32 R19, RZ, RZ, R23 ;  /* 0x000000ffff137224 */ /* 0x000fc800078e0017 */
[----:B------:R0:W-:Y:S01]  /*4590*/  STG.E.U8 [R8.64], R5 ;  /* 0x0000000508007986 */ /* 0x0001e2000c101124 */
[----:B------:R-:W-:Y:S05]  /*45a0*/  BRA `(.L_x_1000) ;  /* 0x0000088000007947 */ /* 0x000fea0003800000 */
.L_x_1016:
        /* <DEDUP_REMOVED lines=12> */
.L_x_1020:
[----:B------:R-:W-:Y:S01]  /*4670*/  IMAD.MOV.U32 R0, RZ, RZ, 0x7f ;  /* 0x0000007fff007424 */ /* 0x000fe200078e00ff */
[----:B------:R-:W-:-:S04]  /*4680*/  ISETP.GT.U32.AND P0, PT, R5, 0x7f800000, PT ;  /* 0x7f8000000500780c */ /* 0x000fc80003f04070 */
[----:B------:R-:W-:-:S04]  /*4690*/  SEL R0, R0, 0x7c, P0 ;  /* 0x0000007c00007807 */ /* 0x000fc80000000000 */
.L_x_1021:
[----:B------:R-:W-:Y:S05]  /*46a0*/  BSYNC B0 ;  /* 0x0000000000007941 */ /* 0x000fea0003800000 */
.L_x_1019:
[----:B------:R-:W-:Y:S01]  /*46b0*/  LOP3.LUT R4, R4, 0x80000000, RZ, 0xc0, !PT ;  /* 0x8000000004047812 */ /* 0x000fe200078ec0ff */
[----:B------:R-:W-:-:S03]  /*46c0*/  IMAD.MOV.U32 R19, RZ, RZ, R23 ;  /* 0x000000ffff137224 */ /* 0x000fc600078e0017 */
[----:B------:R-:W-:-:S04]  /*46d0*/  SHF.R.U32.HI R3, RZ, 0x18, R4 ;  /* 0x00000018ff037819 */ /* 0x000fc80000011604 */
[----:B------:R-:W-:-:S05]  /*46e0*/  LOP3.LUT R3, R0, R3, RZ, 0xfc, !PT ;  /* 0x0000000300037212 */ /* 0x000fca00078efcff */
[----:B------:R0:W-:Y:S01]  /*46f0*/  STG.E.U8 [R8.64], R3 ;  /* 0x0000000308007986 */ /* 0x0001e2000c101124 */
[----:B------:R-:W-:Y:S05]  /*4700*/  BRA `(.L_x_1000) ;  /* 0x0000072000007947 */ /* 0x000fea0003800000 */
.L_x_1015:
[----:B------:R-:W-:Y:S01]  /*4710*/  F2FP.BF16.PACK_AB R4, RZ, R4 ;  /* 0x00000004ff04723e */ /* 0x000fe200000010ff */
[----:B------:R-:W-:-:S04]  /*4720*/  IMAD.MOV.U32 R19, RZ, RZ, R23 ;  /* 0x000000ffff137224 */ /* 0x000fc800078e0017 */
[----:B------:R0:W-:Y:S01]  /*4730*/  STG.E.U16 [R8.64], R4 ;  /* 0x0000000408007986 */ /* 0x0001e2000c101524 */
[----:B------:R-:W-:Y:S05]  /*4740*/  BRA `(.L_x_1000) ;  /* 0x000006e000007947 */ /* 0x000fea0003800000 */
.L_x_1012:
        /* <DEDUP_REMOVED lines=8> */
[----:B------:R-:W0:Y:S01]  /*47d0*/  F2I.FTZ.U32.TRUNC.NTZ R3, R4 ;  /* 0x0000000400037305 */ /* 0x000e22000021f000 */
[----:B------:R-:W-:Y:S01]  /*47e0*/  IMAD.MOV.U32 R19, RZ, RZ, R23 ;  /* 0x000000ffff137224 */ /* 0x000fe200078e0017 */
[----:B0-----:R0:W-:Y:S01]  /*47f0*/  STG.E.U16 [R8.64], R3 ;  /* 0x0000000308007986 */ /* 0x0011e2000c101524 */
[----:B------:R-:W-:Y:S05]  /*4800*/  BRA `(.L_x_1000) ;  /* 0x0000062000007947 */ /* 0x000fea0003800000 */
.L_x_1024:
        /* <DEDUP_REMOVED lines=16> */
.L_x_1027:
[----:B------:R-:W-:-:S04]  /*4910*/  LOP3.LUT R4, R4, 0x80000000, RZ, 0xc0, !PT ;  /* 0x8000000004047812 */ /* 0x000fc800078ec0ff */
[----:B------:R-:W-:-:S04]  /*4920*/  SHF.R.U32.HI R4, RZ, 0x18, R4 ;  /* 0x00000018ff047819 */ /* 0x000fc80000011604 */
[----:B------:R-:W-:-:S04]  /*4930*/  LOP3.LUT R3, R3, R4, RZ, 0xfc, !PT ;  /* 0x0000000403037212 */ /* 0x000fc800078efcff */
[----:B------:R-:W-:Y:S02]  /*4940*/  PRMT R0, R3, 0x7610, R0 ;  /* 0x0000761003007816 */ /* 0x000fe40000000000 */
.L_x_1026:
[----:B------:R-:W-:Y:S05]  /*4950*/  BSYNC B0 ;  /* 0x0000000000007941 */ /* 0x000fea0003800000 */
.L_x_1025:
[----:B------:R0:W-:Y:S01]  /*4960*/  STG.E.U8 [R8.64], R0 ;  /* 0x0000000008007986 */ /* 0x0001e2000c101124 */
[----:B------:R-:W-:Y:S01]  /*4970*/  IMAD.MOV.U32 R19, RZ, RZ, R23 ;  /* 0x000000ffff137224 */ /* 0x000fe200078e0017 */
[----:B------:R-:W-:Y:S05]  /*4980*/  BRA `(.L_x_1000) ;  /* 0x000004a000007947 */ /* 0x000fea0003800000 */
.L_x_1023:
        /* <DEDUP_REMOVED lines=16> */
.L_x_1030:
[----:B------:R-:W-:-:S04]  /*4a90*/  LOP3.LUT R4, R4, 0x80000000, RZ, 0xc0, !PT ;  /* 0x8000000004047812 */ /* 0x000fc800078ec0ff */
[----:B------:R-:W-:-:S04]  /*4aa0*/  SHF.R.U32.HI R4, RZ, 0x18, R4 ;  /* 0x00000018ff047819 */ /* 0x000fc80000011604 */
[----:B------:R-:W-:-:S04]  /*4ab0*/  LOP3.LUT R3, R3, R4, RZ, 0xfc, !PT ;  /* 0x0000000403037212 */ /* 0x000fc800078efcff */
[----:B------:R-:W-:Y:S02]  /*4ac0*/  PRMT R0, R3, 0x7610, R0 ;  /* 0x0000761003007816 */ /* 0x000fe40000000000 */
.L_x_1029:
[----:B------:R-:W-:Y:S05]  /*4ad0*/  BSYNC B0 ;  /* 0x0000000000007941 */ /* 0x000fea0003800000 */
.L_x_1028:
[----:B------:R0:W-:Y:S01]  /*4ae0*/  STG.E.U8 [R8.64], R0 ;  /* 0x0000000008007986 */ /* 0x0001e2000c101124 */
[----:B------:R-:W-:Y:S01]  /*4af0*/  IMAD.MOV.U32 R19, RZ, RZ, R23 ;  /* 0x000000ffff137224 */ /* 0x000fe200078e0017 */
[----:B------:R-:W-:Y:S05]  /*4b00*/  BRA `(.L_x_1000) ;  /* 0x0000032000007947 */ /* 0x000fea0003800000 */
.L_x_1022:
[----:B------:R-:W-:-:S13]  /*4b10*/  ISETP.NE.AND P0, PT, R0, 0x1c, PT ;  /* 0x0000001c0000780c */ /* 0x000fda0003f05270 */
[----:B------:R-:W-:Y:S05]  /*4b20*/  @!P0 BRA `(.L_x_1031) ;  /* 0x000002d000008947 */ /* 0x000fea0003800000 */
[----:B------:R-:W-:-:S13]  /*4b30*/  ISETP.NE.AND P0, PT, R0, 0x1d, PT ;  /* 0x0000001d0000780c */ /* 0x000fda0003f05270 */
[----:B------:R-:W-:Y:S05]  /*4b40*/  @!P0 BRA `(.L_x_1032) ;  /* 0x0000027000008947 */ /* 0x000fea0003800000 */
[----:B------:R-:W-:-:S13]  /*4b50*/  ISETP.NE.AND P0, PT, R0, 0x2c, PT ;  /* 0x0000002c0000780c */ /* 0x000fda0003f05270 */
[----:B------:R-:W-:Y:S05]  /*4b60*/  @P0 BRA `(.L_x_1005) ;  /* 0x0000010000000947 */ /* 0x000fea0003800000 */
[----:B------:R-:W-:Y:S01]  /*4b70*/  SHF.R.U32.HI R5, RZ, 0x17, R4 ;  /* 0x00000017ff057819 */ /* 0x000fe20000011604 */
[----:B------:R-:W-:Y:S01]  /*4b80*/  IMAD.MOV.U32 R19, RZ, RZ, R23 ;  /* 0x000000ffff137224 */ /* 0x000fe200078e0017 */
        /* <DEDUP_REMOVED lines=14> */
.L_x_1005:
        /* <DEDUP_REMOVED lines=18> */
[----:B0123-5:R-:W-:Y:S05]  /*4d90*/  CALL.ABS.NOINC R14 ;  /* 0x000000000e007343 */ /* 0x02ffea0003c00000 */
[----:B------:R-:W-:Y:S01]  /*4da0*/  IMAD.MOV.U32 R19, RZ, RZ, R23 ;  /* 0x000000ffff137224 */ /* 0x000fe200078e0017 */
[----:B------:R-:W-:Y:S05]  /*4db0*/  BRA `(.L_x_1000) ;  /* 0x0000007000007947 */ /* 0x000fea0003800000 */
.L_x_1032:
[----:B------:R-:W0:Y:S01]  /*4dc0*/  F2I.U64.TRUNC R4, R4 ;  /* 0x0000000400047311 */ /* 0x000e22000020d800 */
[----:B------:R-:W-:Y:S01]  /*4dd0*/  IMAD.MOV.U32 R19, RZ, RZ, R23 ;  /* 0x000000ffff137224 */ /* 0x000fe200078e0017 */
[----:B0-----:R0:W-:Y:S01]  /*4de0*/  STG.E.64 [R8.64], R4 ;  /* 0x0000000408007986 */ /* 0x0011e2000c101b24 */
[----:B------:R-:W-:Y:S05]  /*4df0*/  BRA `(.L_x_1000) ;  /* 0x0000003000007947 */ /* 0x000fea0003800000 */
.L_x_1031:
[----:B------:R-:W0:Y:S01]  /*4e00*/  F2I.FTZ.U32.TRUNC.NTZ R3, R4 ;  /* 0x0000000400037305 */ /* 0x000e22000021f000 */
[----:B------:R-:W-:Y:S01]  /*4e10*/  IMAD.MOV.U32 R19, RZ, RZ, R23 ;  /* 0x000000ffff137224 */ /* 0x000fe200078e0017 */
[----:B0-----:R0:W-:Y:S06]  /*4e20*/  STG.E [R8.64], R3 ;  /* 0x0000000308007986 */ /* 0x0011ec000c101924 */
.L_x_1000:
[----:B------:R-:W-:Y:S05]  /*4e30*/  BSYNC B6 ;  /* 0x0000000000067941 */ /* 0x000fea0003800000 */
.L_x_999:
        /* <DEDUP_REMOVED lines=19> */
[----:B-----5:R-:W0:Y:S02]  /*4f70*/  F2I.FTZ.TRUNC.NTZ R3, R22 ;  /* 0x0000001600037305 */ /* 0x020e24000021f100 */
[----:B0-----:R0:W-:Y:S01]  /*4f80*/  STG.E.U8 [R8.64], R3 ;  /* 0x0000000308007986 */ /* 0x0011e2000c101124 */
[----:B------:R-:W-:Y:S05]  /*4f90*/  BRA `(.L_x_1040) ;  /* 0x00000d7000007947 */ /* 0x000fea0003800000 */
.L_x_1038:
[----:B-----5:R-:W0:Y:S02]  /*4fa0*/  F2I.S64.TRUNC R22, R22 ;  /* 0x0000001600167311 */ /* 0x020e24000020d900 */
[----:B0-----:R-:W-:-:S05]  /*4fb0*/  IMAD.MOV.U32 R3, RZ, RZ, R22 ;  /* 0x000000ffff037224 */ /* 0x001fca00078e0016 */
[----:B------:R0:W-:Y:S01]  /*4fc0*/  STG.E.U8 [R8.64], R3 ;  /* 0x0000000308007986 */ /* 0x0001e2000c101124 */
[----:B------:R-:W-:Y:S05]  /*4fd0*/  BRA `(.L_x_1040) ;  /* 0x00000d3000007947 */ /* 0x000fea0003800000 */
.L_x_1037:
[----:B------:R-:W-:-:S13]  /*4fe0*/  ISETP.NE.AND P0, PT, R0, 0x2, PT ;  /* 0x000000020000780c */ /* 0x000fda0003f05270 */
[----:B------:R-:W-:Y:S05]  /*4ff0*/  @!P0 BRA `(.L_x_1041) ;  /* 0x000000a000008947 */ /* 0x000fea0003800000 */
[----:B------:R-:W-:-:S13]  /*5000*/  ISETP.NE.AND P0, PT, R0, 0x3, PT ;  /* 0x000000030000780c */ /* 0x000fda0003f05270 */
[----:B------:R-:W-:Y:S05]  /*5010*/  @!P0 BRA `(.L_x_1042) ;  /* 0x0000005000008947 */ /* 0x000fea0003800000 */
[----:B------:R-:W-:-:S13]  /*5020*/  ISETP.NE.AND P0, PT, R0, 0x4, PT ;  /* 0x000000040000780c */ /* 0x000fda0003f05270 */
[----:B------:R-:W-:Y:S05]  /*5030*/  @P0 BRA `(.L_x_1039) ;  /* 0x00000b4000000947 */ /* 0x000fea0003800000 */
[----:B-----5:R-:W0:Y:S02]  /*5040*/  F2I.S64.TRUNC R22, R22 ;  /* 0x0000001600167311 */ /* 0x020e24000020d900 */
[----:B0-----:R0:W-:Y:S01]  /*5050*/  STG.E.64 [R8.64], R22 ;  /* 0x0000001608007986 */ /* 0x0011e2000c101b24 */
[----:B------:R-:W-:Y:S05]  /*5060*/  BRA `(.L_x_1040) ;  /* 0x00000ca000007947 */ /* 0x000fea0003800000 */
.L_x_1042:
[----:B-----5:R-:W0:Y:S02]  /*5070*/  F2I.FTZ.TRUNC.NTZ R3, R22 ;  /* 0x0000001600037305 */ /* 0x020e24000021f100 */
[----:B0-----:R0:W-:Y:S01]  /*5080*/  STG.E [R8.64], R3 ;  /* 0x0000000308007986 */ /* 0x0011e2000c101924 */
[----:B------:R-:W-:Y:S05]  /*5090*/  BRA `(.L_x_1040) ;  /* 0x00000c7000007947 */ /* 0x000fea0003800000 */
.L_x_1041:
[----:B-----5:R-:W0:Y:S02]  /*50a0*/  F2I.FTZ.TRUNC.NTZ R3, R22 ;  /* 0x0000001600037305 */ /* 0x020e24000021f100 */
[----:B0-----:R0:W-:Y:S01]  /*50b0*/  STG.E.U16 [R8.64], R3 ;  /* 0x0000000308007986 */ /* 0x0011e2000c101524 */
[----:B------:R-:W-:Y:S05]  /*50c0*/  BRA `(.L_x_1040) ;  /* 0x00000c4000007947 */ /* 0x000fea0003800000 */
.L_x_1036:
[----:B------:R-:W-:-:S13]  /*50d0*/  ISETP.GT.AND P0, PT, R0, 0x6, PT ;  /* 0x000000060000780c */ /* 0x000fda0003f04270 */
[----:B------:R-:W-:Y:S05]  /*50e0*/  @P0 BRA `(.L_x_1043) ;  /* 0x0000009000000947 */ /* 0x000fea0003800000 */
[----:B------:R-:W-:-:S13]  /*50f0*/  ISETP.NE.AND P0, PT, R0, 0x5, PT ;  /* 0x000000050000780c */ /* 0x000fda0003f05270 */
[----:B------:R-:W-:Y:S05]  /*5100*/  @!P0 BRA `(.L_x_1044) ;  /* 0x0000004000008947 */ /* 0x000fea0003800000 */
[----:B------:R-:W-:-:S13]  /*5110*/  ISETP.NE.AND P0, PT, R0, 0x6, PT ;  /* 0x000000060000780c */ /* 0x000fda0003f05270 */
[----:B------:R-:W-:Y:S05]  /*5120*/  @P0 BRA `(.L_x_1039) ;  /* 0x00000a5000000947 */ /* 0x000fea0003800000 */
[----:B-----5:R0:W-:Y:S01]  /*5130*/  STG.E [R8.64], R22 ;  /* 0x0000001608007986 */ /* 0x0201e2000c101924 */
[----:B------:R-:W-:Y:S05]  /*5140*/  BRA `(.L_x_1040) ;  /* 0x00000bc000007947 */ /* 0x000fea0003800000 */
.L_x_1044:
[----:B-----5:R-:W-:-:S05]  /*5150*/  F2FP.PACK_AB R22, RZ, R22 ;  /* 0x00000016ff16723e */ /* 0x020fca00000000ff */
[----:B------:R0:W-:Y:S01]  /*5160*/  STG.E.U16 [R8.64], R22 ;  /* 0x0000001608007986 */ /* 0x0001e2000c101524 */
[----:B------:R-:W-:Y:S05]  /*5170*/  BRA `(.L_x_1040) ;  /* 0x00000b9000007947 */ /* 0x000fea0003800000 */
.L_x_1043:
[----:B------:R-:W-:-:S13]  /*5180*/  ISETP.NE.AND P0, PT, R0, 0x7, PT ;  /* 0x000000070000780c */ /* 0x000fda0003f05270 */
[----:B------:R-:W-:Y:S05]  /*5190*/  @!P0 BRA `(.L_x_1045) ;  /* 0x000000b000008947 */ /* 0x000fea0003800000 */
[----:B------:R-:W-:-:S13]  /*51a0*/  ISETP.NE.AND P0, PT, R0, 0x8, PT ;  /* 0x000000080000780c */ /* 0x000fda0003f05270 */
[----:B------:R-:W-:Y:S05]  /*51b0*/  @!P0 BRA `(.L_x_1046) ;  /* 0x0000005000008947 */ /* 0x000fea0003800000 */
[----:B------:R-:W-:-:S13]  /*51c0*/  ISETP.NE.AND P0, PT, R0, 0x9, PT ;  /* 0x000000090000780c */ /* 0x000fda0003f05270 */
[----:B------:R-:W-:Y:S05]  /*51d0*/  @P0 BRA `(.L_x_1039) ;  /* 0x000009a000000947 */ /* 0x000fea0003800000 */
[----:B------:R-:W-:-:S05]  /*51e0*/  IMAD.MOV.U32 R23, RZ, RZ, RZ ;  /* 0x000000ffff177224 */ /* 0x000fca00078e00ff */
[----:B-----5:R0:W-:Y:S01]  /*51f0*/  STG.E.64 [R8.64], R22 ;  /* 0x0000001608007986 */ /* 0x0201e2000c101b24 */
[----:B------:R-:W-:Y:S05]  /*5200*/  BRA `(.L_x_1040) ;  /* 0x00000b0000007947 */ /* 0x000fea0003800000 */
.L_x_1046:
[----:B-----5:R-:W-:-:S04]  /*5210*/  F2FP.PACK_AB R3, RZ, R22 ;  /* 0x00000016ff03723e */ /* 0x020fc800000000ff */
[----:B------:R-:W-:-:S05]  /*5220*/  PRMT R3, R3, 0x5410, RZ ;  /* 0x0000541003037816 */ /* 0x000fca00000000ff */
[----:B------:R0:W-:Y:S01]  /*5230*/  STG.E [R8.64], R3 ;  /* 0x0000000308007986 */ /* 0x0001e2000c101924 */
[----:B------:R-:W-:Y:S05]  /*5240*/  BRA `(.L_x_1040) ;  /* 0x00000ac000007947 */ /* 0x000fea0003800000 */
.L_x_1045:
[----:B-----5:R-:W-:-:S06]  /*5250*/  FMUL.FTZ R4, R22, 1 ;  /* 0x3f80000016047820 */ /* 0x020fcc0000410000 */
[----:B------:R-:W0:Y:S02]  /*5260*/  F2F.F64.F32 R4, R4 ;  /* 0x0000000400047310 */ /* 0x000e240000201800 */
[----:B0-----:R0:W-:Y:S01]  /*5270*/  STG.E.64 [R8.64], R4 ;  /* 0x0000000408007986 */ /* 0x0011e2000c101b24 */
[----:B------:R-:W-:Y:S05]  /*5280*/  BRA `(.L_x_1040) ;  /* 0x00000a8000007947 */ /* 0x000fea0003800000 */
.L_x_1035:
        /* <DEDUP_REMOVED lines=8> */
[----:B-----5:R-:W-:-:S04]  /*5310*/  FSETP.NEU.FTZ.AND P0, PT, R22, RZ, PT ;  /* 0x000000ff1600720b */ /* 0x020fc80003f1d000 */
[----:B------:R-:W-:-:S05]  /*5320*/  SEL R3, RZ, 0x1, !P0 ;  /* 0x00000001ff037807 */ /* 0x000fca0004000000 */
[----:B------:R0:W-:Y:S01]  /*5330*/  STG.E.U8 [R8.64], R3 ;  /* 0x0000000308007986 */ /* 0x0001e2000c101124 */
[----:B------:R-:W-:Y:S05]  /*5340*/  BRA `(.L_x_1040) ;  /* 0x000009c000007947 */ /* 0x000fea0003800000 */
.L_x_1049:
[----:B-----5:R-:W-:Y:S01]  /*5350*/  FMUL.FTZ R4, R22, 1 ;  /* 0x3f80000016047820 */ /* 0x020fe20000410000 */
[----:B------:R-:W-:-:S05]  /*5360*/  CS2R R6, SRZ ;  /* 0x0000000000067805 */ /* 0x000fca000001ff00 */
[----:B------:R-:W0:Y:S02]  /*5370*/  F2F.F64.F32 R4, R4 ;  /* 0x0000000400047310 */ /* 0x000e240000201800 */
[----:B0-----:R0:W-:Y:S01]  /*5380*/  STG.E.128 [R8.64], R4 ;  /* 0x0000000408007986 */ /* 0x0011e2000c101d24 */
[----:B------:R-:W-:Y:S05]  /*5390*/  BRA `(.L_x_1040) ;  /* 0x0000097000007947 */ /* 0x000fea0003800000 */
.L_x_1048:
[----:B------:R-:W-:-:S13]  /*53a0*/  ISETP.NE.AND P0, PT, R0, 0xf, PT ;  /* 0x0000000f0000780c */ /* 0x000fda0003f05270 */
[----:B------:R-:W-:Y:S05]  /*53b0*/  @!P0 BRA `(.L_x_1050) ;  /* 0x000002b000008947 */ /* 0x000fea0003800000 */
[----:B------:R-:W-:-:S13]  /*53c0*/  ISETP.NE.AND P0, PT, R0, 0x17, PT ;  /* 0x000000170000780c */ /* 0x000fda0003f05270 */
[----:B------:R-:W-:Y:S05]  /*53d0*/  @!P0 BRA `(.L_x_1051) ;  /* 0x0000014000008947 */ /* 0x000fea0003800000 */
[----:B------:R-:W-:-:S13]  /*53e0*/  ISETP.NE.AND P0, PT, R0, 0x18, PT ;  /* 0x000000180000780c */ /* 0x000fda0003f05270 */
[----:B------:R-:W-:Y:S05]  /*53f0*/  @P0 BRA `(.L_x_1039) ;  /* 0x0000078000000947 */ /* 0x000fea0003800000 */
[C---:B-----5:R-:W-:Y:S01]  /*5400*/  LOP3.LUT R4, R22.reuse, 0x7fffffff, RZ, 0xc0, !PT ;  /* 0x7fffffff16047812 */ /* 0x060fe200078ec0ff */
        /* <DEDUP_REMOVED lines=13> */
.L_x_1053:
[----:B------:R-:W-:Y:S05]  /*54e0*/  BSYNC B0 ;  /* 0x0000000000007941 */ /* 0x000fea0003800000 */
.L_x_1052:
[----:B------:R-:W-:-:S05]  /*54f0*/  LOP3.LUT R5, R0, R5, RZ, 0xfc, !PT ;  /* 0x0000000500057212 */ /* 0x000fca00078efcff */
[----:B------:R0:W-:Y:S01]  /*5500*/  STG.E.U8 [R8.64], R5 ;  /* 0x0000000508007986 */ /* 0x0001e2000c101124 */
[----:B------:R-:W-:Y:S05]  /*5510*/  BRA `(.L_x_1040) ;  /* 0x000007f000007947 */ /* 0x000fea0003800000 */
.L_x_1051:
[----:B-----5:R-:W-:Y:S01]  /*5520*/  LOP3.LUT R4, R22, 0x7fffffff, RZ, 0xc0, !PT ;  /* 0x7fffffff16047812 */ /* 0x020fe200078ec0ff */
        /* <DEDUP_REMOVED lines=11> */
.L_x_1055:
[----:B------:R-:W-:Y:S01]  /*55e0*/  IMAD.MOV.U32 R0, RZ, RZ, 0x7f ;  /* 0x0000007fff007424 */ /* 0x000fe200078e00ff */
[----:B------:R-:W-:-:S04]  /*55f0*/  ISETP.GT.U32.AND P0, PT, R4, 0x7f800000, PT ;  /* 0x7f8000000400780c */ /* 0x000fc80003f04070 */
[----:B------:R-:W-:-:S04]  /*5600*/  SEL R0, R0, 0x7c, P0 ;  /* 0x0000007c00007807 */ /* 0x000fc80000000000 */
.L_x_1056:
[----:B------:R-:W-:Y:S05]  /*5610*/  BSYNC B0 ;  /* 0x0000000000007941 */ /* 0x000fea0003800000 */
.L_x_1054:
[----:B------:R-:W-:-:S04]  /*5620*/  LOP3.LUT R22, R22, 0x80000000, RZ, 0xc0, !PT ;  /* 0x8000000016167812 */ /* 0x000fc800078ec0ff */
[----:B------:R-:W-:-:S04]  /*5630*/  SHF.R.U32.HI R3, RZ, 0x18, R22 ;  /* 0x00000018ff037819 */ /* 0x000fc80000011616 */
[----:B------:R-:W-:-:S05]  /*5640*/  LOP3.LUT R3, R0, R3, RZ, 0xfc, !PT ;  /* 0x0000000300037212 */ /* 0x000fca00078efcff */
[----:B------:R0:W-:Y:S01]  /*5650*/  STG.E.U8 [R8.64], R3 ;  /* 0x0000000308007986 */ /* 0x0001e2000c101124 */
[----:B------:R-:W-:Y:S05]  /*5660*/  BRA `(.L_x_1040) ;  /* 0x000006a000007947 */ /* 0x000fea0003800000 */
.L_x_1050:
[----:B-----5:R-:W-:-:S05]  /*5670*/  F2FP.BF16.PACK_AB R22, RZ, R22 ;  /* 0x00000016ff16723e */ /* 0x020fca00000010ff */
[----:B------:R0:W-:Y:S01]  /*5680*/  STG.E.U16 [R8.64], R22 ;  /* 0x0000001608007986 */ /* 0x0001e2000c101524 */
[----:B------:R-:W-:Y:S05]  /*5690*/  BRA `(.L_x_1040) ;  /* 0x0000067000007947 */ /* 0x000fea0003800000 */
.L_x_1047:
        /* <DEDUP_REMOVED lines=8> */
[----:B-----5:R-:W0:Y:S02]  /*5720*/  F2I.FTZ.U32.TRUNC.NTZ R3, R22 ;  /* 0x0000001600037305 */ /* 0x020e24000021f000 */
[----:B0-----:R0:W-:Y:S01]  /*5730*/  STG.E.U16 [R8.64], R3 ;  /* 0x0000000308007986 */ /* 0x0011e2000c101524 */
[----:B------:R-:W-:Y:S05]  /*5740*/  BRA `(.L_x_1040) ;  /* 0x000005c000007947 */ /* 0x000fea0003800000 */
.L_x_1059:
[----:B-----5:R-:W-:Y:S01]  /*5750*/  LOP3.LUT R3, R22, 0x7fffffff, RZ, 0xc0, !PT ;  /* 0x7fffffff16037812 */ /* 0x020fe200078ec0ff */
        /* <DEDUP_REMOVED lines=15> */
.L_x_1062:
[----:B------:R-:W-:-:S04]  /*5850*/  LOP3.LUT R22, R22, 0x80000000, RZ, 0xc0, !PT ;  /* 0x8000000016167812 */ /* 0x000fc800078ec0ff */
[----:B------:R-:W-:-:S04]  /*5860*/  SHF.R.U32.HI R3, RZ, 0x18, R22 ;  /* 0x00000018ff037819 */ /* 0x000fc80000011616 */
[----:B------:R-:W-:-:S04]  /*5870*/  LOP3.LUT R0, R0, R3, RZ, 0xfc, !PT ;  /* 0x0000000300007212 */ /* 0x000fc800078efcff */
[----:B------:R-:W-:Y:S02]  /*5880*/  PRMT R4, R0, 0x7610, R4 ;  /* 0x0000761000047816 */ /* 0x000fe40000000004 */
.L_x_1061:
[----:B------:R-:W-:Y:S05]  /*5890*/  BSYNC B0 ;  /* 0x0000000000007941 */ /* 0x000fea0003800000 */
.L_x_1060:
[----:B------:R0:W-:Y:S01]  /*58a0*/  STG.E.U8 [R8.64], R4 ;  /* 0x0000000408007986 */ /* 0x0001e2000c101124 */
[----:B------:R-:W-:Y:S05]  /*58b0*/  BRA `(.L_x_1040) ;  /* 0x0000045000007947 */ /* 0x000fea0003800000 */
.L_x_1058:
        /* <DEDUP_REMOVED lines=16> */
.L_x_1065:
[----:B------:R-:W-:-:S04]  /*59c0*/  LOP3.LUT R22, R22, 0x80000000, RZ, 0xc0, !PT ;  /* 0x8000000016167812 */ /* 0x000fc800078ec0ff */
[----:B------:R-:W-:-:S04]  /*59d0*/  SHF.R.U32.HI R3, RZ, 0x18, R22 ;  /* 0x00000018ff037819 */ /* 0x000fc80000011616 */
[----:B------:R-:W-:-:S04]  /*59e0*/  LOP3.LUT R0, R0, R3, RZ, 0xfc, !PT ;  /* 0x0000000300007212 */ /* 0x000fc800078efcff */
[----:B------:R-:W-:Y:S02]  /*59f0*/  PRMT R4, R0, 0x7610, R4 ;  /* 0x0000761000047816 */ /* 0x000fe40000000004 */
.L_x_1064:
[----:B------:R-:W-:Y:S05]  /*5a00*/  BSYNC B0 ;  /* 0x0000000000007941 */ /* 0x000fea0003800000 */
.L_x_1063:
[----:B------:R0:W-:Y:S01]  /*5a10*/  STG.E.U8 [R8.64], R4 ;  /* 0x0000000408007986 */ /* 0x0001e2000c101124 */
[----:B------:R-:W-:Y:S05]  /*5a20*/  BRA `(.L_x_1040) ;  /* 0x000002e000007947 */ /* 0x000fea0003800000 */
.L_x_1057:
[----:B------:R-:W-:-:S13]  /*5a30*/  ISETP.NE.AND P0, PT, R0, 0x1c, PT ;  /* 0x0000001c0000780c */ /* 0x000fda0003f05270 */
[----:B------:R-:W-:Y:S05]  /*5a40*/  @!P0 BRA `(.L_x_1066) ;  /* 0x000002a000008947 */ /* 0x000fea0003800000 */
[----:B------:R-:W-:-:S13]  /*5a50*/  ISETP.NE.AND P0, PT, R0, 0x1d, PT ;  /* 0x0000001d0000780c */ /* 0x000fda0003f05270 */
[----:B------:R-:W-:Y:S05]  /*5a60*/  @!P0 BRA `(.L_x_1067) ;  /* 0x0000025000008947 */ /* 0x000fea0003800000 */
[----:B------:R-:W-:-:S13]  /*5a70*/  ISETP.NE.AND P0, PT, R0, 0x2c, PT ;  /* 0x0000002c0000780c */ /* 0x000fda0003f05270 */
[----:B------:R-:W-:Y:S05]  /*5a80*/  @P0 BRA `(.L_x_1039) ;  /* 0x000000f000000947 */ /* 0x000fea0003800000 */
[----:B-----5:R-:W-:Y:S02]  /*5a90*/  SHF.R.U32.HI R4, RZ, 0x17, R22 ;  /* 0x00000017ff047819 */ /* 0x020fe40000011616 */
        /* <DEDUP_REMOVED lines=14> */
.L_x_1039:
        /* <DEDUP_REMOVED lines=15> */
[----:B-----5:R-:W-:Y:S02]  /*5c70*/  MOV R22, 0x0 ;  /* 0x0000000000167802 */ /* 0x020fe40000000f00 */
[----:B------:R-:W-:-:S04]  /*5c80*/  IADD3 R20, P0, P1, -R0, R3, R20 ;  /* 0x0000000300147210 */ /* 0x000fc8000791e114 */
[----:B------:R-:W-:-:S04]  /*5c90*/  IADD3.X R21, ~R22, R9, R21, P0, P1 ;  /* 0x0000000916157210 */ /* 0x000fc800007e2515 */
[----:B0123--:R-:W-:Y:S05]  /*5ca0*/  CALL.ABS.NOINC R14 ;  /* 0x000000000e007343 */ /* 0x00ffea0003c00000 */
[----:B------:R-:W-:Y:S05]  /*5cb0*/  BRA `(.L_x_1040) ;  /* 0x0000005000007947 */ /* 0x000fea0003800000 */
.L_x_1067:
[----:B-----5:R-:W0:Y:S02]  /*5cc0*/  F2I.U64.TRUNC R22, R22 ;  /* 0x0000001600167311 */ /* 0x020e24000020d800 */
[----:B0-----:R0:W-:Y:S01]  /*5cd0*/  STG.E.64 [R8.64], R22 ;  /* 0x0000001608007986 */ /* 0x0011e2000c101b24 */
[----:B------:R-:W-:Y:S05]  /*5ce0*/  BRA `(.L_x_1040) ;  /* 0x0000002000007947 */ /* 0x000fea0003800000 */
.L_x_1066:
[----:B-----5:R-:W0:Y:S02]  /*5cf0*/  F2I.FTZ.U32.TRUNC.NTZ R3, R22 ;  /* 0x0000001600037305 */ /* 0x020e24000021f000 */
[----:B0-----:R0:W-:Y:S02]  /*5d00*/  STG.E [R8.64], R3 ;  /* 0x0000000308007986 */ /* 0x0011e4000c101924 */
.L_x_1040:
[----:B------:R-:W-:-:S04]  /*5d10*/  IADD3 R19, R19, 0x80, RZ ;  /* 0x0000008013137810 */ /* 0x000fc80007ffe0ff */
[----:B------:R-:W-:-:S13]  /*5d20*/  ISETP.GE.AND P0, PT, R19, R16, PT ;  /* 0x000000101300720c */ /* 0x000fda0003f06270 */
        /* <DEDUP_REMOVED lines=17> */
[----:B-1----:R-:W0:Y:S02]  /*5e40*/  F2I.FTZ.TRUNC.NTZ R3, R24 ;  /* 0x0000001800037305 */ /* 0x002e24000021f100 */
[----:B0-----:R0:W-:Y:S01]  /*5e50*/  STG.E.U8 [R8.64], R3 ;  /* 0x0000000308007986 */ /* 0x0011e2000c101124 */
[----:B------:R-:W-:Y:S05]  /*5e60*/  BRA `(.L_x_1073) ;  /* 0x00000d7000007947 */ /* 0x000fea0003800000 */
.L_x_1071:
[----:B-1-3--:R-:W0:Y:S02]  /*5e70*/  F2I.S64.TRUNC R24, R24 ;  /* 0x0000001800187311 */ /* 0x00ae24000020d900 */
[----:B0-----:R-:W-:-:S05]  /*5e80*/  IMAD.MOV.U32 R3, RZ, RZ, R24 ;  /* 0x000000ffff037224 */ /* 0x001fca00078e0018 */
[----:B------:R0:W-:Y:S01]  /*5e90*/  STG.E.U8 [R8.64], R3 ;  /* 0x0000000308007986 */ /* 0x0001e2000c101124 */
[----:B------:R-:W-:Y:S05]  /*5ea0*/  BRA `(.L_x_1073) ;  /* 0x00000d3000007947 */ /* 0x000fea0003800000 */
.L_x_1070:
[----:B------:R-:W-:-:S13]  /*5eb0*/  ISETP.NE.AND P0, PT, R0, 0x2, PT ;  /* 0x000000020000780c */ /* 0x000fda0003f05270 */
[----:B------:R-:W-:Y:S05]  /*5ec0*/  @!P0 BRA `(.L_x_1074) ;  /* 0x000000a000008947 */ /* 0x000fea0003800000 */
[----:B------:R-:W-:-:S13]  /*5ed0*/  ISETP.NE.AND P0, PT, R0, 0x3, PT ;  /* 0x000000030000780c */ /* 0x000fda0003f05270 */
[----:B------:R-:W-:Y:S05]  /*5ee0*/  @!P0 BRA `(.L_x_1075) ;  /* 0x0000005000008947 */ /* 0x000fea0003800000 */
[----:B------:R-:W-:-:S13]  /*5ef0*/  ISETP.NE.AND P0, PT, R0, 0x4, PT ;  /* 0x000000040000780c */ /* 0x000fda0003f05270 */
[----:B------:R-:W-:Y:S05]  /*5f00*/  @P0 BRA `(.L_x_1072) ;  /* 0x00000b4000000947 */ /* 0x000fea0003800000 */
[----:B-1-3--:R-:W0:Y:S02]  /*5f10*/  F2I.S64.TRUNC R24, R24 ;  /* 0x0000001800187311 */ /* 0x00ae24000020d900 */
[----:B0-----:R0:W-:Y:S01]  /*5f20*/  STG.E.64 [R8.64], R24 ;  /* 0x0000001808007986 */ /* 0x0011e2000c101b24 */
[----:B------:R-:W-:Y:S05]  /*5f30*/  BRA `(.L_x_1073) ;  /* 0x00000ca000007947 */ /* 0x000fea0003800000 */
.L_x_1075:
[----:B-1----:R-:W0:Y:S02]  /*5f40*/  F2I.FTZ.TRUNC.NTZ R3, R24 ;  /* 0x0000001800037305 */ /* 0x002e24000021f100 */
[----:B0-----:R0:W-:Y:S01]  /*5f50*/  STG.E [R8.64], R3 ;  /* 0x0000000308007986 */ /* 0x0011e2000c101924 */
[----:B------:R-:W-:Y:S05]  /*5f60*/  BRA `(.L_x_1073) ;  /* 0x00000c7000007947 */ /* 0x000fea0003800000 */
.L_x_1074:
[----:B-1----:R-:W0:Y:S02]  /*5f70*/  F2I.FTZ.TRUNC.NTZ R3, R24 ;  /* 0x0000001800037305 */ /* 0x002e24000021f100 */
[----:B0-----:R0:W-:Y:S01]  /*5f80*/  STG.E.U16 [R8.64], R3 ;  /* 0x0000000308007986 */ /* 0x0011e2000c101524 */
[----:B------:R-:W-:Y:S05]  /*5f90*/  BRA `(.L_x_1073) ;  /* 0x00000c4000007947 */ /* 0x000fea0003800000 */
.L_x_1069:
[----:B------:R-:W-:-:S13]  /*5fa0*/  ISETP.GT.AND P0, PT, R0, 0x6, PT ;  /* 0x000000060000780c */ /* 0x000fda0003f04270 */
[----:B------:R-:W-:Y:S05]  /*5fb0*/  @P0 BRA `(.L_x_1076) ;  /* 0x0000009000000947 */ /* 0x000fea0003800000 */
[----:B------:R-:W-:-:S13]  /*5fc0*/  ISETP.NE.AND P0, PT, R0, 0x5, PT ;  /* 0x000000050000780c */ /* 0x000fda0003f05270 */
[----:B------:R-:W-:Y:S05]  /*5fd0*/  @!P0 BRA `(.L_x_1077) ;  /* 0x0000004000008947 */ /* 0x000fea0003800000 */
[----:B------:R-:W-:-:S13]  /*5fe0*/  ISETP.NE.AND P0, PT, R0, 0x6, PT ;  /* 0x000000060000780c */ /* 0x000fda0003f05270 */
[----:B------:R-:W-:Y:S05]  /*5ff0*/  @P0 BRA `(.L_x_1072) ;  /* 0x00000a5000000947 */ /* 0x000fea0003800000 */
[----:B-1----:R0:W-:Y:S01]  /*6000*/  STG.E [R8.64], R24 ;  /* 0x0000001808007986 */ /* 0x0021e2000c101924 */
[----:B------:R-:W-:Y:S05]  /*6010*/  BRA `(.L_x_1073) ;  /* 0x00000bc000007947 */ /* 0x000fea0003800000 */
.L_x_1077:
[----:B-1----:R-:W-:-:S05]  /*6020*/  F2FP.PACK_AB R24, RZ, R24 ;  /* 0x00000018ff18723e */ /* 0x002fca00000000ff */
[----:B------:R0:W-:Y:S01]  /*6030*/  STG.E.U16 [R8.64], R24 ;  /* 0x0000001808007986 */ /* 0x0001e2000c101524 */
[----:B------:R-:W-:Y:S05]  /*6040*/  BRA `(.L_x_1073) ;  /* 0x00000b9000007947 */ /* 0x000fea0003800000 */
.L_x_1076:
[----:B------:R-:W-:-:S13]  /*6050*/  ISETP.NE.AND P0, PT, R0, 0x7, PT ;  /* 0x000000070000780c */ /* 0x000fda0003f05270 */
[----:B------:R-:W-:Y:S05]  /*6060*/  @!P0 BRA `(.L_x_1078) ;  /* 0x000000b000008947 */ /* 0x000fea0003800000 */
[----:B------:R-:W-:-:S13]  /*6070*/  ISETP.NE.AND P0, PT, R0, 0x8, PT ;  /* 0x000000080000780c */ /* 0x000fda0003f05270 */
[----:B------:R-:W-:Y:S05]  /*6080*/  @!P0 BRA `(.L_x_1079) ;  /* 0x0000005000008947 */ /* 0x000fea0003800000 */
[----:B------:R-:W-:-:S13]  /*6090*/  ISETP.NE.AND P0, PT, R0, 0x9, PT ;  /* 0x000000090000780c */ /* 0x000fda0003f05270 */
[----:B------:R-:W-:Y:S05]  /*60a0*/  @P0 BRA `(.L_x_1072) ;  /* 0x000009a000000947 */ /* 0x000fea0003800000 */
[----:B---3--:R-:W-:-:S05]  /*60b0*/  IMAD.MOV.U32 R25, RZ, RZ, RZ ;  /* 0x000000ffff197224 */ /* 0x008fca00078e00ff */
[----:B-1----:R0:W-:Y:S01]  /*60c0*/  STG.E.64 [R8.64], R24 ;  /* 0x0000001808007986 */ /* 0x0021e2000c101b24 */
[----:B------:R-:W-:Y:S05]  /*60d0*/  BRA `(.L_x_1073) ;  /* 0x00000b0000007947 */ /* 0x000fea0003800000 */
.L_x_1079:
[----:B-1----:R-:W-:-:S04]  /*60e0*/  F2FP.PACK_AB R3, RZ, R24 ;  /* 0x00000018ff03723e */ /* 0x002fc800000000ff */
[----:B------:R-:W-:-:S05]  /*60f0*/  PRMT R3, R3, 0x5410, RZ ;  /* 0x0000541003037816 */ /* 0x000fca00000000ff */
[----:B------:R0:W-:Y:S01]  /*6100*/  STG.E [R8.64], R3 ;  /* 0x0000000308007986 */ /* 0x0001e2000c101924 */
[----:B------:R-:W-:Y:S05]  /*6110*/  BRA `(.L_x_1073) ;  /* 0x00000ac000007947 */ /* 0x000fea0003800000 */
.L_x_1078:
[----:B-1----:R-:W-:-:S06]  /*6120*/  FMUL.FTZ R4, R24, 1 ;  /* 0x3f80000018047820 */ /* 0x002fcc0000410000 */
[----:B------:R-:W0:Y:S02]  /*6130*/  F2F.F64.F32 R4, R4 ;  /* 0x0000000400047310 */ /* 0x000e240000201800 */
[----:B0-----:R0:W-:Y:S01]  /*6140*/  STG.E.64 [R8.64], R4 ;  /* 0x0000000408007986 */ /* 0x0011e2000c101b24 */
[----:B------:R-:W-:Y:S05]  /*6150*/  BRA `(.L_x_1073) ;  /* 0x00000a8000007947 */ /* 0x000fea0003800000 */
.L_x_1068:
        /* <DEDUP_REMOVED lines=8> */
[----:B-1----:R-:W-:-:S04]  /*61e0*/  FSETP.NEU.FTZ.AND P0, PT, R24, RZ, PT ;  /* 0x000000ff1800720b */ /* 0x002fc80003f1d000 */
[----:B------:R-:W-:-:S05]  /*61f0*/  SEL R3, RZ, 0x1, !P0 ;  /* 0x00000001ff037807 */ /* 0x000fca0004000000 */
[----:B------:R0:W-:Y:S01]  /*6200*/  STG.E.U8 [R8.64], R3 ;  /* 0x0000000308007986 */ /* 0x0001e2000c101124 */
[----:B------:R-:W-:Y:S05]  /*6210*/  BRA `(.L_x_1073) ;  /* 0x000009c000007947 */ /* 0x000fea0003800000 */
.L_x_1082:
[----:B-1----:R-:W-:Y:S01]  /*6220*/  FMUL.FTZ R4, R24, 1 ;  /* 0x3f80000018047820 */ /* 0x002fe20000410000 */
[----:B------:R-:W-:-:S05]  /*6230*/  CS2R R6, SRZ ;  /* 0x0000000000067805 */ /* 0x000fca000001ff00 */
[----:B------:R-:W0:Y:S02]  /*6240*/  F2F.F64.F32 R4, R4 ;  /* 0x0000000400047310 */ /* 0x000e240000201800 */
[----:B0-----:R0:W-:Y:S01]  /*6250*/  STG.E.128 [R8.64], R4 ;  /* 0x0000000408007986 */ /* 0x0011e2000c101d24 */
[----:B------:R-:W-:Y:S05]  /*6260*/  BRA `(.L_x_1073) ;  /* 0x0000097000007947 */ /* 0x000fea0003800000 */
.L_x_1081:
[----:B------:R-:W-:-:S13]  /*6270*/  ISETP.NE.AND P0, PT, R0, 0xf, PT ;  /* 0x0000000f0000780c */ /* 0x000fda0003f05270 */
[----:B------:R-:W-:Y:S05]  /*6280*/  @!P0 BRA `(.L_x_1083) ;  /* 0x000002b000008947 */ /* 0x000fea0003800000 */
[----:B------:R-:W-:-:S13]  /*6290*/  ISETP.NE.AND P0, PT, R0, 0x17, PT ;  /* 0x000000170000780c */ /* 0x000fda0003f05270 */
[----:B------:R-:W-:Y:S05]  /*62a0*/  @!P0 BRA `(.L_x_1084) ;  /* 0x0000014000008947 */ /* 0x000fea0003800000 */
[----:B------:R-:W-:-:S13]  /*62b0*/  ISETP.NE.AND P0, PT, R0, 0x18, PT ;  /* 0x000000180000780c */ /* 0x000fda0003f05270 */
[----:B------:R-:W-:Y:S05]  /*62c0*/  @P0 BRA `(.L_x_1072) ;  /* 0x0000078000000947 */ /* 0x000fea0003800000 */
[C---:B-1----:R-:W-:Y:S01]  /*62d0*/  LOP3.LUT R4, R24.reuse, 0x7fffffff, RZ, 0xc0, !PT ;  /* 0x7fffffff18047812 */ /* 0x042fe200078ec0ff */
        /* <DEDUP_REMOVED lines=13> */
.L_x_1086:
[----:B------:R-:W-:Y:S05]  /*63b0*/  BSYNC B0 ;  /* 0x0000000000007941 */ /* 0x000fea0003800000 */
.L_x_1085:
[----:B------:R-:W-:-:S05]  /*63c0*/  LOP3.LUT R5, R0, R5, RZ, 0xfc, !PT ;  /* 0x0000000500057212 */ /* 0x000fca00078efcff */
[----:B------:R0:W-:Y:S01]  /*63d0*/  STG.E.U8 [R8.64], R5 ;  /* 0x0000000508007986 */ /* 0x0001e2000c101124 */
[----:B------:R-:W-:Y:S05]  /*63e0*/  BRA `(.L_x_1073) ;  /* 0x000007f000007947 */ /* 0x000fea0003800000 */
.L_x_1084:
[----:B-1----:R-:W-:Y:S01]  /*63f0*/  LOP3.LUT R4, R24, 0x7fffffff, RZ, 0xc0, !PT ;  /* 0x7fffffff18047812 */ /* 0x002fe200078ec0ff */
        /* <DEDUP_REMOVED lines=11> */
.L_x_1088:
[----:B------:R-:W-:Y:S01]  /*64b0*/  IMAD.MOV.U32 R0, RZ, RZ, 0x7f ;  /* 0x0000007fff007424 */ /* 0x000fe200078e00ff */
[----:B------:R-:W-:-:S04]  /*64c0*/  ISETP.GT.U32.AND P0, PT, R4, 0x7f800000, PT ;  /* 0x7f8000000400780c */ /* 0x000fc80003f04070 */
[----:B------:R-:W-:-:S04]  /*64d0*/  SEL R0, R0, 0x7c, P0 ;  /* 0x0000007c00007807 */ /* 0x000fc80000000000 */
.L_x_1089:
[----:B------:R-:W-:Y:S05]  /*64e0*/  BSYNC B0 ;  /* 0x0000000000007941 */ /* 0x000fea0003800000 */
.L_x_1087:
[----:B------:R-:W-:-:S04]  /*64f0*/  LOP3.LUT R24, R24, 0x80000000, RZ, 0xc0, !PT ;  /* 0x8000000018187812 */ /* 0x000fc800078ec0ff */
[----:B------:R-:W-:-:S04]  /*6500*/  SHF.R.U32.HI R3, RZ, 0x18, R24 ;  /* 0x00000018ff037819 */ /* 0x000fc80000011618 */
[----:B------:R-:W-:-:S05]  /*6510*/  LOP3.LUT R3, R0, R3, RZ, 0xfc, !PT ;  /* 0x0000000300037212 */ /* 0x000fca00078efcff */
[----:B------:R0:W-:Y:S01]  /*6520*/  STG.E.U8 [R8.64], R3 ;  /* 0x0000000308007986 */ /* 0x0001e2000c101124 */
[----:B------:R-:W-:Y:S05]  /*6530*/  BRA `(.L_x_1073) ;  /* 0x000006a000007947 */ /* 0x000fea0003800000 */
.L_x_1083:
[----:B-1----:R-:W-:-:S05]  /*6540*/  F2FP.BF16.PACK_AB R24, RZ, R24 ;  /* 0x00000018ff18723e */ /* 0x002fca00000010ff */
[----:B------:R0:W-:Y:S01]  /*6550*/  STG.E.U16 [R8.64], R24 ;  /* 0x0000001808007986 */ /* 0x0001e2000c101524 */
[----:B------:R-:W-:Y:S05]  /*6560*/  BRA `(.L_x_1073) ;  /* 0x0000067000007947 */ /* 0x000fea0003800000 */
.L_x_1080:
        /* <DEDUP_REMOVED lines=8> */
[----:B-1----:R-:W0:Y:S02]  /*65f0*/  F2I.FTZ.U32.TRUNC.NTZ R3, R24 ;  /* 0x0000001800037305 */ /* 0x002e24000021f000 */
[----:B0-----:R0:W-:Y:S01]  /*6600*/  STG.E.U16 [R8.64], R3 ;  /* 0x0000000308007986 */ /* 0x0011e2000c101524 */
[----:B------:R-:W-:Y:S05]  /*6610*/  BRA `(.L_x_1073) ;  /* 0x000005c000007947 */ /* 0x000fea0003800000 */
.L_x_1092:
[----:B-1----:R-:W-:Y:S01]  /*6620*/  LOP3.LUT R3, R24, 0x7fffffff, RZ, 0xc0, !PT ;  /* 0x7fffffff18037812 */ /* 0x002fe200078ec0ff */
        /* <DEDUP_REMOVED lines=15> */
.L_x_1095:
[----:B------:R-:W-:-:S04]  /*6720*/  LOP3.LUT R24, R24, 0x80000000, RZ, 0xc0, !PT ;  /* 0x8000000018187812 */ /* 0x000fc800078ec0ff */
[----:B------:R-:W-:-:S04]  /*6730*/  SHF.R.U32.HI R3, RZ, 0x18, R24 ;  /* 0x00000018ff037819 */ /* 0x000fc80000011618 */
[----:B------:R-:W-:-:S04]  /*6740*/  LOP3.LUT R0, R0, R3, RZ, 0xfc, !PT ;  /* 0x0000000300007212 */ /* 0x000fc800078efcff */
[----:B------:R-:W-:Y:S02]  /*6750*/  PRMT R4, R0, 0x7610, R4 ;  /* 0x0000761000047816 */ /* 0x000fe40000000004 */
.L_x_1094:
[----:B------:R-:W-:Y:S05]  /*6760*/  BSYNC B0 ;  /* 0x0000000000007941 */ /* 0x000fea0003800000 */
.L_x_1093:
[----:B------:R0:W-:Y:S01]  /*6770*/  STG.E.U8 [R8.64], R4 ;  /* 0x0000000408007986 */ /* 0x0001e2000c101124 */
[----:B------:R-:W-:Y:S05]  /*6780*/  BRA `(.L_x_1073) ;  /* 0x0000045000007947 */ /* 0x000fea0003800000 */
.L_x_1091:
        /* <DEDUP_REMOVED lines=16> */
.L_x_1098:
[----:B------:R-:W-:-:S04]  /*6890*/  LOP3.LUT R24, R24, 0x80000000, RZ, 0xc0, !PT ;  /* 0x8000000018187812 */ /* 0x000fc800078ec0ff */
[----:B------:R-:W-:-:S04]  /*68a0*/  SHF.R.U32.HI R3, RZ, 0x18, R24 ;  /* 0x00000018ff037819 */ /* 0x000fc80000011618 */
[----:B------:R-:W-:-:S04]  /*68b0*/  LOP3.LUT R0, R0, R3, RZ, 0xfc, !PT ;  /* 0x0000000300007212 */ /* 0x000fc800078efcff */
[----:B------:R-:W-:Y:S02]  /*68c0*/  PRMT R4, R0, 0x7610, R4 ;  /* 0x0000761000047816 */ /* 0x000fe40000000004 */
.L_x_1097:
[----:B------:R-:W-:Y:S05]  /*68d0*/  BSYNC B0 ;  /* 0x0000000000007941 */ /* 0x000fea0003800000 */
.L_x_1096:
[----:B------:R0:W-:Y:S01]  /*68e0*/  STG.E.U8 [R8.64], R4 ;  /* 0x0000000408007986 */ /* 0x0001e2000c101124 */
[----:B------:R-:W-:Y:S05]  /*68f0*/  BRA `(.L_x_1073) ;  /* 0x000002e000007947 */ /* 0x000fea0003800000 */
.L_x_1090:
[----:B------:R-:W-:-:S13]  /*6900*/  ISETP.NE.AND P0, PT, R0, 0x1c, PT ;  /* 0x0000001c0000780c */ /* 0x000fda0003f05270 */
[----:B------:R-:W-:Y:S05]  /*6910*/  @!P0 BRA `(.L_x_1099) ;  /* 0x000002a000008947 */ /* 0x000fea0003800000 */
[----:B------:R-:W-:-:S13]  /*6920*/  ISETP.NE.AND P0, PT, R0, 0x1d, PT ;  /* 0x0000001d0000780c */ /* 0x000fda0003f05270 */
[----:B------:R-:W-:Y:S05]  /*6930*/  @!P0 BRA `(.L_x_1100) ;  /* 0x0000025000008947 */ /* 0x000fea0003800000 */
[----:B------:R-:W-:-:S13]  /*6940*/  ISETP.NE.AND P0, PT, R0, 0x2c, PT ;  /* 0x0000002c0000780c */ /* 0x000fda0003f05270 */
[----:B------:R-:W-:Y:S05]  /*6950*/  @P0 BRA `(.L_x_1072) ;  /* 0x000000f000000947 */ /* 0x000fea0003800000 */
[----:B-1----:R-:W-:Y:S02]  /*6960*/  SHF.R.U32.HI R4, RZ, 0x17, R24 ;  /* 0x00000017ff047819 */ /* 0x002fe40000011618 */
        /* <DEDUP_REMOVED lines=14> */
.L_x_1072:
        /* <DEDUP_REMOVED lines=18> */
[----:B0123--:R-:W-:Y:S05]  /*6b70*/  CALL.ABS.NOINC R14 ;  /* 0x000000000e007343 */ /* 0x00ffea0003c00000 */
[----:B------:R-:W-:Y:S05]  /*6b80*/  BRA `(.L_x_1073) ;  /* 0x0000005000007947 */ /* 0x000fea0003800000 */
.L_x_1100:
[----:B-1-3--:R-:W0:Y:S02]  /*6b90*/  F2I.U64.TRUNC R24, R24 ;  /* 0x0000001800187311 */ /* 0x00ae24000020d800 */
[----:B0-----:R0:W-:Y:S01]  /*6ba0*/  STG.E.64 [R8.64], R24 ;  /* 0x0000001808007986 */ /* 0x0011e2000c101b24 */
[----:B------:R-:W-:Y:S05]  /*6bb0*/  BRA `(.L_x_1073) ;  /* 0x0000002000007947 */ /* 0x000fea0003800000 */
.L_x_1099:
[----:B-1----:R-:W0:Y:S02]  /*6bc0*/  F2I.FTZ.U32.TRUNC.NTZ R3, R24 ;  /* 0x0000001800037305 */ /* 0x002e24000021f000 */
[----:B0-----:R0:W-:Y:S02]  /*6bd0*/  STG.E [R8.64], R3 ;  /* 0x0000000308007986 */ /* 0x0011e4000c101924 */
.L_x_1073:
[----:B------:R-:W-:Y:S02]  /*6be0*/  IADD3 R19, R19, 0x80, RZ ;  /* 0x0000008013137810 */ /* 0x000fe40007ffe0ff */
.L_x_1034:
[----:B------:R-:W-:Y:S05]  /*6bf0*/  BSYNC B6 ;  /* 0x0000000000067941 */ /* 0x000fea0003800000 */
.L_x_1033:
        /* <DEDUP_REMOVED lines=17> */
[----:B--2--5:R-:W0:Y:S02]  /*6d10*/  F2I.FTZ.TRUNC.NTZ R5, R18 ;  /* 0x0000001200057305 */ /* 0x024e24000021f100 */
[----:B0-----:R-:W-:Y:S01]  /*6d20*/  STG.E.U8 [R2.64], R5 ;  /* 0x0000000502007986 */ /* 0x001fe2000c101124 */
[----:B------:R-:W-:Y:S05]  /*6d30*/  EXIT ;  /* 0x000000000000794d */ /* 0x000fea0003800000 */
.L_x_1104:
[----:B--2--5:R-:W0:Y:S02]  /*6d40*/  F2I.S64.TRUNC R18, R18 ;  /* 0x0000001200127311 */ /* 0x024e24000020d900 */
[----:B0-----:R-:W-:-:S05]  /*6d50*/  IMAD.MOV.U32 R5, RZ, RZ, R18 ;  /* 0x000000ffff057224 */ /* 0x001fca00078e0012 */
[----:B------:R-:W-:Y:S01]  /*6d60*/  STG.E.U8 [R2.64], R5 ;  /* 0x0000000502007986 */ /* 0x000fe2000c101124 */
[----:B------:R-:W-:Y:S05]  /*6d70*/  EXIT ;  /* 0x000000000000794d */ /* 0x000fea0003800000 */
.L_x_1103:
[----:B------:R-:W-:-:S13]  /*6d80*/  ISETP.NE.AND P0, PT, R0, 0x2, PT ;  /* 0x000000020000780c */ /* 0x000fda0003f05270 */
[----:B------:R-:W-:Y:S05]  /*6d90*/  @!P0 BRA `(.L_x_1106) ;  /* 0x000000a000008947 */ /* 0x000fea0003800000 */
[----:B------:R-:W-:-:S13]  /*6da0*/  ISETP.NE.AND P0, PT, R0, 0x3, PT ;  /* 0x000000030000780c */ /* 0x000fda0003f05270 */
[----:B------:R-:W-:Y:S05]  /*6db0*/  @!P0 BRA `(.L_x_1107) ;  /* 0x0000005000008947 */ /* 0x000fea0003800000 */
[----:B------:R-:W-:-:S13]  /*6dc0*/  ISETP.NE.AND P0, PT, R0, 0x4, PT ;  /* 0x000000040000780c */ /* 0x000fda0003f05270 */
[----:B------:R-:W-:Y:S05]  /*6dd0*/  @P0 BRA `(.L_x_1105) ;  /* 0x00000b4000000947 */ /* 0x000fea0003800000 */
[----:B--2--5:R-:W0:Y:S02]  /*6de0*/  F2I.S64.TRUNC R18, R18 ;  /* 0x0000001200127311 */ /* 0x024e24000020d900 */
[----:B0-----:R-:W-:Y:S01]  /*6df0*/  STG.E.64 [R2.64], R18 ;  /* 0x0000001202007986 */ /* 0x001fe2000c101b24 */
[----:B------:R-:W-:Y:S05]  /*6e00*/  EXIT ;  /* 0x000000000000794d */ /* 0x000fea0003800000 */
.L_x_1107:
[----:B--2--5:R-:W0:Y:S02]  /*6e10*/  F2I.FTZ.TRUNC.NTZ R5, R18 ;  /* 0x0000001200057305 */ /* 0x024e24000021f100 */
[----:B0-----:R-:W-:Y:S01]  /*6e20*/  STG.E [R2.64], R5 ;  /* 0x0000000502007986 */ /* 0x001fe2000c101924 */
[----:B------:R-:W-:Y:S05]  /*6e30*/  EXIT ;  /* 0x000000000000794d */ /* 0x000fea0003800000 */
.L_x_1106:
[----:B--2--5:R-:W0:Y:S02]  /*6e40*/  F2I.FTZ.TRUNC.NTZ R5, R18 ;  /* 0x0000001200057305 */ /* 0x024e24000021f100 */
[----:B0-----:R-:W-:Y:S01]  /*6e50*/  STG.E.U16 [R2.64], R5 ;  /* 0x0000000502007986 */ /* 0x001fe2000c101524 */
[----:B------:R-:W-:Y:S05]  /*6e60*/  EXIT ;  /* 0x000000000000794d */ /* 0x000fea0003800000 */
.L_x_1102:
[----:B------:R-:W-:-:S13]  /*6e70*/  ISETP.GT.AND P0, PT, R0, 0x6, PT ;  /* 0x000000060000780c */ /* 0x000fda0003f04270 */
[----:B------:R-:W-:Y:S05]  /*6e80*/  @P0 BRA `(.L_x_1108) ;  /* 0x0000009000000947 */ /* 0x000fea0003800000 */
[----:B------:R-:W-:-:S13]  /*6e90*/  ISETP.NE.AND P0, PT, R0, 0x5, PT ;  /* 0x000000050000780c */ /* 0x000fda0003f05270 */
[----:B------:R-:W-:Y:S05]  /*6ea0*/  @!P0 BRA `(.L_x_1109) ;  /* 0x0000004000008947 */ /* 0x000fea0003800000 */
[----:B------:R-:W-:-:S13]  /*6eb0*/  ISETP.NE.AND P0, PT, R0, 0x6, PT ;  /* 0x000000060000780c */ /* 0x000fda0003f05270 */
[----:B------:R-:W-:Y:S05]  /*6ec0*/  @P0 BRA `(.L_x_1105) ;  /* 0x00000a5000000947 */ /* 0x000fea0003800000 */
[----:B--2--5:R-:W-:Y:S01]  /*6ed0*/  STG.E [R2.64], R18 ;  /* 0x0000001202007986 */ /* 0x024fe2000c101924 */
[----:B------:R-:W-:Y:S05]  /*6ee0*/  EXIT ;  /* 0x000000000000794d */ /* 0x000fea0003800000 */
.L_x_1109:
[----:B--2--5:R-:W-:-:S05]  /*6ef0*/  F2FP.PACK_AB R18, RZ, R18 ;  /* 0x00000012ff12723e */ /* 0x024fca00000000ff */
[----:B------:R-:W-:Y:S01]  /*6f00*/  STG.E.U16 [R2.64], R18 ;  /* 0x0000001202007986 */ /* 0x000fe2000c101524 */
[----:B------:R-:W-:Y:S05]  /*6f10*/  EXIT ;  /* 0x000000000000794d */ /* 0x000fea0003800000 */
.L_x_1108:
[----:B------:R-:W-:-:S13]  /*6f20*/  ISETP.NE.AND P0, PT, R0, 0x7, PT ;  /* 0x000000070000780c */ /* 0x000fda0003f05270 */
[----:B------:R-:W-:Y:S05]  /*6f30*/  @!P0 BRA `(.L_x_1110) ;  /* 0x000000b000008947 */ /* 0x000fea0003800000 */
[----:B------:R-:W-:-:S13]  /*6f40*/  ISETP.NE.AND P0, PT, R0, 0x8, PT ;  /* 0x000000080000780c */ /* 0x000fda0003f05270 */
[----:B------:R-:W-:Y:S05]  /*6f50*/  @!P0 BRA `(.L_x_1111) ;  /* 0x0000005000008947 */ /* 0x000fea0003800000 */
[----:B------:R-:W-:-:S13]  /*6f60*/  ISETP.NE.AND P0, PT, R0, 0x9, PT ;  /* 0x000000090000780c */ /* 0x000fda0003f05270 */
[----:B------:R-:W-:Y:S05]  /*6f70*/  @P0 BRA `(.L_x_1105) ;  /* 0x000009a000000947 */ /* 0x000fea0003800000 */
[----:B------:R-:W-:-:S05]  /*6f80*/  IMAD.MOV.U32 R19, RZ, RZ, RZ ;  /* 0x000000ffff137224 */ /* 0x000fca00078e00ff */
[----:B--2--5:R-:W-:Y:S01]  /*6f90*/  STG.E.64 [R2.64], R18 ;  /* 0x0000001202007986 */ /* 0x024fe2000c101b24 */
[----:B------:R-:W-:Y:S05]  /*6fa0*/  EXIT ;  /* 0x000000000000794d */ /* 0x000fea0003800000 */
.L_x_1111:
[----:B--2--5:R-:W-:-:S04]  /*6fb0*/  F2FP.PACK_AB R5, RZ, R18 ;  /* 0x00000012ff05723e */ /* 0x024fc800000000ff */
[----:B------:R-:W-:-:S05]  /*6fc0*/  PRMT R5, R5, 0x5410, RZ ;  /* 0x0000541005057816 */ /* 0x000fca00000000ff */
[----:B------:R-:W-:Y:S01]  /*6fd0*/  STG.E [R2.64], R5 ;  /* 0x0000000502007986 */ /* 0x000fe2000c101924 */
[----:B------:R-:W-:Y:S05]  /*6fe0*/  EXIT ;  /* 0x000000000000794d */ /* 0x000fea0003800000 */
.L_x_1110:
[----:B--2--5:R-:W-:-:S06]  /*6ff0*/  FMUL.FTZ R4, R18, 1 ;  /* 0x3f80000012047820 */ /* 0x024fcc0000410000 */
[----:B------:R-:W0:Y:S02]  /*7000*/  F2F.F64.F32 R4, R4 ;  /* 0x0000000400047310 */ /* 0x000e240000201800 */
[----:B0-----:R-:W-:Y:S01]  /*7010*/  STG.E.64 [R2.64], R4 ;  /* 0x0000000402007986 */ /* 0x001fe2000c101b24 */
[----:B------:R-:W-:Y:S05]  /*7020*/  EXIT ;  /* 0x000000000000794d */ /* 0x000fea0003800000 */
.L_x_1101:
        /* <DEDUP_REMOVED lines=8> */
[----:B--2--5:R-:W-:-:S04]  /*70b0*/  FSETP.NEU.FTZ.AND P0, PT, R18, RZ, PT ;  /* 0x000000ff1200720b */ /* 0x024fc80003f1d000 */
[----:B------:R-:W-:-:S05]  /*70c0*/  SEL R5, RZ, 0x1, !P0 ;  /* 0x00000001ff057807 */ /* 0x000fca0004000000 */
[----:B------:R-:W-:Y:S01]  /*70d0*/  STG.E.U8 [R2.64], R5 ;  /* 0x0000000502007986 */ /* 0x000fe2000c101124 */
[----:B------:R-:W-:Y:S05]  /*70e0*/  EXIT ;  /* 0x000000000000794d */ /* 0x000fea0003800000 */
.L_x_1114:
[----:B--2--5:R-:W-:Y:S01]  /*70f0*/  FMUL.FTZ R4, R18, 1 ;  /* 0x3f80000012047820 */ /* 0x024fe20000410000 */
[----:B------:R-:W-:-:S05]  /*7100*/  CS2R R6, SRZ ;  /* 0x0000000000067805 */ /* 0x000fca000001ff00 */
[----:B------:R-:W0:Y:S02]  /*7110*/  F2F.F64.F32 R4, R4 ;  /* 0x0000000400047310 */ /* 0x000e240000201800 */
[----:B0-----:R-:W-:Y:S01]  /*7120*/  STG.E.128 [R2.64], R4 ;  /* 0x0000000402007986 */ /* 0x001fe2000c101d24 */
[----:B------:R-:W-:Y:S05]  /*7130*/  EXIT ;  /* 0x000000000000794d */ /* 0x000fea0003800000 */
.L_x_1113:
[----:B------:R-:W-:-:S13]  /*7140*/  ISETP.NE.AND P0, PT, R0, 0xf, PT ;  /* 0x0000000f0000780c */ /* 0x000fda0003f05270 */
[----:B------:R-:W-:Y:S05]  /*7150*/  @!P0 BRA `(.L_x_1115) ;  /* 0x000002b000008947 */ /* 0x000fea0003800000 */
[----:B------:R-:W-:-:S13]  /*7160*/  ISETP.NE.AND P0, PT, R0, 0x17, PT ;  /* 0x000000170000780c */ /* 0x000fda0003f05270 */
[----:B------:R-:W-:Y:S05]  /*7170*/  @!P0 BRA `(.L_x_1116) ;  /* 0x0000014000008947 */ /* 0x000fea0003800000 */
[----:B------:R-:W-:-:S13]  /*7180*/  ISETP.NE.AND P0, PT, R0, 0x18, PT ;  /* 0x000000180000780c */ /* 0x000fda0003f05270 */
[----:B------:R-:W-:Y:S05]  /*7190*/  @P0 BRA `(.L_x_1105) ;  /* 0x0000078000000947 */ /* 0x000fea0003800000 */
[C---:B--2--5:R-:W-:Y:S01]  /*71a0*/  LOP3.LUT R4, R18.reuse, 0x7fffffff, RZ, 0xc0, !PT ;  /* 0x7fffffff12047812 */ /* 0x064fe200078ec0ff */
[----:B------:R-:W-:Y:S01]  /*71b0*/  BSSY B0, `(.L_x_1117) ;  /* 0x000000d000007945 */ /* 0x000fe20003800000 */
        /* <DEDUP_REMOVED lines=12> */
.L_x_1118:
[----:B------:R-:W-:Y:S05]  /*7280*/  BSYNC B0 ;  /* 0x0000000000007941 */ /* 0x000fea0003800000 */
.L_x_1117:
[----:B------:R-:W-:-:S05]  /*7290*/  LOP3.LUT R7, R0, R7, RZ, 0xfc, !PT ;  /* 0x0000000700077212 */ /* 0x000fca00078efcff */
[----:B------:R-:W-:Y:S01]  /*72a0*/  STG.E.U8 [R2.64], R7 ;  /* 0x0000000702007986 */ /* 0x000fe2000c101124 */
[----:B------:R-:W-:Y:S05]  /*72b0*/  EXIT ;  /* 0x000000000000794d */ /* 0x000fea0003800000 */
.L_x_1116:
[----:B--2--5:R-:W-:Y:S01]  /*72c0*/  LOP3.LUT R4, R18, 0x7fffffff, RZ, 0xc0, !PT ;  /* 0x7fffffff12047812 */ /* 0x024fe200078ec0ff */
[----:B------:R-:W-:Y:S03]  /*72d0*/  BSSY B0, `(.L_x_1119) ;  /* 0x000000e000007945 */ /* 0x000fe60003800000 */
        /* <DEDUP_REMOVED lines=10> */
.L_x_1120:
[----:B------:R-:W-:Y:S01]  /*7380*/  IMAD.MOV.U32 R0, RZ, RZ, 0x7f ;  /* 0x0000007fff007424 */ /* 0x000fe200078e00ff */
[----:B------:R-:W-:-:S04]  /*7390*/  ISETP.GT.U32.AND P0, PT, R4, 0x7f800000, PT ;  /* 0x7f8000000400780c */ /* 0x000fc80003f04070 */
[----:B------:R-:W-:-:S04]  /*73a0*/  SEL R0, R0, 0x7c, P0 ;  /* 0x0000007c00007807 */ /* 0x000fc80000000000 */
.L_x_1121:
[----:B------:R-:W-:Y:S05]  /*73b0*/  BSYNC B0 ;  /* 0x0000000000007941 */ /* 0x000fea0003800000 */
.L_x_1119:
[----:B------:R-:W-:-:S04]  /*73c0*/  LOP3.LUT R18, R18, 0x80000000, RZ, 0xc0, !PT ;  /* 0x8000000012127812 */ /* 0x000fc800078ec0ff */
[----:B------:R-:W-:-:S04]  /*73d0*/  SHF.R.U32.HI R5, RZ, 0x18, R18 ;  /* 0x00000018ff057819 */ /* 0x000fc80000011612 */
[----:B------:R-:W-:-:S05]  /*73e0*/  LOP3.LUT R5, R0, R5, RZ, 0xfc, !PT ;  /* 0x0000000500057212 */ /* 0x000fca00078efcff */
[----:B------:R-:W-:Y:S01]  /*73f0*/  STG.E.U8 [R2.64], R5 ;  /* 0x0000000502007986 */ /* 0x000fe2000c101124 */
[----:B------:R-:W-:Y:S05]  /*7400*/  EXIT ;  /* 0x000000000000794d */ /* 0x000fea0003800000 */
.L_x_1115:
[----:B--2--5:R-:W-:-:S05]  /*7410*/  F2FP.BF16.PACK_AB R18, RZ, R18 ;  /* 0x00000012ff12723e */ /* 0x024fca00000010ff */
[----:B------:R-:W-:Y:S01]  /*7420*/  STG.E.U16 [R2.64], R18 ;  /* 0x0000001202007986 */ /* 0x000fe2000c101524 */
[----:B------:R-:W-:Y:S05]  /*7430*/  EXIT ;  /* 0x000000000000794d */ /* 0x000fea0003800000 */
.L_x_1112:
        /* <DEDUP_REMOVED lines=8> */
[----:B--2--5:R-:W0:Y:S02]  /*74c0*/  F2I.FTZ.U32.TRUNC.NTZ R5, R18 ;  /* 0x0000001200057305 */ /* 0x024e24000021f000 */
[----:B0-----:R-:W-:Y:S01]  /*74d0*/  STG.E.U16 [R2.64], R5 ;  /* 0x0000000502007986 */ /* 0x001fe2000c101524 */
[----:B------:R-:W-:Y:S05]  /*74e0*/  EXIT ;  /* 0x000000000000794d */ /* 0x000fea0003800000 */
.L_x_1124:
[----:B--2--5:R-:W-:Y:S01]  /*74f0*/  LOP3.LUT R5, R18, 0x7fffffff, RZ, 0xc0, !PT ;  /* 0x7fffffff12057812 */ /* 0x024fe200078ec0ff */
        /* <DEDUP_REMOVED lines=15> */
.L_x_1127:
[----:B------:R-:W-:-:S04]  /*75f0*/  LOP3.LUT R18, R18, 0x80000000, RZ, 0xc0, !PT ;  /* 0x8000000012127812 */ /* 0x000fc800078ec0ff */
[----:B------:R-:W-:-:S04]  /*7600*/  SHF.R.U32.HI R5, RZ, 0x18, R18 ;  /* 0x00000018ff057819 */ /* 0x000fc80000011612 */
[----:B------:R-:W-:-:S04]  /*7610*/  LOP3.LUT R4, R4, R5, RZ, 0xfc, !PT ;  /* 0x0000000504047212 */ /* 0x000fc800078efcff */
[----:B------:R-:W-:Y:S02]  /*7620*/  PRMT R0, R4, 0x7610, R0 ;  /* 0x0000761004007816 */ /* 0x000fe40000000000 */
.L_x_1126:
[----:B------:R-:W-:Y:S05]  /*7630*/  BSYNC B0 ;  /* 0x0000000000007941 */ /* 0x000fea0003800000 */
.L_x_1125:
[----:B------:R-:W-:Y:S01]  /*7640*/  STG.E.U8 [R2.64], R0 ;  /* 0x0000000002007986 */ /* 0x000fe2000c101124 */
[----:B------:R-:W-:Y:S05]  /*7650*/  EXIT ;  /* 0x000000000000794d */ /* 0x000fea0003800000 */
.L_x_1123:
        /* <DEDUP_REMOVED lines=16> */
.L_x_1130:
[----:B------:R-:W-:-:S04]  /*7760*/  LOP3.LUT R18, R18, 0x80000000, RZ, 0xc0, !PT ;  /* 0x8000000012127812 */ /* 0x000fc800078ec0ff */
[----:B------:R-:W-:-:S04]  /*7770*/  SHF.R.U32.HI R5, RZ, 0x18, R18 ;  /* 0x00000018ff057819 */ /* 0x000fc80000011612 */
[----:B------:R-:W-:-:S04]  /*7780*/  LOP3.LUT R4, R4, R5, RZ, 0xfc, !PT ;  /* 0x0000000504047212 */ /* 0x000fc800078efcff */
[----:B------:R-:W-:Y:S02]  /*7790*/  PRMT R0, R4, 0x7610, R0 ;  /* 0x0000761004007816 */ /* 0x000fe40000000000 */
.L_x_1129:
[----:B------:R-:W-:Y:S05]  /*77a0*/  BSYNC B0 ;  /* 0x0000000000007941 */ /* 0x000fea0003800000 */
.L_x_1128:
[----:B------:R-:W-:Y:S01]  /*77b0*/  STG.E.U8 [R2.64], R0 ;  /* 0x0000000002007986 */ /* 0x000fe2000c101124 */
[----:B------:R-:W-:Y:S05]  /*77c0*/  EXIT ;  /* 0x000000000000794d */ /* 0x000fea0003800000 */
.L_x_1122:
[----:B------:R-:W-:-:S13]  /*77d0*/  ISETP.NE.AND P0, PT, R0, 0x1c, PT ;  /* 0x0000001c0000780c */ /* 0x000fda0003f05270 */
[----:B------:R-:W-:Y:S05]  /*77e0*/  @!P0 BRA `(.L_x_1131) ;  /* 0x000002a000008947 */ /* 0x000fea0003800000 */
[----:B------:R-:W-:-:S13]  /*77f0*/  ISETP.NE.AND P0, PT, R0, 0x1d, PT ;  /* 0x0000001d0000780c */ /* 0x000fda0003f05270 */
[----:B------:R-:W-:Y:S05]  /*7800*/  @!P0 BRA `(.L_x_1132) ;  /* 0x0000025000008947 */ /* 0x000fea0003800000 */
[----:B------:R-:W-:-:S13]  /*7810*/  ISETP.NE.AND P0, PT, R0, 0x2c, PT ;  /* 0x0000002c0000780c */ /* 0x000fda0003f05270 */
[----:B------:R-:W-:Y:S05]  /*7820*/  @P0 BRA `(.L_x_1105) ;  /* 0x000000f000000947 */ /* 0x000fea0003800000 */
[----:B--2--5:R-:W-:Y:S02]  /*7830*/  SHF.R.U32.HI R4, RZ, 0x17, R18 ;  /* 0x00000017ff047819 */ /* 0x024fe40000011612 */
        /* <DEDUP_REMOVED lines=14> */
.L_x_1105:
        /* <DEDUP_REMOVED lines=19> */
[----:B------:R-:W-:Y:S05]  /*7a50*/  EXIT ;  /* 0x000000000000794d */ /* 0x000fea0003800000 */
.L_x_1132:
[----:B--2--5:R-:W0:Y:S02]  /*7a60*/  F2I.U64.TRUNC R18, R18 ;  /* 0x0000001200127311 */ /* 0x024e24000020d800 */
[----:B0-----:R-:W-:Y:S01]  /*7a70*/  STG.E.64 [R2.64], R18 ;  /* 0x0000001202007986 */ /* 0x001fe2000c101b24 */
[----:B------:R-:W-:Y:S05]  /*7a80*/  EXIT ;  /* 0x000000000000794d */ /* 0x000fea0003800000 */
.L_x_1131:
[----:B--2--5:R-:W0:Y:S02]  /*7a90*/  F2I.FTZ.U32.TRUNC.NTZ R5, R18 ;  /* 0x0000001200057305 */ /* 0x024e24000021f000 */
[----:B0-----:R-:W-:Y:S01]  /*7aa0*/  STG.E [R2.64], R5 ;  /* 0x0000000502007986 */ /* 0x001fe2000c101924 */
[----:B------:R-:W-:Y:S05]  /*7ab0*/  EXIT ;  /* 0x000000000000794d */ /* 0x000fea0003800000 */
.L_x_1133:
        /* <DEDUP_REMOVED lines=12> */
.L_x_1827:


//--------------------- .text._ZN2at6native18elementwise_kernelILi128ELi2EZNS0_22gpu_kernel_impl_nocastIZZZNS0_46_GLOBAL__N__5fd40885_13_AmpKernels_cu_3810c27339_amp_non_finite_check_and_unscale_cuda_ERNS_6TensorES5_RKS4_ENKUlvE_clEvENKUlvE0_clEvEUlfE_EEvRNS_18TensorIteratorBaseERKT_EUliE_EEviT1_ --------------------------
	.section	.text._ZN2at6native18elementwise_kernelILi128ELi2EZNS0_22gpu_kernel_impl_nocastIZZZNS0_46_GLOBAL__N__5fd40885_13_AmpKernels_cu_3810c27339_amp_non_finite_check_and_unscale_cuda_ERNS_6TensorES5_RKS4_ENKUlvE_clEvENKUlvE0_clEvEUlfE_EEvRNS_18TensorIteratorBaseERKT_EUliE_EEviT1_,"ax",@progbits
	.sectioninfo	@"SHI_REGISTERS=16"
	.align	128
        .global         _ZN2at6native18elementwise_kernelILi128ELi2EZNS0_22gpu_kernel_impl_nocastIZZZNS0_46_GLOBAL__N__5fd40885_13_AmpKernels_cu_3810c27339_amp_non_finite_check_and_unscale_cuda_ERNS_6TensorES5_RKS4_ENKUlvE_clEvENKUlvE0_clEvEUlfE_EEvRNS_18TensorIteratorBaseERKT_EUliE_EEviT1_
        .type           _ZN2at6native18elementwise_kernelILi128ELi2EZNS0_22gpu_kernel_impl_nocastIZZZNS0_46_GLOBAL__N__5fd40885_13_AmpKernels_cu_3810c27339_amp_non_finite_check_and_unscale_cuda_ERNS_6TensorES5_RKS4_ENKUlvE_clEvENKUlvE0_clEvEUlfE_EEvRNS_18TensorIteratorBaseERKT_EUliE_EEviT1_,@function
        .size           _ZN2at6native18elementwise_kernelILi128ELi2EZNS0_22gpu_kernel_impl_nocastIZZZNS0_46_GLOBAL__N__5fd40885_13_AmpKernels_cu_3810c27339_amp_non_finite_check_and_unscale_cuda_ERNS_6TensorES5_RKS4_ENKUlvE_clEvENKUlvE0_clEvEUlfE_EEvRNS_18TensorIteratorBaseERKT_EUliE_EEviT1_,(.L_x_1828 - _ZN2at6native18elementwise_kernelILi128ELi2EZNS0_22gpu_kernel_impl_nocastIZZZNS0_46_GLOBAL__N__5fd40885_13_AmpKernels_cu_3810c27339_amp_non_finite_check_and_unscale_cuda_ERNS_6TensorES5_RKS4_ENKUlvE_clEvENKUlvE0_clEvEUlfE_EEvRNS_18TensorIteratorBaseERKT_EUliE_EEviT1_)
        .other          _ZN2at6native18elementwise_kernelILi128ELi2EZNS0_22gpu_kernel_impl_nocastIZZZNS0_46_GLOBAL__N__5fd40885_13_AmpKernels_cu_3810c27339_amp_non_finite_check_and_unscale_cuda_ERNS_6TensorES5_RKS4_ENKUlvE_clEvENKUlvE0_clEvEUlfE_EEvRNS_18TensorIteratorBaseERKT_EUliE_EEviT1_,@"STO_CUDA_ENTRY STV_DEFAULT"
_ZN2at6native18elementwise_kernelILi128ELi2EZNS0_22gpu_kernel_impl_nocastIZZZNS0_46_GLOBAL__N__5fd40885_13_AmpKernels_cu_3810c27339_amp_non_finite_check_and_unscale_cuda_ERNS_6TensorES5_RKS4_ENKUlvE_clEvENKUlvE0_clEvEUlfE_EEvRNS_18TensorIteratorBaseERKT_EUliE_EEviT1_:
.text._ZN2at6native18elementwise_kernelILi128ELi2EZNS0_22gpu_kernel_impl_nocastIZZZNS0_46_GLOBAL__N__5fd40885_13_AmpKernels_cu_3810c27339_amp_non_finite_check_and_unscale_cuda_ERNS_6TensorES5_RKS4_ENKUlvE_clEvENKUlvE0_clEvEUlfE_EEvRNS_18TensorIteratorBaseERKT_EUliE_EEviT1_:
[----:B------:R-:W-:Y:S02]  /*0000*/  MOV R1, c[0x0][0x28] ;  /* 0x00000a0000017a02 */ /* 0x000fe40000000f00 */
[----:B------:R-:W0:Y:S01]  /*0010*/  S2R R0, SR_CTAID.X ;  /* 0x0000000000007919 */ /* 0x000e220000002500 */
[----:B------:R-:W-:Y:S01]  /*0020*/  ULDC.64 UR4, c[0x0][0x118] ;  /* 0x0000460000047ab9 */ /* 0x000fe20000000a00 */
[----:B------:R-:W-:Y:S02]  /*0030*/  BSSY B0, `(.L_x_1134) ;  /* 0x00000fa000007945 */ /* 0x000fe40003800000 */
[----:B------:R-:W0:Y:S02]  /*0040*/  S2R R3, SR_TID.X ;  /* 0x0000000000037919 */ /* 0x000e240000002100 */
[----:B0-----:R-:W-:-:S04]  /*0050*/  LEA R0, R0, R3, 0x8 ;  /* 0x0000000300007211 */ /* 0x001fc800078e40ff */
[----:B------:R-:W-:Y:S02]  /*0060*/  ISETP.GE.AND P0, PT, R0, c[0x0][0x160], PT ;  /* 0x0000580000007a0c */ /* 0x000fe40003f06270 */
[----:B------:R-:W-:-:S11]  /*0070*/  MOV R9, R0 ;  /* 0x0000000000097202 */ /* 0x000fd60000000f00 */
        /* <DEDUP_REMOVED lines=228> */
.L_x_1136:
[----:B------:R-:W-:-:S05]  /*0ec0*/  IADD3 R8, P0, R3, c[0x0][0x368], RZ ;  /* 0x0000da0003087a10 */ /* 0x000fca0007f1e0ff */
[----:B------:R-:W-:-:S05]  /*0ed0*/  IMAD.X R9, RZ, RZ, c[0x0][0x36c], P0 ;  /* 0x0000db00ff097624 */ /* 0x000fca00000e06ff */
[----:B------:R-:W2:Y:S01]  /*0ee0*/  LDG.E R11, [R8.64] ;  /* 0x00000004080b7981 */ /* 0x000ea2000c1e1900 */
[----:B------:R-:W-:Y:S02]  /*0ef0*/  MOV R6, c[0x0][0x378] ;  /* 0x0000de0000067a02 */ /* 0x000fe40000000f00 */
[----:B------:R-:W-:Y:S02]  /*0f00*/  MOV R7, c[0x0][0x37c] ;  /* 0x0000df0000077a02 */ /* 0x000fe40000000f00 */
[----:B--2---:R-:W-:-:S13]  /*0f10*/  FSETP.GEU.FTZ.AND P0, PT, |R11|, +INF , PT ;  /* 0x7f8000000b00780b */ /* 0x004fda0003f1e200 */
[----:B------:R-:W-:Y:S02]  /*0f20*/  @P0 MOV R13, 0x3f800000 ;  /* 0x3f800000000d0802 */ /* 0x000fe40000000f00 */
[----:B------:R-:W-:Y:S02]  /*0f30*/  @P0 MOV R4, c[0x0][0x370] ;  /* 0x0000dc0000040a02 */ /* 0x000fe40000000f00 */
[----:B------:R-:W-:-:S05]  /*0f40*/  @P0 MOV R5, c[0x0][0x374] ;  /* 0x0000dd0000050a02 */ /* 0x000fca0000000f00 */
[----:B------:R0:W-:Y:S04]  /*0f50*/  @P0 STG.E [R4.64], R13 ;  /* 0x0000000d04000986 */ /* 0x0001e8000c101904 */
[----:B------:R-:W2:Y:S01]  /*0f60*/  LDG.E R6, [R6.64] ;  /* 0x0000000406067981 */ /* 0x000ea2000c1e1900 */
[----:B------:R-:W-:Y:S02]  /*0f70*/  IADD3 R2, P1, R2, c[0x0][0x360], RZ ;  /* 0x0000d80002027a10 */ /* 0x000fe40007f3e0ff */
[----:B------:R-:W-:Y:S02]  /*0f80*/  IADD3 R9, R0, 0x80, RZ ;  /* 0x0000008000097810 */ /* 0x000fe40007ffe0ff */
[----:B------:R-:W-:Y:S02]  /*0f90*/  IADD3.X R3, RZ, c[0x0][0x364], RZ, P1, !PT ;  /* 0x0000d900ff037a10 */ /* 0x000fe40000ffe4ff */
[----:B--2---:R-:W-:-:S13]  /*0fa0*/  FSETP.NEU.FTZ.AND P0, PT, R6, 1, PT ;  /* 0x3f8000000600780b */ /* 0x004fda0003f1d000 */
[----:B------:R-:W-:-:S05]  /*0fb0*/  @P0 FMUL.FTZ R11, R11, R6 ;  /* 0x000000060b0b0220 */ /* 0x000fca0000410000 */
[----:B------:R0:W-:Y:S02]  /*0fc0*/  STG.E [R2.64], R11 ;  /* 0x0000000b02007986 */ /* 0x0001e4000c101904 */
.L_x_1135:
[----:B------:R-:W-:Y:S05]  /*0fd0*/  BSYNC B0 ;  /* 0x0000000000007941 */ /* 0x000fea0003800000 */
.L_x_1134:
[----:B------:R-:W-:-:S13]  /*0fe0*/  ISETP.GE.AND P0, PT, R9, c[0x0][0x160], PT ;  /* 0x0000580009007a0c */ /* 0x000fda0003f06270 */
[----:B------:R-:W-:Y:S05]  /*0ff0*/  @P0 EXIT ;  /* 0x000000000000094d */ /* 0x000fea0003800000 */
[----:B------:R-:W-:Y:S01]  /*1000*/  ISETP.NE.AND P0, PT, RZ, c[0x0][0x168], PT ;  /* 0x00005a00ff007a0c */ /* 0x000fe20003f05270 */
[----:B------:R-:W-:Y:S01]  /*1010*/  HFMA2.MMA R0, -RZ, RZ, 0, 0 ;  /* 0x00000000ff007435 */ /* 0x000fe200000001ff */
[----:B0-----:R-:W-:-:S11]  /*1020*/  IMAD.MOV.U32 R2, RZ, RZ, RZ ;  /* 0x000000ffff027224 */ /* 0x001fd600078e00ff */
[----:B------:R-:W-:Y:S05]  /*1030*/  @!P0 BRA `(.L_x_1137) ;  /* 0x00000e0000008947 */ /* 0x000fea0003800000 */
[----:B------:R-:W-:Y:S02]  /*1040*/  MOV R2, RZ ;  /* 0x000000ff00027202 */ /* 0x000fe40000000f00 */
[----:B------:R-:W-:-:S05]  /*1050*/  MOV R3, R9 ;  /* 0x0000000900037202 */ /* 0x000fca0000000f00 */
[----:B------:R-:W-:Y:S01]  /*1060*/  IMAD.HI.U32 R4, R9, c[0x0][0x170], R2 ;  /* 0x00005c0009047a27 */ /* 0x000fe200078e0002 */
[----:B------:R-:W-:-:S04]  /*1070*/  MOV R3, c[0x0][0x168] ;  /* 0x00005a0000037a02 */ /* 0x000fc80000000f00 */
[----:B------:R-:W-:Y:S02]  /*1080*/  ISETP.NE.AND P0, PT, R3, 0x1, PT ;  /* 0x000000010300780c */ /* 0x000fe40003f05270 */
        /* <DEDUP_REMOVED lines=219> */
.L_x_1137:
[----:B------:R-:W-:-:S04]  /*1e40*/  IADD3 R2, P0, R2, c[0x0][0x368], RZ ;  /* 0x0000da0002027a10 */ /* 0x000fc80007f1e0ff */
[----:B------:R-:W-:-:S05]  /*1e50*/  IADD3.X R3, RZ, c[0x0][0x36c], RZ, P0, !PT ;  /* 0x0000db00ff037a10 */ /* 0x000fca00007fe4ff */
[----:B------:R-:W2:Y:S01]  /*1e60*/  LDG.E R11, [R2.64] ;  /* 0x00000004020b7981 */ /* 0x000ea2000c1e1900 */
[----:B------:R-:W-:Y:S02]  /*1e70*/  MOV R8, c[0x0][0x378] ;  /* 0x0000de0000087a02 */ /* 0x000fe40000000f00 */
[----:B------:R-:W-:Y:S02]  /*1e80*/  MOV R9, c[0x0][0x37c] ;  /* 0x0000df0000097a02 */ /* 0x000fe40000000f00 */
[----:B--2---:R-:W-:-:S13]  /*1e90*/  FSETP.GEU.FTZ.AND P0, PT, |R11|, +INF , PT ;  /* 0x7f8000000b00780b */ /* 0x004fda0003f1e200 */
[----:B------:R-:W-:Y:S02]  /*1ea0*/  @P0 MOV R13, 0x3f800000 ;  /* 0x3f800000000d0802 */ /* 0x000fe40000000f00 */
[----:B------:R-:W-:Y:S02]  /*1eb0*/  @P0 MOV R6, c[0x0][0x370] ;  /* 0x0000dc0000060a02 */ /* 0x000fe40000000f00 */
[----:B------:R-:W-:-:S05]  /*1ec0*/  @P0 MOV R7, c[0x0][0x374] ;  /* 0x0000dd0000070a02 */ /* 0x000fca0000000f00 */
[----:B------:R-:W-:Y:S04]  /*1ed0*/  @P0 STG.E [R6.64], R13 ;  /* 0x0000000d06000986 */ /* 0x000fe8000c101904 */
[----:B------:R-:W2:Y:S01]  /*1ee0*/  LDG.E R8, [R8.64] ;  /* 0x0000000408087981 */ /* 0x000ea2000c1e1900 */
[----:B------:R-:W-:-:S04]  /*1ef0*/  IADD3 R4, P1, R0, c[0x0][0x360], RZ ;  /* 0x0000d80000047a10 */ /* 0x000fc80007f3e0ff */
[----:B------:R-:W-:Y:S02]  /*1f00*/  IADD3.X R5, RZ, c[0x0][0x364], RZ, P1, !PT ;  /* 0x0000d900ff057a10 */ /* 0x000fe40000ffe4ff */
[----:B--2---:R-:W-:-:S13]  /*1f10*/  FSETP.NEU.FTZ.AND P0, PT, R8, 1, PT ;  /* 0x3f8000000800780b */ /* 0x004fda0003f1d000 */
[----:B------:R-:W-:-:S05]  /*1f20*/  @P0 FMUL.FTZ R11, R11, R8 ;  /* 0x000000080b0b0220 */ /* 0x000fca0000410000 */
[----:B------:R-:W-:Y:S01]  /*1f30*/  STG.E [R4.64], R11 ;  /* 0x0000000b04007986 */ /* 0x000fe2000c101904 */
[----:B------:R-:W-:Y:S05]  /*1f40*/  EXIT ;  /* 0x000000000000794d */ /* 0x000fea0003800000 */
.L_x_1138:
        /* <DEDUP_REMOVED lines=11> */
.L_x_1828:


//--------------------- .text._ZN2at6native27unrolled_elementwise_kernelIZZZNS0_46_GLOBAL__N__5fd40885_13_AmpKernels_cu_3810c27339_amp_non_finite_check_and_unscale_cuda_ERNS_6TensorES4_RKS3_ENKUlvE_clEvENKUlvE0_clEvEUlfE_St5arrayIPcLm2EELi4E23TrivialOffsetCalculatorILi1EjESE_NS0_6memory15LoadWithoutCastENSF_16StoreWithoutCastEEEviT_T0_T2_T3_T4_T5_ --------------------------
	.section	.text._ZN2at6native27unrolled_elementwise_kernelIZZZNS0_46_GLOBAL__N__5fd40885_13_AmpKernels_cu_3810c27339_amp_non_finite_check_and_unscale_cuda_ERNS_6TensorES4_RKS3_ENKUlvE_clEvENKUlvE0_clEvEUlfE_St5arrayIPcLm2EELi4E23TrivialOffsetCalculatorILi1EjESE_NS0_6memory15LoadWithoutCastENSF_16StoreWithoutCastEEEviT_T0_T2_T3_T4_T5_,"ax",@progbits
	.sectioninfo	@"SHI_REGISTERS=26"
	.align	128
        .global         _ZN2at6native27unrolled_elementwise_kernelIZZZNS0_46_GLOBAL__N__5fd40885_13_AmpKernels_cu_3810c27339_amp_non_finite_check_and_unscale_cuda_ERNS_6TensorES4_RKS3_ENKUlvE_clEvENKUlvE0_clEvEUlfE_St5arrayIPcLm2EELi4E23TrivialOffsetCalculatorILi1EjESE_NS0_6memory15LoadWithoutCastENSF_16StoreWithoutCastEEEviT_T0_T2_T3_T4_T5_
        .type           _ZN2at6native27unrolled_elementwise_kernelIZZZNS0_46_GLOBAL__N__5fd40885_13_AmpKernels_cu_3810c27339_amp_non_finite_check_and_unscale_cuda_ERNS_6TensorES4_RKS3_ENKUlvE_clEvENKUlvE0_clEvEUlfE_St5arrayIPcLm2EELi4E23TrivialOffsetCalculatorILi1EjESE_NS0_6memory15LoadWithoutCastENSF_16StoreWithoutCastEEEviT_T0_T2_T3_T4_T5_,@function
        .size           _ZN2at6native27unrolled_elementwise_kernelIZZZNS0_46_GLOBAL__N__5fd40885_13_AmpKernels_cu_3810c27339_amp_non_finite_check_and_unscale_cuda_ERNS_6TensorES4_RKS3_ENKUlvE_clEvENKUlvE0_clEvEUlfE_St5arrayIPcLm2EELi4E23TrivialOffsetCalculatorILi1EjESE_NS0_6memory15LoadWithoutCastENSF_16StoreWithoutCastEEEviT_T0_T2_T3_T4_T5_,(.L_x_1829 - _ZN2at6native27unrolled_elementwise_kernelIZZZNS0_46_GLOBAL__N__5fd40885_13_AmpKernels_cu_3810c27339_amp_non_finite_check_and_unscale_cuda_ERNS_6TensorES4_RKS3_ENKUlvE_clEvENKUlvE0_clEvEUlfE_St5arrayIPcLm2EELi4E23TrivialOffsetCalculatorILi1EjESE_NS0_6memory15LoadWithoutCastENSF_16StoreWithoutCastEEEviT_T0_T2_T3_T4_T5_)
        .other          _ZN2at6native27unrolled_elementwise_kernelIZZZNS0_46_GLOBAL__N__5fd40885_13_AmpKernels_cu_3810c27339_amp_non_finite_check_and_unscale_cuda_ERNS_6TensorES4_RKS3_ENKUlvE_clEvENKUlvE0_clEvEUlfE_St5arrayIPcLm2EELi4E23TrivialOffsetCalculatorILi1EjESE_NS0_6memory15LoadWithoutCastENSF_16StoreWithoutCastEEEviT_T0_T2_T3_T4_T5_,@"STO_CUDA_ENTRY STV_DEFAULT"
_ZN2at6native27unrolled_elementwise_kernelIZZZNS0_46_GLOBAL__N__5fd40885_13_AmpKernels_cu_3810c27339_amp_non_finite_check_and_unscale_cuda_ERNS_6TensorES4_RKS3_ENKUlvE_clEvENKUlvE0_clEvEUlfE_St5arrayIPcLm2EELi4E23TrivialOffsetCalculatorILi1EjESE_NS0_6memory15LoadWithoutCastENSF_16StoreWithoutCastEEEviT_T0_T2_T3_T4_T5_:
.text._ZN2at6native27unrolled_elementwise_kernelIZZZNS0_46_GLOBAL__N__5fd40885_13_AmpKernels_cu_3810c27339_amp_non_finite_check_and_unscale_cuda_ERNS_6TensorES4_RKS3_ENKUlvE_clEvENKUlvE0_clEvEUlfE_St5arrayIPcLm2EELi4E23TrivialOffsetCalculatorILi1EjESE_NS0_6memory15LoadWithoutCastENSF_16StoreWithoutCastEEEviT_T0_T2_T3_T4_T5_:
[----:B------:R-:W-:Y:S02]  /*0000*/  IMAD.MOV.U32 R1, RZ, RZ, c[0x0][0x28] ;  /* 0x00000a00ff017624 */ /* 0x000fe400078e00ff */
[----:B------:R-:W0:Y:S01]  /*0010*/  S2R R0, SR_CTAID.X ;  /* 0x0000000000007919 */ /* 0x000e220000002500 */
[----:B------:R-:W-:Y:S01]  /*0020*/  IMAD.MOV.U32 R3, RZ, RZ, -0x200 ;  /* 0xfffffe00ff037424 */ /* 0x000fe200078e00ff */
[----:B------:R-:W-:Y:S01]  /*0030*/  CS2R R8, SRZ ;  /* 0x0000000000087805 */ /* 0x000fe2000001ff00 */
[----:B------:R-:W-:Y:S01]  /*0040*/  HFMA2.MMA R6, -RZ, RZ, 0, 0 ;  /* 0x00000000ff067435 */ /* 0x000fe200000001ff */
[----:B------:R-:W1:Y:S01]  /*0050*/  S2R R21, SR_TID.X ;  /* 0x0000000000157919 */ /* 0x000e620000002100 */
[----:B------:R-:W-:Y:S01]  /*0060*/  ULDC.64 UR4, c[0x0][0x118] ;  /* 0x0000460000047ab9 */ /* 0x000fe20000000a00 */
[----:B0-----:R-:W-:Y:S02]  /*0070*/  IMAD R2, R0, R3, c[0x0][0x160] ;  /* 0x0000580000027624 */ /* 0x001fe400078e0203 */
[----:B------:R-:W-:Y:S01]  /*0080*/  IMAD.MOV.U32 R3, RZ, RZ, RZ ;  /* 0x000000ffff037224 */ /* 0x000fe200078e00ff */
[----:B-1----:R-:W-:Y:S02]  /*0090*/  MOV R5, R21 ;  /* 0x0000001500057202 */ /* 0x002fe40000000f00 */
[----:B------:R-:W-:-:S13]  /*00a0*/  ISETP.GE.AND P0, PT, R21, R2, PT ;  /* 0x000000021500720c */ /* 0x000fda0003f06270 */
[----:B------:R-:W-:Y:S01]  /*00b0*/  @!P0 IADD3 R5, R21, 0x80, RZ ;  /* 0x0000008015058810 */ /* 0x000fe20007ffe0ff */
[----:B------:R-:W-:Y:S01]  /*00c0*/  @!P0 IMAD R4, R0, 0x200, R21 ;  /* 0x0000020000048824 */ /* 0x000fe200078e0215 */
[----:B------:R-:W-:Y:S02]  /*00d0*/  @!P0 MOV R7, 0x4 ;  /* 0x0000000400078802 */ /* 0x000fe40000000f00 */
[----:B------:R-:W-:-:S13]  /*00e0*/  ISETP.GE.AND P1, PT, R5, R2, PT ;  /* 0x000000020500720c */ /* 0x000fda0003f26270 */
[----:B------:R-:W-:Y:S01]  /*00f0*/  @!P1 IMAD R10, R0, 0x200, R5 ;  /* 0x00000200000a9824 */ /* 0x000fe200078e0205 */
[----:B------:R-:W-:Y:S01]  /*0100*/  @!P1 IADD3 R5, R5, 0x80, RZ ;  /* 0x0000008005059810 */ /* 0x000fe20007ffe0ff */
[----:B------:R-:W-:-:S03]  /*0110*/  @!P1 IMAD.MOV.U32 R11, RZ, RZ, 0x4 ;  /* 0x00000004ff0b9424 */ /* 0x000fc600078e00ff */
[C---:B------:R-:W-:Y:S01]  /*0120*/  ISETP.GE.AND P3, PT, R5.reuse, R2, PT ;  /* 0x000000020500720c */ /* 0x040fe20003f66270 */
[----:B------:R-:W-:Y:S01]  /*0130*/  @!P1 IMAD.WIDE.U32 R10, R10, R11, c[0x0][0x188] ;  /* 0x000062000a0a9625 */ /* 0x000fe200078e000b */
[----:B------:R-:W-:Y:S04]  /*0140*/  BSSY B0, `(.L_x_1139) ;  /* 0x0000025000007945 */ /* 0x000fe80003800000 */
[----:B------:R0:W5:Y:S07]  /*0150*/  @!P1 LDG.E R8, [R10.64] ;  /* 0x000000040a089981 */ /* 0x00016e000c1e1900 */
[----:B------:R-:W-:Y:S01]  /*0160*/  @!P3 IMAD R14, R0, 0x200, R5 ;  /* 0x00000200000eb824 */ /* 0x000fe200078e0205 */
[----:B------:R-:W-:Y:S01]  /*0170*/  @!P3 IADD3 R5, R5, 0x80, RZ ;  /* 0x000000800505b810 */ /* 0x000fe20007ffe0ff */
[----:B------:R-:W-:-:S03]  /*0180*/  @!P3 IMAD.MOV.U32 R15, RZ, RZ, 0x4 ;  /* 0x00000004ff0fb424 */ /* 0x000fc600078e00ff */
[----:B------:R-:W-:Y:S01]  /*0190*/  ISETP.GE.AND P2, PT, R5, R2, PT ;  /* 0x000000020500720c */ /* 0x000fe20003f46270 */
[----:B------:R-:W-:-:S05]  /*01a0*/  @!P3 IMAD.WIDE.U32 R14, R14, R15, c[0x0][0x188] ;  /* 0x000062000e0eb625 */ /* 0x000fca00078e000f */
[----:B------:R0:W5:Y:S07]  /*01b0*/  @!P3 LDG.E R6, [R14.64] ;  /* 0x000000040e06b981 */ /* 0x00016e000c1e1900 */
[----:B------:R-:W-:Y:S01]  /*01c0*/  @!P2 LEA R12, R0, R5, 0x9 ;  /* 0x00000005000ca211 */ /* 0x000fe200078e48ff */
[----:B------:R-:W-:-:S04]  /*01d0*/  @!P0 IMAD.WIDE.U32 R4, R4, R7, c[0x0][0x188] ;  /* 0x0000620004048625 */ /* 0x000fc800078e0007 */
[----:B------:R-:W-:Y:S01]  /*01e0*/  IMAD.MOV.U32 R7, RZ, RZ, R21 ;  /* 0x000000ffff077224 */ /* 0x000fe200078e0015 */
[----:B------:R1:W5:Y:S01]  /*01f0*/  @!P0 LDG.E R9, [R4.64] ;  /* 0x0000000404098981 */ /* 0x000362000c1e1900 */
[----:B------:R-:W-:-:S03]  /*0200*/  @!P2 IMAD.MOV.U32 R13, RZ, RZ, 0x4 ;  /* 0x00000004ff0da424 */ /* 0x000fc600078e00ff */
[C---:B------:R-:W-:Y:S01]  /*0210*/  IADD3 R23, R7.reuse, 0x80, RZ ;  /* 0x0000008007177810 */ /* 0x040fe20007ffe0ff */
[----:B------:R-:W-:Y:S01]  /*0220*/  @!P2 IMAD.WIDE.U32 R12, R12, R13, c[0x0][0x188] ;  /* 0x000062000c0ca625 */ /* 0x000fe200078e000d */
[C---:B------:R-:W-:Y:S02]  /*0230*/  IADD3 R17, R7.reuse, 0x100, RZ ;  /* 0x0000010007117810 */ /* 0x040fe40007ffe0ff */
[----:B------:R-:W-:Y:S02]  /*0240*/  IADD3 R19, R7, 0x180, RZ ;  /* 0x0000018007137810 */ /* 0x000fe40007ffe0ff */
[----:B------:R-:W-:Y:S01]  /*0250*/  @!P0 MOV R7, R23 ;  /* 0x0000001700078202 */ /* 0x000fe20000000f00 */
[----:B-1----:R-:W-:Y:S01]  /*0260*/  @!P0 IMAD R4, R0, 0x200, R21 ;  /* 0x0000020000048824 */ /* 0x002fe200078e0215 */
[----:B------:R0:W5:Y:S01]  /*0270*/  @!P2 LDG.E R3, [R12.64] ;  /* 0x000000040c03a981 */ /* 0x000162000c1e1900 */
[----:B------:R-:W-:Y:S01]  /*0280*/  @!P0 IMAD.MOV.U32 R5, RZ, RZ, 0x4 ;  /* 0x00000004ff058424 */ /* 0x000fe200078e00ff */
[----:B------:R-:W-:-:S02]  /*0290*/  ISETP.GE.AND P1, PT, R23, R2, PT ;  /* 0x000000021700720c */ /* 0x000fc40003f26270 */
[-C--:B------:R-:W-:Y:S01]  /*02a0*/  ISETP.GE.AND P2, PT, R17, R2.reuse, PT ;  /* 0x000000021100720c */ /* 0x080fe20003f46270 */
[----:B------:R-:W-:Y:S01]  /*02b0*/  @!P0 IMAD.WIDE.U32 R4, R4, R5, c[0x0][0x180] ;  /* 0x0000600004048625 */ /* 0x000fe200078e0005 */
[-C--:B------:R-:W-:Y:S02]  /*02c0*/  ISETP.GE.AND P3, PT, R19, R2.reuse, PT ;  /* 0x000000021300720c */ /* 0x080fe40003f66270 */
[----:B------:R-:W-:Y:S01]  /*02d0*/  ISETP.GE.AND P4, PT, R7, R2, PT ;  /* 0x000000020700720c */ /* 0x000fe20003f86270 */
[----:B------:R-:W-:Y:S07]  /*02e0*/  @P0 BRA `(.L_x_1140) ;  /* 0x000000a000000947 */ /* 0x000fee0003800000 */
[----:B-----5:R-:W-:Y:S01]  /*02f0*/  FSETP.GEU.FTZ.AND P5, PT, |R9|, +INF , PT ;  /* 0x7f8000000900780b */ /* 0x020fe20003fbe200 */
[----:B0-----:R-:W-:Y:S01]  /*0300*/  IMAD.MOV.U32 R13, RZ, RZ, c[0x0][0x174] ;  /* 0x00005d00ff0d7624 */ /* 0x001fe200078e00ff */
[----:B------:R-:W-:-:S11]  /*0310*/  MOV R12, c[0x0][0x170] ;  /* 0x00005c00000c7a02 */ /* 0x000fd60000000f00 */
[----:B------:R-:W-:Y:S01]  /*0320*/  @P5 MOV R15, 0x3f800000 ;  /* 0x3f800000000f5802 */ /* 0x000fe20000000f00 */
[----:B------:R-:W-:Y:S02]  /*0330*/  @P5 IMAD.MOV.U32 R10, RZ, RZ, c[0x0][0x168] ;  /* 0x00005a00ff0a5624 */ /* 0x000fe400078e00ff */
[----:B------:R-:W-:-:S05]  /*0340*/  @P5 IMAD.MOV.U32 R11, RZ, RZ, c[0x0][0x16c] ;  /* 0x00005b00ff0b5624 */ /* 0x000fca00078e00ff */
[----:B------:R0:W-:Y:S04]  /*0350*/  @P5 STG.E [R10.64], R15 ;  /* 0x0000000f0a005986 */ /* 0x0001e8000c101904 */
[----:B------:R-:W2:Y:S02]  /*0360*/  LDG.E R12, [R12.64] ;  /* 0x000000040c0c7981 */ /* 0x000ea4000c1e1900 */
[----:B--2---:R-:W-:-:S13]  /*0370*/  FSETP.NEU.FTZ.AND P5, PT, R12, 1, PT ;  /* 0x3f8000000c00780b */ /* 0x004fda0003fbd000 */
[----:B------:R-:W-:Y:S02]  /*0380*/  @P5 FMUL.FTZ R9, R12, R9 ;  /* 0x000000090c095220 */ /* 0x000fe40000410000 */
.L_x_1140:
[----:B0-----:R-:W-:Y:S05]  /*0390*/  BSYNC B0 ;  /* 0x0000000000007941 */ /* 0x001fea0003800000 */
.L_x_1139:
[----:B------:R-:W-:Y:S01]  /*03a0*/  BSSY B0, `(.L_x_1141) ;  /* 0x000000c000007945 */ /* 0x000fe20003800000 */
[----:B------:R-:W-:Y:S05]  /*03b0*/  @P1 BRA `(.L_x_1142) ;  /* 0x000000a000001947 */ /* 0x000fea0003800000 */
[----:B-----5:R-:W-:Y:S01]  /*03c0*/  FSETP.GEU.FTZ.AND P1, PT, |R8|, +INF , PT ;  /* 0x7f8000000800780b */ /* 0x020fe20003f3e200 */
[----:B------:R-:W-:Y:S01]  /*03d0*/  IMAD.MOV.U32 R12, RZ, RZ, c[0x0][0x170] ;  /* 0x00005c00ff0c7624 */ /* 0x000fe200078e00ff */
[----:B------:R-:W-:-:S11]  /*03e0*/  MOV R13, c[0x0][0x174] ;  /* 0x00005d00000d7a02 */ /* 0x000fd60000000f00 */
[----:B------:R-:W-:Y:S01]  /*03f0*/  @P1 IMAD.MOV.U32 R15, RZ, RZ, 0x3f800000 ;  /* 0x3f800000ff0f1424 */ /* 0x000fe200078e00ff */
[----:B------:R-:W-:Y:S01]  /*0400*/  @P1 MOV R10, c[0x0][0x168] ;  /* 0x00005a00000a1a02 */ /* 0x000fe20000000f00 */
[----:B------:R-:W-:-:S05]  /*0410*/  @P1 IMAD.MOV.U32 R11, RZ, RZ, c[0x0][0x16c] ;  /* 0x00005b00ff0b1624 */ /* 0x000fca00078e00ff */
[----:B------:R0:W-:Y:S04]  /*0420*/  @P1 STG.E [R10.64], R15 ;  /* 0x0000000f0a001986 */ /* 0x0001e8000c101904 */
[----:B------:R-:W2:Y:S02]  /*0430*/  LDG.E R13, [R12.64] ;  /* 0x000000040c0d7981 */ /* 0x000ea4000c1e1900 */
[----:B--2---:R-:W-:-:S13]  /*0440*/  FSETP.NEU.FTZ.AND P1, PT, R13, 1, PT ;  /* 0x3f8000000d00780b */ /* 0x004fda0003f3d000 */
[----:B------:R-:W-:Y:S02]  /*0450*/  @P1 FMUL.FTZ R8, R13, R8 ;  /* 0x000000080d081220 */ /* 0x000fe40000410000 */
.L_x_1142:
[----:B0-----:R-:W-:Y:S05]  /*0460*/  BSYNC B0 ;  /* 0x0000000000007941 */ /* 0x001fea0003800000 */
.L_x_1141:
[----:B------:R-:W-:Y:S01]  /*0470*/  BSSY B0, `(.L_x_1143) ;  /* 0x000000c000007945 */ /* 0x000fe20003800000 */
[----:B------:R-:W-:Y:S05]  /*0480*/  @P2 BRA `(.L_x_1144) ;  /* 0x000000a000002947 */ /* 0x000fea0003800000 */
[----:B-----5:R-:W-:Y:S01]  /*0490*/  FSETP.GEU.FTZ.AND P1, PT, |R6|, +INF , PT ;  /* 0x7f8000000600780b */ /* 0x020fe20003f3e200 */
[----:B------:R-:W-:Y:S02]  /*04a0*/  IMAD.MOV.U32 R13, RZ, RZ, c[0x0][0x174] ;  /* 0x00005d00ff0d7624 */ /* 0x000fe400078e00ff */
[----:B------:R-:W-:-:S10]  /*04b0*/  IMAD.MOV.U32 R12, RZ, RZ, c[0x0][0x170] ;  /* 0x00005c00ff0c7624 */ /* 0x000fd400078e00ff */
[----:B------:R-:W-:Y:S01]  /*04c0*/  @P1 IMAD.MOV.U32 R15, RZ, RZ, 0x3f800000 ;  /* 0x3f800000ff0f1424 */ /* 0x000fe200078e00ff */
[----:B------:R-:W-:Y:S01]  /*04d0*/  @P1 MOV R11, c[0x0][0x16c] ;  /* 0x00005b00000b1a02 */ /* 0x000fe20000000f00 */
[----:B------:R-:W-:-:S05]  /*04e0*/  @P1 IMAD.MOV.U32 R10, RZ, RZ, c[0x0][0x168] ;  /* 0x00005a00ff0a1624 */ /* 0x000fca00078e00ff */
[----:B------:R0:W-:Y:S04]  /*04f0*/  @P1 STG.E [R10.64], R15 ;  /* 0x0000000f0a001986 */ /* 0x0001e8000c101904 */
[----:B------:R-:W2:Y:S02]  /*0500*/  LDG.E R13, [R12.64] ;  /* 0x000000040c0d7981 */ /* 0x000ea4000c1e1900 */
[----:B--2---:R-:W-:-:S13]  /*0510*/  FSETP.NEU.FTZ.AND P1, PT, R13, 1, PT ;  /* 0x3f8000000d00780b */ /* 0x004fda0003f3d000 */
[----:B------:R-:W-:Y:S02]  /*0520*/  @P1 FMUL.FTZ R6, R13, R6 ;  /* 0x000000060d061220 */ /* 0x000fe40000410000 */
.L_x_1144:
[----:B0-----:R-:W-:Y:S05]  /*0530*/  BSYNC B0 ;  /* 0x0000000000007941 */ /* 0x001fea0003800000 */
.L_x_1143:
[----:B------:R-:W-:Y:S01]  /*0540*/  BSSY B0, `(.L_x_1145) ;  /* 0x000000d000007945 */ /* 0x000fe20003800000 */
[----:B------:R-:W-:Y:S05]  /*0550*/  @P3 BRA `(.L_x_1146) ;  /* 0x000000b000003947 */ /* 0x000fea0003800000 */
[----:B-----5:R-:W-:Y:S01]  /*0560*/  FSETP.GEU.FTZ.AND P1, PT, |R3|, +INF , PT ;  /* 0x7f8000000300780b */ /* 0x020fe20003f3e200 */
[----:B------:R-:W-:Y:S01]  /*0570*/  IMAD.MOV.U32 R12, RZ, RZ, c[0x0][0x170] ;  /* 0x00005c00ff0c7624 */ /* 0x000fe200078e00ff */
[----:B------:R-:W-:-:S11]  /*0580*/  MOV R13, c[0x0][0x174] ;  /* 0x00005d00000d7a02 */ /* 0x000fd60000000f00 */
[----:B------:R-:W-:Y:S01]  /*0590*/  @P1 MOV R17, 0x3f800000 ;  /* 0x3f80000000111802 */ /* 0x000fe20000000f00 */
[----:B------:R-:W-:Y:S01]  /*05a0*/  @P1 IMAD.MOV.U32 R10, RZ, RZ, c[0x0][0x168] ;  /* 0x00005a00ff0a1624 */ /* 0x000fe200078e00ff */
[----:B------:R-:W-:-:S05]  /*05b0*/  @P1 MOV R11, c[0x0][0x16c] ;  /* 0x00005b00000b1a02 */ /* 0x000fca0000000f00 */
[----:B------:R0:W-:Y:S04]  /*05c0*/  @P1 STG.E [R10.64], R17 ;  /* 0x000000110a001986 */ /* 0x0001e8000c101904 */
[----:B------:R-:W2:Y:S02]  /*05d0*/  LDG.E R12, [R12.64] ;  /* 0x000000040c0c7981 */ /* 0x000ea4000c1e1900 */
[----:B--2---:R-:W-:-:S13]  /*05e0*/  FSETP.NEU.FTZ.AND P1, PT, R12, 1, PT ;  /* 0x3f8000000c00780b */ /* 0x004fda0003f3d000 */
[----:B------:R-:W-:-:S04]  /*05f0*/  @P1 FMUL.FTZ R3, R12, R3 ;  /* 0x000000030c031220 */ /* 0x000fc80000410000 */
[----:B------:R-:W-:Y:S02]  /*0600*/  IMAD.MOV.U32 R15, RZ, RZ, R3 ;  /* 0x000000ffff0f7224 */ /* 0x000fe400078e0003 */
.L_x_1146:
[----:B0-----:R-:W-:Y:S05]  /*0610*/  BSYNC B0 ;  /* 0x0000000000007941 */ /* 0x001fea0003800000 */
.L_x_1145:
[----:B-----5:R0:W-:Y:S01]  /*0620*/  @!P0 STG.E [R4.64], R9 ;  /* 0x0000000904008986 */ /* 0x0201e2000c101904 */
[----:B------:R-:W-:Y:S01]  /*0630*/  BSSY B0, `(.L_x_1147) ;  /* 0x000000c000007945 */ /* 0x000fe20003800000 */
[----:B------:R-:W-:Y:S05]  /*0640*/  @P4 BRA `(.L_x_1148) ;  /* 0x000000a000004947 */ /* 0x000fea0003800000 */
[----:B0-----:R-:W-:Y:S01]  /*0650*/  LEA R4, R0, R7, 0x9 ;  /* 0x0000000700047211 */ /* 0x001fe200078e48ff */
[----:B------:R-:W-:Y:S01]  /*0660*/  IMAD.MOV.U32 R11, RZ, RZ, 0x4 ;  /* 0x00000004ff0b7424 */ /* 0x000fe200078e00ff */
[----:B------:R-:W-:-:S03]  /*0670*/  IADD3 R7, R7, 0x80, RZ ;  /* 0x0000008007077810 */ /* 0x000fc60007ffe0ff */
[----:B------:R-:W-:Y:S01]  /*0680*/  IMAD.WIDE.U32 R4, R4, R11, c[0x0][0x180] ;  /* 0x0000600004047625 */ /* 0x000fe200078e000b */
[----:B------:R-:W-:-:S04]  /*0690*/  ISETP.GE.AND P0, PT, R7, R2, PT ;  /* 0x000000020700720c */ /* 0x000fc80003f06270 */
[----:B------:R0:W-:Y:S09]  /*06a0*/  STG.E [R4.64], R8 ;  /* 0x0000000804007986 */ /* 0x0001f2000c101904 */
[----:B------:R-:W-:Y:S02]  /*06b0*/  @!P0 LEA R10, R0, R7, 0x9 ;  /* 0x00000007000a8211 */ /* 0x000fe400078e48ff */
[----:B------:R-:W-:-:S03]  /*06c0*/  @!P0 IADD3 R7, R7, 0x80, RZ ;  /* 0x0000008007078810 */ /* 0x000fc60007ffe0ff */
[----:B------:R-:W-:-:S05]  /*06d0*/  @!P0 IMAD.WIDE.U32 R10, R10, R11, c[0x0][0x180] ;  /* 0x000060000a0a8625 */ /* 0x000fca00078e000b */
[----:B------:R0:W-:Y:S02]  /*06e0*/  @!P0 STG.E [R10.64], R6 ;  /* 0x000000060a008986 */ /* 0x0001e4000c101904 */
.L_x_1148:
[----:B------:R-:W-:Y:S05]  /*06f0*/  BSYNC B0 ;  /* 0x0000000000007941 */ /* 0x000fea0003800000 */
.L_x_1147:
[----:B------:R-:W-:-:S13]  /*0700*/  ISETP.GE.AND P0, PT, R7, R2, PT ;  /* 0x000000020700720c */ /* 0x000fda0003f06270 */
[----:B------:R-:W-:Y:S05]  /*0710*/  @P0 EXIT ;  /* 0x000000000000094d */ /* 0x000fea0003800000 */
[----:B------:R-:W-:Y:S01]  /*0720*/  HFMA2.MMA R3, -RZ, RZ, 0, 2.384185791015625e-07 ;  /* 0x00000004ff037435 */ /* 0x000fe200000001ff */
[----:B------:R-:W-:-:S09]  /*0730*/  IMAD R2, R0, 0x200, R7 ;  /* 0x0000020000027824 */ /* 0x000fd200078e0207 */
[----:B------:R-:W-:-:S05]  /*0740*/  IMAD.WIDE.U32 R2, R2, R3, c[0x0][0x180] ;  /* 0x0000600002027625 */ /* 0x000fca00078e0003 */
[----:B------:R-:W-:Y:S01]  /*0750*/  STG.E [R2.64], R15 ;  /* 0x0000000f02007986 */ /* 0x000fe2000c101904 */
[----:B------:R-:W-:Y:S05]  /*0760*/  EXIT ;  /* 0x000000000000794d */ /* 0x000fea0003800000 */
.L_x_1149:
        /* <DEDUP_REMOVED lines=9> */
.L_x_1829:


//--------------------- .text._ZN2at6native29vectorized_elementwise_kernelILi2EZZZNS0_46_GLOBAL__N__5fd40885_13_AmpKernels_cu_3810c27339_amp_non_finite_check_and_unscale_cuda_ERNS_6TensorES4_RKS3_ENKUlvE_clEvENKUlvE0_clEvEUlfE_St5arrayIPcLm2EEEEviT0_T1_ --------------------------
	.section	.text._ZN2at6native29vectorized_elementwise_kernelILi2EZZZNS0_46_GLOBAL__N__5fd40885_13_AmpKernels_cu_3810c27339_amp_non_finite_check_and_unscale_cuda_ERNS_6TensorES4_RKS3_ENKUlvE_clEvENKUlvE0_clEvEUlfE_St5arrayIPcLm2EEEEviT0_T1_,"ax",@progbits
	.sectioninfo	@"SHI_REGISTERS=26"
	.align	128
        .global         _ZN2at6native29vectorized_elementwise_kernelILi2EZZZNS0_46_GLOBAL__N__5fd40885_13_AmpKernels_cu_3810c27339_amp_non_finite_check_and_unscale_cuda_ERNS_6TensorES4_RKS3_ENKUlvE_clEvENKUlvE0_clEvEUlfE_St5arrayIPcLm2EEEEviT0_T1_
        .type           _ZN2at6native29vectorized_elementwise_kernelILi2EZZZNS0_46_GLOBAL__N__5fd40885_13_AmpKernels_cu_3810c27339_amp_non_finite_check_and_unscale_cuda_ERNS_6TensorES4_RKS3_ENKUlvE_clEvENKUlvE0_clEvEUlfE_St5arrayIPcLm2EEEEviT0_T1_,@function
        .size           _ZN2at6native29vectorized_elementwise_kernelILi2EZZZNS0_46_GLOBAL__N__5fd40885_13_AmpKernels_cu_3810c27339_amp_non_finite_check_and_unscale_cuda_ERNS_6TensorES4_RKS3_ENKUlvE_clEvENKUlvE0_clEvEUlfE_St5arrayIPcLm2EEEEviT0_T1_,(.L_x_1830 - _ZN2at6native29vectorized_elementwise_kernelILi2EZZZNS0_46_GLOBAL__N__5fd40885_13_AmpKernels_cu_3810c27339_amp_non_finite_check_and_unscale_cuda_ERNS_6TensorES4_RKS3_ENKUlvE_clEvENKUlvE0_clEvEUlfE_St5arrayIPcLm2EEEEviT0_T1_)
        .other          _ZN2at6native29vectorized_elementwise_kernelILi2EZZZNS0_46_GLOBAL__N__5fd40885_13_AmpKernels_cu_3810c27339_amp_non_finite_check_and_unscale_cuda_ERNS_6TensorES4_RKS3_ENKUlvE_clEvENKUlvE0_clEvEUlfE_St5arrayIPcLm2EEEEviT0_T1_,@"STO_CUDA_ENTRY STV_DEFAULT"
_ZN2at6native29vectorized_elementwise_kernelILi2EZZZNS0_46_GLOBAL__N__5fd40885_13_AmpKernels_cu_3810c27339_amp_non_finite_check_and_unscale_cuda_ERNS_6TensorES4_RKS3_ENKUlvE_clEvENKUlvE0_clEvEUlfE_St5arrayIPcLm2EEEEviT0_T1_:
.text._ZN2at6native29vectorized_elementwise_kernelILi2EZZZNS0_46_GLOBAL__N__5fd40885_13_AmpKernels_cu_3810c27339_amp_non_finite_check_and_unscale_cuda_ERNS_6TensorES4_RKS3_ENKUlvE_clEvENKUlvE0_clEvEUlfE_St5arrayIPcLm2EEEEviT0_T1_:
        /* <DEDUP_REMOVED lines=12> */
[----:B------:R-:W-:Y:S01]  /*00c0*/  MOV R12, c[0x0][0x168] ;  /* 0x00005a00000c7a02 */ /* 0x000fe20000000f00 */
[----:B------:R-:W-:Y:S01]  /*00d0*/  IMAD.MOV.U32 R13, RZ, RZ, c[0x0][0x16c] ;  /* 0x00005b00ff0d7624 */ /* 0x000fe200078e00ff */
[----:B------:R-:W-:Y:S01]  /*00e0*/  MOV R11, c[0x0][0x174] ;  /* 0x00005d00000b7a02 */ /* 0x000fe20000000f00 */
[----:B------:R-:W-:Y:S01]  /*00f0*/  IMAD.MOV.U32 R10, RZ, RZ, c[0x0][0x170] ;  /* 0x00005c00ff0a7624 */ /* 0x000fe200078e00ff */
[----:B------:R-:W3:Y:S04]  /*0100*/  LDG.E.64 R4, [R16.64+0x400] ;  /* 0x0004000410047981 */ /* 0x000ee8000c1e1b00 */
[----:B------:R0:W4:Y:S04]  /*0110*/  LDG.E.64 R2, [R16.64+0x800] ;  /* 0x0008000410027981 */ /* 0x000128000c1e1b00 */
[----:B------:R0:W5:Y:S01]  /*0120*/  LDG.E.64 R8, [R16.64+0xc00] ;  /* 0x000c000410087981 */ /* 0x000162000c1e1b00 */
[----:B--2---:R-:W-:-:S13]  /*0130*/  FSETP.GEU.FTZ.AND P0, PT, |R6|, +INF , PT ;  /* 0x7f8000000600780b */ /* 0x004fda0003f1e200 */
[----:B------:R-:W-:-:S05]  /*0140*/  @P0 IMAD.MOV.U32 R21, RZ, RZ, 0x3f800000 ;  /* 0x3f800000ff150424 */ /* 0x000fca00078e00ff */
[----:B------:R1:W-:Y:S04]  /*0150*/  @P0 STG.E [R12.64], R21 ;  /* 0x000000150c000986 */ /* 0x0003e8000c101904 */
[----:B------:R-:W2:Y:S01]  /*0160*/  LDG.E R15, [R10.64] ;  /* 0x000000040a0f7981 */ /* 0x000ea2000c1e1900 */
[----:B------:R-:W-:-:S13]  /*0170*/  FSETP.GEU.FTZ.AND P1, PT, |R7|, +INF , PT ;  /* 0x7f8000000700780b */ /* 0x000fda0003f3e200 */
[----:B------:R-:W-:-:S05]  /*0180*/  @P1 IMAD.MOV.U32 R23, RZ, RZ, 0x3f800000 ;  /* 0x3f800000ff171424 */ /* 0x000fca00078e00ff */
[----:B------:R-:W-:Y:S01]  /*0190*/  @P1 STG.E [R12.64], R23 ;  /* 0x000000170c001986 */ /* 0x000fe2000c101904 */
[----:B--2---:R-:W-:-:S13]  /*01a0*/  FSETP.NEU.FTZ.AND P0, PT, R15, 1, PT ;  /* 0x3f8000000f00780b */ /* 0x004fda0003f1d000 */
[----:B------:R-:W-:Y:S02]  /*01b0*/  @P0 FMUL.FTZ R6, R6, R15 ;  /* 0x0000000f06060220 */ /* 0x000fe40000410000 */
[----:B------:R-:W2:Y:S01]  /*01c0*/  @P1 LDG.E R15, [R10.64] ;  /* 0x000000040a0f1981 */ /* 0x000ea2000c1e1900 */
[----:B---3--:R-:W-:-:S13]  /*01d0*/  FSETP.GEU.FTZ.AND P1, PT, |R4|, +INF , PT ;  /* 0x7f8000000400780b */ /* 0x008fda0003f3e200 */
[----:B0-----:R-:W-:-:S05]  /*01e0*/  @P1 IMAD.MOV.U32 R17, RZ, RZ, 0x3f800000 ;  /* 0x3f800000ff111424 */ /* 0x001fca00078e00ff */
[----:B------:R0:W-:Y:S01]  /*01f0*/  @P1 STG.E [R12.64], R17 ;  /* 0x000000110c001986 */ /* 0x0001e2000c101904 */
[----:B--2---:R-:W-:-:S13]  /*0200*/  FSETP.NEU.FTZ.AND P0, PT, R15, 1, PT ;  /* 0x3f8000000f00780b */ /* 0x004fda0003f1d000 */
[----:B------:R-:W-:Y:S02]  /*0210*/  @P0 FMUL.FTZ R7, R7, R15 ;  /* 0x0000000f07070220 */ /* 0x000fe40000410000 */
[----:B------:R-:W2:Y:S01]  /*0220*/  @P1 LDG.E R15, [R10.64] ;  /* 0x000000040a0f1981 */ /* 0x000ea2000c1e1900 */
[----:B------:R-:W-:-:S13]  /*0230*/  FSETP.GEU.FTZ.AND P0, PT, |R5|, +INF , PT ;  /* 0x7f8000000500780b */ /* 0x000fda0003f1e200 */
[----:B-1----:R-:W-:-:S05]  /*0240*/  @P0 IMAD.MOV.U32 R21, RZ, RZ, 0x3f800000 ;  /* 0x3f800000ff150424 */ /* 0x002fca00078e00ff */
[----:B------:R1:W-:Y:S01]  /*0250*/  @P0 STG.E [R12.64], R21 ;  /* 0x000000150c000986 */ /* 0x0003e2000c101904 */
[----:B--2---:R-:W-:-:S13]  /*0260*/  FSETP.NEU.FTZ.AND P1, PT, R15, 1, PT ;  /* 0x3f8000000f00780b */ /* 0x004fda0003f3d000 */
[----:B------:R-:W-:Y:S02]  /*0270*/  @P1 FMUL.FTZ R4, R4, R15 ;  /* 0x0000000f04041220 */ /* 0x000fe40000410000 */
[----:B------:R-:W2:Y:S01]  /*0280*/  @P0 LDG.E R15, [R10.64] ;  /* 0x000000040a0f0981 */ /* 0x000ea2000c1e1900 */
[----:B----4-:R-:W-:-:S13]  /*0290*/  FSETP.GEU.FTZ.AND P0, PT, |R2|, +INF , PT ;  /* 0x7f8000000200780b */ /* 0x010fda0003f1e200 */
[----:B0-----:R-:W-:-:S05]  /*02a0*/  @P0 MOV R17, 0x3f800000 ;  /* 0x3f80000000110802 */ /* 0x001fca0000000f00 */
[----:B------:R-:W-:Y:S01]  /*02b0*/  @P0 STG.E [R12.64], R17 ;  /* 0x000000110c000986 */ /* 0x000fe2000c101904 */
        /* <DEDUP_REMOVED lines=9> */
[----:B-----5:R-:W-:-:S13]  /*0350*/  FSETP.GEU.FTZ.AND P0, PT, |R8|, +INF , PT ;  /* 0x7f8000000800780b */ /* 0x020fda0003f1e200 */
[----:B------:R-:W-:-:S05]  /*0360*/  @P0 IMAD.MOV.U32 R23, RZ, RZ, 0x3f800000 ;  /* 0x3f800000ff170424 */ /* 0x000fca00078e00ff */
[----:B------:R-:W-:Y:S01]  /*0370*/  @P0 STG.E [R12.64], R23 ;  /* 0x000000170c000986 */ /* 0x000fe2000c101904 */
[----:B--2---:R-:W-:-:S13]  /*0380*/  FSETP.NEU.FTZ.AND P1, PT, R15, 1, PT ;  /* 0x3f8000000f00780b */ /* 0x004fda0003f3d000 */
[----:B------:R-:W-:Y:S02]  /*0390*/  @P1 FMUL.FTZ R3, R3, R15 ;  /* 0x0000000f03031220 */ /* 0x000fe40000410000 */
[----:B------:R-:W2:Y:S01]  /*03a0*/  @P0 LDG.E R15, [R10.64] ;  /* 0x000000040a0f0981 */ /* 0x000ea2000c1e1900 */
[----:B------:R-:W-:-:S13]  /*03b0*/  FSETP.GEU.FTZ.AND P0, PT, |R9|, +INF , PT ;  /* 0x7f8000000900780b */ /* 0x000fda0003f1e200 */
[----:B0-----:R-:W-:-:S05]  /*03c0*/  @P0 IMAD.MOV.U32 R21, RZ, RZ, 0x3f800000 ;  /* 0x3f800000ff150424 */ /* 0x001fca00078e00ff */
[----:B------:R-:W-:Y:S01]  /*03d0*/  @P0 STG.E [R12.64], R21 ;  /* 0x000000150c000986 */ /* 0x000fe2000c101904 */
[----:B--2---:R-:W-:-:S13]  /*03e0*/  FSETP.NEU.FTZ.AND P1, PT, R15, 1, PT ;  /* 0x3f8000000f00780b */ /* 0x004fda0003f3d000 */
[----:B------:R-:W-:Y:S02]  /*03f0*/  @P1 FMUL.FTZ R8, R8, R15 ;  /* 0x0000000f08081220 */ /* 0x000fe40000410000 */
[----:B------:R-:W2:Y:S01]  /*0400*/  @P0 LDG.E R15, [R10.64] ;  /* 0x000000040a0f0981 */ /* 0x000ea2000c1e1900 */
[----:B------:R-:W-:-:S06]  /*0410*/  IMAD.WIDE.U32 R16, R0, R19, c[0x0][0x180] ;  /* 0x0000600000107625 */ /* 0x000fcc00078e0013 */
[----:B------:R-:W-:-:S05]  /*0420*/  IMAD.WIDE R16, R14, 0x8, R16 ;  /* 0x000000080e107825 */ /* 0x000fca00078e0210 */
[----:B------:R-:W-:Y:S04]  /*0430*/  STG.E.64 [R16.64], R6 ;  /* 0x0000000610007986 */ /* 0x000fe8000c101b04 */
[----:B------:R-:W-:Y:S04]  /*0440*/  STG.E.64 [R16.64+0x400], R4 ;  /* 0x0004000410007986 */ /* 0x000fe8000c101b04 */
[----:B------:R-:W-:Y:S01]  /*0450*/  STG.E.64 [R16.64+0x800], R2 ;  /* 0x0008000210007986 */ /* 0x000fe2000c101b04 */
[----:B--2---:R-:W-:-:S13]  /*0460*/  FSETP.NEU.FTZ.AND P0, PT, R15, 1, PT ;  /* 0x3f8000000f00780b */ /* 0x004fda0003f1d000 */
[----:B------:R-:W-:-:S05]  /*0470*/  @P0 FMUL.FTZ R9, R9, R15 ;  /* 0x0000000f09090220 */ /* 0x000fca0000410000 */
[----:B------:R-:W-:Y:S01]  /*0480*/  STG.E.64 [R16.64+0xc00], R8 ;  /* 0x000c000810007986 */ /* 0x000fe2000c101b04 */
[----:B------:R-:W-:Y:S05]  /*0490*/  EXIT ;  /* 0x000000000000794d */ /* 0x000fea0003800000 */
.L_x_1150:
[----:B------:R-:W0:Y:S01]  /*04a0*/  S2R R13, SR_TID.X ;  /* 0x00000000000d7919 */ /* 0x000e220000002100 */
[----:B------:R-:W-:Y:S01]  /*04b0*/  CS2R R16, SRZ ;  /* 0x0000000000107805 */ /* 0x000fe2000001ff00 */
[----:B0-----:R-:W-:Y:S02]  /*04c0*/  ISETP.GE.AND P0, PT, R13, R8, PT ;  /* 0x000000080d00720c */ /* 0x001fe40003f06270 */
[----:B------:R-:W-:-:S11]  /*04d0*/  MOV R3, R13 ;  /* 0x0000000d00037202 */ /* 0x000fd60000000f00 */
[----:B------:R-:W-:Y:S01]  /*04e0*/  @!P0 IMAD.IADD R10, R0, 0x1, R3 ;  /* 0x00000001000a8824 */ /* 0x000fe200078e0203 */
[----:B------:R-:W-:Y:S01]  /*04f0*/  @!P0 IADD3 R3, R3, 0x80, RZ ;  /* 0x0000008003038810 */ /* 0x000fe20007ffe0ff */
[----:B------:R-:W-:-:S03]  /*0500*/  @!P0 IMAD.MOV.U32 R11, RZ, RZ, 0x4 ;  /* 0x00000004ff0b8424 */ /* 0x000fc600078e00ff */
[----:B------:R-:W-:Y:S01]  /*0510*/  ISETP.GE.AND P6, PT, R3, R8, PT ;  /* 0x000000080300720c */ /* 0x000fe20003fc6270 */
[----:B------:R-:W-:Y:S02]  /*0520*/  IMAD.MOV.U32 R18, RZ, RZ, RZ ;  /* 0x000000ffff127224 */ /* 0x000fe400078e00ff */
[----:B------:R-:W-:-:S04]  /*0530*/  @!P0 IMAD.WIDE.U32 R10, R10, R11, c[0x0][0x188] ;  /* 0x000062000a0a8625 */ /* 0x000fc800078e000b */
[----:B------:R-:W-:Y:S01]  /*0540*/  IMAD.MOV.U32 R14, RZ, RZ, RZ ;  /* 0x000000ffff0e7224 */ /* 0x000fe200078e00ff */
[----:B------:R0:W5:Y:S05]  /*0550*/  @!P0 LDG.E R17, [R10.64] ;  /* 0x000000040a118981 */ /* 0x00016a000c1e1900 */
[----:B------:R-:W-:Y:S01]  /*0560*/  @!P6 IMAD.IADD R22, R0, 0x1, R3 ;  /* 0x000000010016e824 */ /* 0x000fe200078e0203 */
[----:B------:R-:W-:Y:S02]  /*0570*/  @!P6 IADD3 R3, R3, 0x80, RZ ;  /* 0x000000800303e810 */ /* 0x000fe40007ffe0ff */
[----:B------:R-:W-:Y:S02]  /*0580*/  @!P6 MOV R23, 0x4 ;  /* 0x000000040017e802 */ /* 0x000fe40000000f00 */
[----:B------:R-:W-:-:S03]  /*0590*/  ISETP.GE.AND P5, PT, R3, R8, PT ;  /* 0x000000080300720c */ /* 0x000fc60003fa6270 */
[----:B------:R-:W-:-:S05]  /*05a0*/  @!P6 IMAD.WIDE.U32 R22, R22, R23, c[0x0][0x188] ;  /* 0x000062001616e625 */ /* 0x000fca00078e0017 */
[----:B------:R1:W5:Y:S05]  /*05b0*/  @!P6 LDG.E R16, [R22.64] ;  /* 0x000000041610e981 */ /* 0x00036a000c1e1900 */
[----:B------:R-:W-:Y:S01]  /*05c0*/  @!P5 IMAD.IADD R6, R0, 0x1, R3 ;  /* 0x000000010006d824 */ /* 0x000fe200078e0203 */
[----:B------:R-:W-:-:S04]  /*05d0*/  @!P5 IADD3 R3, R3, 0x80, RZ ;  /* 0x000000800303d810 */ /* 0x000fc80007ffe0ff */
[----:B------:R-:W-:-:S13]  /*05e0*/  ISETP.GE.AND P4, PT, R3, R8, PT ;  /* 0x000000080300720c */ /* 0x000fda0003f86270 */
[----:B------:R-:W-:Y:S02]  /*05f0*/  @!P4 IADD3 R20, R0, R3, RZ ;  /* 0x000000030014c210 */ /* 0x000fe40007ffe0ff */
        /* <DEDUP_REMOVED lines=10> */
[----:B------:R-:W-:Y:S01]  /*06a0*/  ISETP.GE.AND P6, PT, R3, R8, PT ;  /* 0x000000080300720c */ /* 0x000fe20003fc6270 */
[----:B------:R-:W-:Y:S02]  /*06b0*/  @!P5 IMAD.MOV.U32 R7, RZ, RZ, 0x4 ;  /* 0x00000004ff07d424 */ /* 0x000fe400078e00ff */
[----:B------:R-:W-:Y:S01]  /*06c0*/  @!P3 IMAD.MOV.U32 R12, RZ, RZ, 0x4 ;  /* 0x00000004ff0cb424 */ /* 0x000fe200078e00ff */
[----:B------:R-:W-:Y:S01]  /*06d0*/  @!P4 MOV R21, 0x4 ;  /* 0x000000040015c802 */ /* 0x000fe20000000f00 */
[----:B------:R-:W-:-:S04]  /*06e0*/  @!P5 IMAD.WIDE.U32 R6, R6, R7, c[0x0][0x188] ;  /* 0x000062000606d625 */ /* 0x000fc800078e0007 */
[----:B-1----:R-:W-:Y:S01]  /*06f0*/  @!P3 IMAD.WIDE.U32 R22, R5, R12, c[0x0][0x188] ;  /* 0x000062000516b625 */ /* 0x002fe200078e000c */
[----:B------:R-:W-:Y:S01]  /*0700*/  @!P2 MOV R5, 0x4 ;  /* 0x000000040005a802 */ /* 0x000fe20000000f00 */
[----:B------:R1:W5:Y:S02]  /*0710*/  @!P5 LDG.E R18, [R6.64] ;  /* 0x000000040612d981 */ /* 0x000364000c1e1900 */
[----:B------:R-:W-:Y:S01]  /*0720*/  @!P6 MOV R19, 0x4 ;  /* 0x000000040013e802 */ /* 0x000fe20000000f00 */
[----:B------:R-:W-:Y:S02]  /*0730*/  @!P6 IMAD.IADD R12, R0, 0x1, R3 ;  /* 0x00000001000ce824 */ /* 0x000fe400078e0203 */
[----:B------:R-:W-:Y:S02]  /*0740*/  IMAD.MOV.U32 R9, RZ, RZ, RZ ;  /* 0x000000ffff097224 */ /* 0x000fe400078e00ff */
[----:B------:R-:W-:Y:S02]  /*0750*/  @!P1 IMAD.MOV.U32 R15, RZ, RZ, 0x4 ;  /* 0x00000004ff0f9424 */ /* 0x000fe400078e00ff */
[----:B------:R-:W-:Y:S01]  /*0760*/  @!P4 IMAD.WIDE.U32 R20, R20, R21, c[0x0][0x188] ;  /* 0x000062001414c625 */ /* 0x000fe200078e0015 */
[----:B0-----:R-:W-:Y:S01]  /*0770*/  CS2R R10, SRZ ;  /* 0x00000000000a7805 */ /* 0x001fe2000001ff00 */
[----:B------:R0:W5:Y:S02]  /*0780*/  @!P3 LDG.E R9, [R22.64] ;  /* 0x000000041609b981 */ /* 0x000164000c1e1900 */
[----:B------:R-:W-:-:S02]  /*0790*/  @!P2 IMAD.WIDE.U32 R2, R2, R5, c[0x0][0x188] ;  /* 0x000062000202a625 */ /* 0x000fc400078e0005 */
[----:B------:R2:W5:Y:S02]  /*07a0*/  @!P4 LDG.E R14, [R20.64] ;  /* 0x00000004140ec981 */ /* 0x000564000c1e1900 */
[----:B-1----:R-:W-:Y:S01]  /*07b0*/  @!P6 IMAD.WIDE.U32 R6, R12, R19, c[0x0][0x188] ;  /* 0x000062000c06e625 */ /* 0x002fe200078e0013 */
[C---:B------:R-:W-:Y:S01]  /*07c0*/  IADD3 R19, R13.reuse, 0x180, RZ ;  /* 0x000001800d137810 */ /* 0x040fe20007ffe0ff */
[----:B------:R-:W-:Y:S01]  /*07d0*/  BSSY B0, `(.L_x_1151) ;  /* 0x000001a000007945 */ /* 0x000fe20003800000 */
[----:B------:R1:W5:Y:S01]  /*07e0*/  @!P2 LDG.E R10, [R2.64] ;  /* 0x00000004020aa981 */ /* 0x000362000c1e1900 */
[----:B------:R-:W-:Y:S01]  /*07f0*/  @!P1 IMAD.WIDE.U32 R4, R4, R15, c[0x0][0x188] ;  /* 0x0000620004049625 */ /* 0x000fe200078e000f */
[----:B------:R-:W-:-:S03]  /*0800*/  IADD3 R15, R13, 0x100, RZ ;  /* 0x000001000d0f7810 */ /* 0x000fc60007ffe0ff */
[----:B------:R-:W-:Y:S01]  /*0810*/  IMAD.MOV.U32 R12, RZ, RZ, RZ ;  /* 0x000000ffff0c7224 */ /* 0x000fe200078e00ff */
[C---:B--2---:R-:W-:Y:S01]  /*0820*/  IADD3 R21, R13.reuse, 0x200, RZ ;  /* 0x000002000d157810 */ /* 0x044fe20007ffe0ff */
[----:B------:R1:W5:Y:S01]  /*0830*/  @!P1 LDG.E R11, [R4.64] ;  /* 0x00000004040b9981 */ /* 0x000362000c1e1900 */
[----:B0-----:R-:W-:Y:S02]  /*0840*/  IADD3 R23, R13, 0x280, RZ ;  /* 0x000002800d177810 */ /* 0x001fe40007ffe0ff */
[-C--:B------:R-:W-:Y:S01]  /*0850*/  ISETP.GE.AND P1, PT, R15, R8.reuse, PT ;  /* 0x000000080f00720c */ /* 0x080fe20003f26270 */
[----:B------:R0:W5:Y:S01]  /*0860*/  @!P6 LDG.E R12, [R6.64] ;  /* 0x00000004060ce981 */ /* 0x000162000c1e1900 */
[-C--:B------:R-:W-:Y:S02]  /*0870*/  ISETP.GE.AND P2, PT, R19, R8.reuse, PT ;  /* 0x000000081300720c */ /* 0x080fe40003f46270 */
[-C--:B------:R-:W-:Y:S02]  /*0880*/  ISETP.GE.AND P3, PT, R21, R8.reuse, PT ;  /* 0x000000081500720c */ /* 0x080fe40003f66270 */
[----:B------:R-:W-:-:S02]  /*0890*/  ISETP.GE.AND P4, PT, R23, R8, PT ;  /* 0x000000081700720c */ /* 0x000fc40003f86270 */
[C---:B------:R-:W-:Y:S02]  /*08a0*/  IADD3 R15, R13.reuse, 0x80, RZ ;  /* 0x000000800d0f7810 */ /* 0x040fe40007ffe0ff */
[----:B0-----:R-:W-:Y:S01]  /*08b0*/  IADD3 R7, R13, 0x300, RZ ;  /* 0x000003000d077810 */ /* 0x001fe20007ffe0ff */
[----:B------:R-:W-:Y:S05]  /*08c0*/  @P0 BRA `(.L_x_1152) ;  /* 0x000000a000000947 */ /* 0x000fea0003800000 */
[----:B-1---5:R-:W-:Y:S01]  /*08d0*/  FSETP.GEU.FTZ.AND P5, PT, |R17|, +INF , PT ;  /* 0x7f8000001100780b */ /* 0x022fe20003fbe200 */
        /* <DEDUP_REMOVED lines=9> */
.L_x_1152:
[----:B01----:R-:W-:Y:S05]  /*0970*/  BSYNC B0 ;  /* 0x0000000000007941 */ /* 0x003fea0003800000 */
.L_x_1151:
[-C--:B------:R-:W-:Y:S01]  /*0980*/  ISETP.GE.AND P6, PT, R15, R8.reuse, PT ;  /* 0x000000080f00720c */ /* 0x080fe20003fc6270 */
[----:B------:R-:W-:Y:S01]  /*0990*/  BSSY B0, `(.L_x_1153) ;  /* 0x000000e000007945 */ /* 0x000fe20003800000 */
[----:B------:R-:W-:Y:S02]  /*09a0*/  ISETP.GE.AND P5, PT, R7, R8, PT ;  /* 0x000000080700720c */ /* 0x000fe40003fa6270 */
[----:B------:R-:W-:-:S09]  /*09b0*/  IADD3 R7, R13, 0x380, RZ ;  /* 0x000003800d077810 */ /* 0x000fd20007ffe0ff */
        /* <DEDUP_REMOVED lines=11> */
.L_x_1154:
[----:B0-----:R-:W-:Y:S05]  /*0a70*/  BSYNC B0 ;  /* 0x0000000000007941 */ /* 0x001fea0003800000 */
.L_x_1153:
[----:B------:R-:W-:Y:S01]  /*0a80*/  @!P0 IADD3 R2, R0, R13, RZ ;  /* 0x0000000d00028210 */ /* 0x000fe20007ffe0ff */
[----:B------:R-:W-:Y:S01]  /*0a90*/  @!P0 IMAD.MOV.U32 R3, RZ, RZ, 0x4 ;  /* 0x00000004ff038424 */ /* 0x000fe200078e00ff */
[----:B------:R-:W-:Y:S01]  /*0aa0*/  BSSY B0, `(.L_x_1155) ;  /* 0x000000e000007945 */ /* 0x000fe20003800000 */
[----:B------:R-:W-:Y:S02]  /*0ab0*/  ISETP.GE.AND P6, PT, R7, R8, PT ;  /* 0x000000080700720c */ /* 0x000fe40003fc6270 */
[----:B------:R-:W-:Y:S01]  /*0ac0*/  @!P0 IMAD.WIDE.U32 R2, R2, R3, c[0x0][0x180] ;  /* 0x0000600002028625 */ /* 0x000fe200078e0003 */
        /* <DEDUP_REMOVED lines=11> */
.L_x_1156:
[----:B0-----:R-:W-:Y:S05]  /*0b80*/  BSYNC B0 ;  /* 0x0000000000007941 */ /* 0x001fea0003800000 */
.L_x_1155:
        /* <DEDUP_REMOVED lines=12> */
.L_x_1158:
[----:B0-----:R-:W-:Y:S05]  /*0c50*/  BSYNC B0 ;  /* 0x0000000000007941 */ /* 0x001fea0003800000 */
.L_x_1157:
[----:B------:R-:W-:Y:S01]  /*0c60*/  BSSY B0, `(.L_x_1159) ;  /* 0x000000c000007945 */ /* 0x000fe20003800000 */
[----:B------:R-:W-:Y:S05]  /*0c70*/  @P3 BRA `(.L_x_1160) ;  /* 0x000000a000003947 */ /* 0x000fea0003800000 */
[----:B-----5:R-:W-:Y:S01]  /*0c80*/  FSETP.GEU.FTZ.AND P1, PT, |R9|, +INF , PT ;  /* 0x7f8000000900780b */ /* 0x020fe20003f3e200 */
[----:B------:R-:W-:Y:S01]  /*0c90*/  IMAD.MOV.U32 R7, RZ, RZ, c[0x0][0x174] ;  /* 0x00005d00ff077624 */ /* 0x000fe200078e00ff */
        /* <DEDUP_REMOVED lines=8> */
.L_x_1160:
[----:B0-----:R-:W-:Y:S05]  /*0d20*/  BSYNC B0 ;  /* 0x0000000000007941 */ /* 0x001fea0003800000 */
.L_x_1159:
        /* <DEDUP_REMOVED lines=12> */
.L_x_1162:
[----:B0-----:R-:W-:Y:S05]  /*0df0*/  BSYNC B0 ;  /* 0x0000000000007941 */ /* 0x001fea0003800000 */
.L_x_1161:
        /* <DEDUP_REMOVED lines=12> */
.L_x_1164:
[----:B0-----:R-:W-:Y:S05]  /*0ec0*/  BSYNC B0 ;  /* 0x0000000000007941 */ /* 0x001fea0003800000 */
.L_x_1163:
        /* <DEDUP_REMOVED lines=12> */
.L_x_1166:
[----:B0-----:R-:W-:Y:S05]  /*0f90*/  BSYNC B0 ;  /* 0x0000000000007941 */ /* 0x001fea0003800000 */
.L_x_1165:
[----:B------:R-:W-:Y:S01]  /*0fa0*/  @!P0 IMAD.MOV.U32 R13, RZ, RZ, R15 ;  /* 0x000000ffff0d8224 */ /* 0x000fe200078e000f */
[----:B-----5:R0:W-:Y:S01]  /*0fb0*/  @!P0 STG.E [R2.64], R17 ;  /* 0x0000001102008986 */ /* 0x0201e2000c101904 */
        /* <DEDUP_REMOVED lines=9> */
[----:B------:R0:W-:Y:S09]  /*1050*/  STG.E [R2.64], R16 ;  /* 0x0000001002007986 */ /* 0x0001f2000c101904 */
[----:B------:R-:W-:Y:S05]  /*1060*/  @P0 BRA `(.L_x_1170) ;  /* 0x000000c000000947 */ /* 0x000fea0003800000 */
[----:B0-----:R-:W-:Y:S01]  /*1070*/  HFMA2.MMA R3, -RZ, RZ, 0, 2.384185791015625e-07 ;  /* 0x00000004ff037435 */ /* 0x001fe200000001ff */
[----:B------:R-:W-:Y:S01]  /*1080*/  IMAD.IADD R2, R0, 0x1, R13 ;  /* 0x0000000100027824 */ /* 0x000fe200078e020d */
[----:B------:R-:W-:-:S08]  /*1090*/  IADD3 R13, R13, 0x80, RZ ;  /* 0x000000800d0d7810 */ /* 0x000fd00007ffe0ff */
[----:B------:R-:W-:-:S05]  /*10a0*/  IMAD.WIDE.U32 R2, R2, R3, c[0x0][0x180] ;  /* 0x0000600002027625 */ /* 0x000fca00078e0003 */
[----:B------:R0:W-:Y:S02]  /*10b0*/  STG.E [R2.64], R18 ;  /* 0x0000001202007986 */ /* 0x0001e4000c101904 */
.L_x_1169:
[----:B0-----:R-:W-:-:S13]  /*10c0*/  ISETP.GE.AND P0, PT, R13, R8, PT ;  /* 0x000000080d00720c */ /* 0x001fda0003f06270 */
[----:B------:R-:W-:Y:S05]  /*10d0*/  @P0 BRA `(.L_x_1171) ;  /* 0x000000c000000947 */ /* 0x000fea0003800000 */
[----:B------:R-:W-:Y:S01]  /*10e0*/  IMAD.IADD R2, R0, 0x1, R13 ;  /* 0x0000000100027824 */ /* 0x000fe200078e020d */
[----:B------:R-:W-:Y:S01]  /*10f0*/  IADD3 R13, R13, 0x80, RZ ;  /* 0x000000800d0d7810 */ /* 0x000fe20007ffe0ff */
[----:B------:R-:W-:-:S04]  /*1100*/  IMAD.MOV.U32 R3, RZ, RZ, 0x4 ;  /* 0x00000004ff037424 */ /* 0x000fc800078e00ff */
[----:B------:R-:W-:-:S05]  /*1110*/  IMAD.WIDE.U32 R2, R2, R3, c[0x0][0x180] ;  /* 0x0000600002027625 */ /* 0x000fca00078e0003 */
[----:B------:R0:W-:Y:S02]  /*1120*/  STG.E [R2.64], R14 ;  /* 0x0000000e02007986 */ /* 0x0001e4000c101904 */
.L_x_1170:
[----:B------:R-:W-:-:S13]  /*1130*/  ISETP.GE.AND P0, PT, R13, R8, PT ;  /* 0x000000080d00720c */ /* 0x000fda0003f06270 */
[----:B------:R-:W-:Y:S05]  /*1140*/  @P0 BRA `(.L_x_1172) ;  /* 0x000000d000000947 */ /* 0x000fea0003800000 */
[----:B0-----:R-:W-:Y:S01]  /*1150*/  IADD3 R2, R0, R13, RZ ;  /* 0x0000000d00027210 */ /* 0x001fe20007ffe0ff */
[----:B------:R-:W-:Y:S01]  /*1160*/  IMAD.MOV.U32 R3, RZ, RZ, 0x4 ;  /* 0x00000004ff037424 */ /* 0x000fe200078e00ff */
[----:B------:R-:W-:-:S03]  /*1170*/  IADD3 R13, R13, 0x80, RZ ;  /* 0x000000800d0d7810 */ /* 0x000fc60007ffe0ff */
[----:B------:R-:W-:-:S05]  /*1180*/  IMAD.WIDE.U32 R2, R2, R3, c[0x0][0x180] ;  /* 0x0000600002027625 */ /* 0x000fca00078e0003 */
[----:B------:R0:W-:Y:S02]  /*1190*/  STG.E [R2.64], R9 ;  /* 0x0000000902007986 */ /* 0x0001e4000c101904 */
.L_x_1171:
[----:B------:R-:W-:-:S13]  /*11a0*/  ISETP.GE.AND P0, PT, R13, R8, PT ;  /* 0x000000080d00720c */ /* 0x000fda0003f06270 */
[----:B------:R-:W-:Y:S01]  /*11b0*/  @P0 BREAK B1 ;  /* 0x0000000000010942 */ /* 0x000fe20003800000 */
[----:B------:R-:W-:Y:S05]  /*11c0*/  @P0 BRA `(.L_x_1173) ;  /* 0x000000c000000947 */ /* 0x000fea0003800000 */
[----:B0-----:R-:W-:Y:S01]  /*11d0*/  MOV R3, 0x4 ;  /* 0x0000000400037802 */ /* 0x001fe20000000f00 */
[----:B------:R-:W-:Y:S01]  /*11e0*/  IMAD.IADD R2, R0, 0x1, R13 ;  /* 0x0000000100027824 */ /* 0x000fe200078e020d */
[----:B------:R-:W-:-:S03]  /*11f0*/  IADD3 R13, R13, 0x80, RZ ;  /* 0x000000800d0d7810 */ /* 0x000fc60007ffe0ff */
[----:B------:R-:W-:-:S05]  /*1200*/  IMAD.WIDE.U32 R2, R2, R3, c[0x0][0x180] ;  /* 0x0000600002027625 */ /* 0x000fca00078e0003 */
[----:B------:R0:W-:Y:S02]  /*1210*/  STG.E [R2.64], R10 ;  /* 0x0000000a02007986 */ /* 0x0001e4000c101904 */
.L_x_1172:
[----:B------:R-:W-:Y:S05]  /*1220*/  BSYNC B1 ;  /* 0x0000000000017941 */ /* 0x000fea0003800000 */
.L_x_1168:
[----:B------:R-:W-:-:S13]  /*1230*/  ISETP.GE.AND P0, PT, R13, R8, PT ;  /* 0x000000080d00720c */ /* 0x000fda0003f06270 */
[----:B0-----:R-:W-:Y:S01]  /*1240*/  @!P0 IMAD.IADD R2, R0, 0x1, R13 ;  /* 0x0000000100028824 */ /* 0x001fe200078e020d */
[----:B------:R-:W-:Y:S01]  /*1250*/  @!P0 IADD3 R13, R13, 0x80, RZ ;  /* 0x000000800d0d8810 */ /* 0x000fe20007ffe0ff */
[----:B------:R-:W-:-:S04]  /*1260*/  @!P0 IMAD.MOV.U32 R3, RZ, RZ, 0x4 ;  /* 0x00000004ff038424 */ /* 0x000fc800078e00ff */
[----:B------:R-:W-:-:S05]  /*1270*/  @!P0 IMAD.WIDE.U32 R2, R2, R3, c[0x0][0x180] ;  /* 0x0000600002028625 */ /* 0x000fca00078e0003 */
[----:B------:R0:W-:Y:S02]  /*1280*/  @!P0 STG.E [R2.64], R11 ;  /* 0x0000000b02008986 */ /* 0x0001e4000c101904 */
.L_x_1173:
[----:B------:R-:W-:Y:S05]  /*1290*/  BSYNC B0 ;  /* 0x0000000000007941 */ /* 0x000fea0003800000 */
.L_x_1167:
[----:B------:R-:W-:Y:S01]  /*12a0*/  WARPSYNC 0xffffffff ;  /* 0xffffffff00007948 */ /* 0x000fe20003800000 */
[----:B------:R-:W-:-:S13]  /*12b0*/  ISETP.GE.AND P0, PT, R13, R8, PT ;  /* 0x000000080d00720c */ /* 0x000fda0003f06270 */
[----:B------:R-:W-:Y:S05]  /*12c0*/  @P0 EXIT ;  /* 0x000000000000094d */ /* 0x000fea0003800000 */
[----:B0-----:R-:W-:Y:S01]  /*12d0*/  IADD3 R2, R0, R13, RZ ;  /* 0x0000000d00027210 */ /* 0x001fe20007ffe0ff */
[----:B------:R-:W-:-:S04]  /*12e0*/  IMAD.MOV.U32 R3, RZ, RZ, 0x4 ;  /* 0x00000004ff037424 */ /* 0x000fc800078e00ff */
[----:B------:R-:W-:-:S05]  /*12f0*/  IMAD.WIDE.U32 R2, R2, R3, c[0x0][0x180] ;  /* 0x0000600002027625 */ /* 0x000fca00078e0003 */
[----:B------:R-:W-:Y:S01]  /*1300*/  STG.E [R2.64], R12 ;  /* 0x0000000c02007986 */ /* 0x000fe2000c101904 */
[----:B------:R-:W-:Y:S05]  /*1310*/  EXIT ;  /* 0x000000000000794d */ /* 0x000fea0003800000 */
.L_x_1174:
        /* <DEDUP_REMOVED lines=14> */
.L_x_1830:


//--------------------- .text._ZN2at6native29vectorized_elementwise_kernelILi4EZZZNS0_46_GLOBAL__N__5fd40885_13_AmpKernels_cu_3810c27339_amp_non_finite_check_and_unscale_cuda_ERNS_6TensorES4_RKS3_ENKUlvE_clEvENKUlvE0_clEvEUlfE_St5arrayIPcLm2EEEEviT0_T1_ --------------------------
	.section	.text._ZN2at6native29vectorized_elementwise_kernelILi4EZZZNS0_46_GLOBAL__N__5fd40885_13_AmpKernels_cu_3810c27339_amp_non_finite_check_and_unscale_cuda_ERNS_6TensorES4_RKS3_ENKUlvE_clEvENKUlvE0_clEvEUlfE_St5arrayIPcLm2EEEEviT0_T1_,"ax",@progbits
	.sectioninfo	@"SHI_REGISTERS=26"
	.align	128
        .global         _ZN2at6native29vectorized_elementwise_kernelILi4EZZZNS0_46_GLOBAL__N__5fd40885_13_AmpKernels_cu_3810c27339_amp_non_finite_check_and_unscale_cuda_ERNS_6TensorES4_RKS3_ENKUlvE_clEvENKUlvE0_clEvEUlfE_St5arrayIPcLm2EEEEviT0_T1_
        .type           _ZN2at6native29vectorized_elementwise_kernelILi4EZZZNS0_46_GLOBAL__N__5fd40885_13_AmpKernels_cu_3810c27339_amp_non_finite_check_and_unscale_cuda_ERNS_6TensorES4_RKS3_ENKUlvE_clEvENKUlvE0_clEvEUlfE_St5arrayIPcLm2EEEEviT0_T1_,@function
        .size           _ZN2at6native29vectorized_elementwise_kernelILi4EZZZNS0_46_GLOBAL__N__5fd40885_13_AmpKernels_cu_3810c27339_amp_non_finite_check_and_unscale_cuda_ERNS_6TensorES4_RKS3_ENKUlvE_clEvENKUlvE0_clEvEUlfE_St5arrayIPcLm2EEEEviT0_T1_,(.L_x_1831 - _ZN2at6native29vectorized_elementwise_kernelILi4EZZZNS0_46_GLOBAL__N__5fd40885_13_AmpKernels_cu_3810c27339_amp_non_finite_check_and_unscale_cuda_ERNS_6TensorES4_RKS3_ENKUlvE_clEvENKUlvE0_clEvEUlfE_St5arrayIPcLm2EEEEviT0_T1_)
        .other          _ZN2at6native29vectorized_elementwise_kernelILi4EZZZNS0_46_GLOBAL__N__5fd40885_13_AmpKernels_cu_3810c27339_amp_non_finite_check_and_unscale_cuda_ERNS_6TensorES4_RKS3_ENKUlvE_clEvENKUlvE0_clEvEUlfE_St5arrayIPcLm2EEEEviT0_T1_,@"STO_CUDA_ENTRY STV_DEFAULT"
_ZN2at6native29vectorized_elementwise_kernelILi4EZZZNS0_46_GLOBAL__N__5fd40885_13_AmpKernels_cu_3810c27339_amp_non_finite_check_and_unscale_cuda_ERNS_6TensorES4_RKS3_ENKUlvE_clEvENKUlvE0_clEvEUlfE_St5arrayIPcLm2EEEEviT0_T1_:
.text._ZN2at6native29vectorized_elementwise_kernelILi4EZZZNS0_46_GLOBAL__N__5fd40885_13_AmpKernels_cu_3810c27339_amp_non_finite_check_and_unscale_cuda_ERNS_6TensorES4_RKS3_ENKUlvE_clEvENKUlvE0_clEvEUlfE_St5arrayIPcLm2EEEEviT0_T1_:
        /* <DEDUP_REMOVED lines=11> */
[----:B------:R-:W2:Y:S01]  /*00b0*/  LDG.E.128 R4, [R16.64] ;  /* 0x0000000410047981 */ /* 0x000ea2000c1e1d00 */
[----:B------:R-:W-:Y:S01]  /*00c0*/  MOV R12, c[0x0][0x168] ;  /* 0x00005a00000c7a02 */ /* 0x000fe20000000f00 */
[----:B------:R-:W-:Y:S01]  /*00d0*/  IMAD.MOV.U32 R13, RZ, RZ, c[0x0][0x16c] ;  /* 0x00005b00ff0d7624 */ /* 0x000fe200078e00ff */
[----:B------:R-:W-:Y:S01]  /*00e0*/  MOV R3, c[0x0][0x174] ;  /* 0x00005d0000037a02 */ /* 0x000fe20000000f00 */
[----:B------:R-:W-:Y:S01]  /*00f0*/  IMAD.MOV.U32 R2, RZ, RZ, c[0x0][0x170] ;  /* 0x00005c00ff027624 */ /* 0x000fe200078e00ff */
[----:B------:R0:W3:Y:S01]  /*0100*/  LDG.E.128 R8, [R16.64+0x800] ;  /* 0x0008000410087981 */ /* 0x0000e2000c1e1d00 */
        /* <DEDUP_REMOVED lines=10> */
[----:B------:R-:W-:-:S13]  /*01b0*/  FSETP.GEU.FTZ.AND P1, PT, |R6|, +INF , PT ;  /* 0x7f8000000600780b */ /* 0x000fda0003f3e200 */
        /* <DEDUP_REMOVED lines=11> */
[----:B---3--:R-:W-:-:S13]  /*0270*/  FSETP.GEU.FTZ.AND P0, PT, |R8|, +INF , PT ;  /* 0x7f8000000800780b */ /* 0x008fda0003f1e200 */
        /* <DEDUP_REMOVED lines=25> */
[----:B------:R-:W-:Y:S01]  /*0410*/  STG.E.128 [R16.64], R4 ;  /* 0x0000000410007986 */ /* 0x000fe2000c101d04 */
[----:B--2---:R-:W-:-:S13]  /*0420*/  FSETP.NEU.FTZ.AND P0, PT, R15, 1, PT ;  /* 0x3f8000000f00780b */ /* 0x004fda0003f1d000 */
[----:B------:R-:W-:-:S05]  /*0430*/  @P0 FMUL.FTZ R11, R11, R15 ;  /* 0x0000000f0b0b0220 */ /* 0x000fca0000410000 */
[----:B------:R-:W-:Y:S01]  /*0440*/  STG.E.128 [R16.64+0x800], R8 ;  /* 0x0008000810007986 */ /* 0x000fe2000c101d04 */
[----:B------:R-:W-:Y:S05]  /*0450*/  EXIT ;  /* 0x000000000000794d */ /* 0x000fea0003800000 */
.L_x_1175:
        /* <DEDUP_REMOVED lines=77> */
.L_x_1177:
[----:B01----:R-:W-:Y:S05]  /*0930*/  BSYNC B0 ;  /* 0x0000000000007941 */ /* 0x003fea0003800000 */
.L_x_1176:
        /* <DEDUP_REMOVED lines=15> */
.L_x_1179:
[----:B0-----:R-:W-:Y:S05]  /*0a30*/  BSYNC B0 ;  /* 0x0000000000007941 */ /* 0x001fea0003800000 */
.L_x_1178:
        /* <DEDUP_REMOVED lines=16> */
.L_x_1181:
[----:B0-----:R-:W-:Y:S05]  /*0b40*/  BSYNC B0 ;  /* 0x0000000000007941 */ /* 0x001fea0003800000 */
.L_x_1180:
        /* <DEDUP_REMOVED lines=12> */
.L_x_1183:
[----:B0-----:R-:W-:Y:S05]  /*0c10*/  BSYNC B0 ;  /* 0x0000000000007941 */ /* 0x001fea0003800000 */
.L_x_1182:
        /* <DEDUP_REMOVED lines=12> */
.L_x_1185:
[----:B0-----:R-:W-:Y:S05]  /*0ce0*/  BSYNC B0 ;  /* 0x0000000000007941 */ /* 0x001fea0003800000 */
.L_x_1184:
        /* <DEDUP_REMOVED lines=12> */
.L_x_1187:
[----:B0-----:R-:W-:Y:S05]  /*0db0*/  BSYNC B0 ;  /* 0x0000000000007941 */ /* 0x001fea0003800000 */
.L_x_1186:
        /* <DEDUP_REMOVED lines=12> */
.L_x_1189:
[----:B0-----:R-:W-:Y:S05]  /*0e80*/  BSYNC B0 ;  /* 0x0000000000007941 */ /* 0x001fea0003800000 */
.L_x_1188:
        /* <DEDUP_REMOVED lines=12> */
.L_x_1191:
[----:B0-----:R-:W-:Y:S05]  /*0f50*/  BSYNC B0 ;  /* 0x0000000000007941 */ /* 0x001fea0003800000 */
.L_x_1190:
        /* <DEDUP_REMOVED lines=18> */
.L_x_1194:
[----:B0-----:R-:W-:-:S13]  /*1080*/  ISETP.GE.AND P0, PT, R13, R8, PT ;  /* 0x000000080d00720c */ /* 0x001fda0003f06270 */
[----:B------:R-:W-:Y:S05]  /*1090*/  @P0 BRA `(.L_x_1196) ;  /* 0x000000c000000947 */ /* 0x000fea0003800000 */
[----:B------:R-:W-:Y:S01]  /*10a0*/  IMAD.IADD R2, R0, 0x1, R13 ;  /* 0x0000000100027824 */ /* 0x000fe200078e020d */
[----:B------:R-:W-:Y:S01]  /*10b0*/  IADD3 R13, R13, 0x80, RZ ;  /* 0x000000800d0d7810 */ /* 0x000fe20007ffe0ff */
[----:B------:R-:W-:-:S04]  /*10c0*/  IMAD.MOV.U32 R3, RZ, RZ, 0x4 ;  /* 0x00000004ff037424 */ /* 0x000fc800078e00ff */
[----:B------:R-:W-:-:S05]  /*10d0*/  IMAD.WIDE.U32 R2, R2, R3, c[0x0][0x180] ;  /* 0x0000600002027625 */ /* 0x000fca00078e0003 */
[----:B------:R0:W-:Y:S02]  /*10e0*/  STG.E [R2.64], R14 ;  /* 0x0000000e02007986 */ /* 0x0001e4000c101904 */
.L_x_1195:
[----:B------:R-:W-:-:S13]  /*10f0*/  ISETP.GE.AND P0, PT, R13, R8, PT ;  /* 0x000000080d00720c */ /* 0x000fda0003f06270 */
[----:B------:R-:W-:Y:S05]  /*1100*/  @P0 BRA `(.L_x_1197) ;  /* 0x000000d000000947 */ /* 0x000fea0003800000 */
[----:B0-----:R-:W-:Y:S01]  /*1110*/  IADD3 R2, R0, R13, RZ ;  /* 0x0000000d00027210 */ /* 0x001fe20007ffe0ff */
[----:B------:R-:W-:Y:S01]  /*1120*/  IMAD.MOV.U32 R3, RZ, RZ, 0x4 ;  /* 0x00000004ff037424 */ /* 0x000fe200078e00ff */
[----:B------:R-:W-:-:S03]  /*1130*/  IADD3 R13, R13, 0x80, RZ ;  /* 0x000000800d0d7810 */ /* 0x000fc60007ffe0ff */
[----:B------:R-:W-:-:S05]  /*1140*/  IMAD.WIDE.U32 R2, R2, R3, c[0x0][0x180] ;  /* 0x0000600002027625 */ /* 0x000fca00078e0003 */
[----:B------:R0:W-:Y:S02]  /*1150*/  STG.E [R2.64], R9 ;  /* 0x0000000902007986 */ /* 0x0001e4000c101904 */
.L_x_1196:
        /* <DEDUP_REMOVED lines=8> */
.L_x_1197:
[----:B------:R-:W-:Y:S05]  /*11e0*/  BSYNC B1 ;  /* 0x0000000000017941 */ /* 0x000fea0003800000 */
.L_x_1193:
[----:B------:R-:W-:-:S13]  /*11f0*/  ISETP.GE.AND P0, PT, R13, R8, PT ;  /* 0x000000080d00720c */ /* 0x000fda0003f06270 */
[----:B0-----:R-:W-:Y:S01]  /*1200*/  @!P0 IMAD.IADD R2, R0, 0x1, R13 ;  /* 0x0000000100028824 */ /* 0x001fe200078e020d */
[----:B------:R-:W-:Y:S01]  /*1210*/  @!P0 IADD3 R13, R13, 0x80, RZ ;  /* 0x000000800d0d8810 */ /* 0x000fe20007ffe0ff */
[----:B------:R-:W-:-:S04]  /*1220*/  @!P0 IMAD.MOV.U32 R3, RZ, RZ, 0x4 ;  /* 0x00000004ff038424 */ /* 0x000fc800078e00ff */
[----:B------:R-:W-:-:S05]  /*1230*/  @!P0 IMAD.WIDE.U32 R2, R2, R3, c[0x0][0x180] ;  /* 0x0000600002028625 */ /* 0x000fca00078e0003 */
[----:B------:R0:W-:Y:S02]  /*1240*/  @!P0 STG.E [R2.64], R11 ;  /* 0x0000000b02008986 */ /* 0x0001e4000c101904 */
.L_x_1198:
[----:B------:R-:W-:Y:S05]  /*1250*/  BSYNC B0 ;  /* 0x0000000000007941 */ /* 0x000fea0003800000 */
.L_x_1192:
        /* <DEDUP_REMOVED lines=8> */
.L_x_1199:
        /* <DEDUP_REMOVED lines=10> */
.L_x_1831:


//--------------------- .text._ZN2at6native29vectorized_elementwise_kernelILi8EZZZNS0_46_GLOBAL__N__5fd40885_13_AmpKernels_cu_3810c27339_amp_non_finite_check_and_unscale_cuda_ERNS_6TensorES4_RKS3_ENKUlvE_clEvENKUlvE0_clEvEUlfE_St5arrayIPcLm2EEEEviT0_T1_ --------------------------
	.section	.text._ZN2at6native29vectorized_elementwise_kernelILi8EZZZNS0_46_GLOBAL__N__5fd40885_13_AmpKernels_cu_3810c27339_amp_non_finite_check_and_unscale_cuda_ERNS_6TensorES4_RKS3_ENKUlvE_clEvENKUlvE0_clEvEUlfE_St5arrayIPcLm2EEEEviT0_T1_,"ax",@progbits
	.sectioninfo	@"SHI_REGISTERS=4"
	.align	128
        .global         _ZN2at6native29vectorized_elementwise_kernelILi8EZZZNS0_46_GLOBAL__N__5fd40885_13_AmpKernels_cu_3810c27339_amp_non_finite_check_and_unscale_cuda_ERNS_6TensorES4_RKS3_ENKUlvE_clEvENKUlvE0_clEvEUlfE_St5arrayIPcLm2EEEEviT0_T1_
        .type           _ZN2at6native29vectorized_elementwise_kernelILi8EZZZNS0_46_GLOBAL__N__5fd40885_13_AmpKernels_cu_3810c27339_amp_non_finite_check_and_unscale_cuda_ERNS_6TensorES4_RKS3_ENKUlvE_clEvENKUlvE0_clEvEUlfE_St5arrayIPcLm2EEEEviT0_T1_,@function
        .size           _ZN2at6native29vectorized_elementwise_kernelILi8EZZZNS0_46_GLOBAL__N__5fd40885_13_AmpKernels_cu_3810c27339_amp_non_finite_check_and_unscale_cuda_ERNS_6TensorES4_RKS3_ENKUlvE_clEvENKUlvE0_clEvEUlfE_St5arrayIPcLm2EEEEviT0_T1_,(.L_x_1832 - _ZN2at6native29vectorized_elementwise_kernelILi8EZZZNS0_46_GLOBAL__N__5fd40885_13_AmpKernels_cu_3810c27339_amp_non_finite_check_and_unscale_cuda_ERNS_6TensorES4_RKS3_ENKUlvE_clEvENKUlvE0_clEvEUlfE_St5arrayIPcLm2EEEEviT0_T1_)
        .other          _ZN2at6native29vectorized_elementwise_kernelILi8EZZZNS0_46_GLOBAL__N__5fd40885_13_AmpKernels_cu_3810c27339_amp_non_finite_check_and_unscale_cuda_ERNS_6TensorES4_RKS3_ENKUlvE_clEvENKUlvE0_clEvEUlfE_St5arrayIPcLm2EEEEviT0_T1_,@"STO_CUDA_ENTRY STV_DEFAULT"
_ZN2at6native29vectorized_elementwise_kernelILi8EZZZNS0_46_GLOBAL__N__5fd40885_13_AmpKernels_cu_3810c27339_amp_non_finite_check_and_unscale_cuda_ERNS_6TensorES4_RKS3_ENKUlvE_clEvENKUlvE0_clEvEUlfE_St5arrayIPcLm2EEEEviT0_T1_:
.text._ZN2at6native29vectorized_elementwise_kernelILi8EZZZNS0_46_GLOBAL__N__5fd40885_13_AmpKernels_cu_3810c27339_amp_non_finite_check_and_unscale_cuda_ERNS_6TensorES4_RKS3_ENKUlvE_clEvENKUlvE0_clEvEUlfE_St5arrayIPcLm2EEEEviT0_T1_:
[----:B------:R-:W-:Y:S02]  /*0000*/  MOV R1, c[0x0][0x28] ;  /* 0x00000a0000017a02 */ /* 0x000fe40000000f00 */
[----:B------:R-:W-:Y:S05]  /*0010*/  EXIT ;  /* 0x000000000000794d */ /* 0x000fea0003800000 */
.L_x_1200:
        /* <DEDUP_REMOVED lines=14> */
.L_x_1832:


//--------------------- .text._ZN2at6native18elementwise_kernelILi128ELi4EZNS0_15gpu_kernel_implIZZZNS0_46_GLOBAL__N__5fd40885_13_AmpKernels_cu_3810c27339_amp_non_finite_check_and_unscale_cuda_ERNS_6TensorES5_RKS4_ENKUlvE_clEvENKUlvE_clEvEUldE_EEvRNS_18TensorIteratorBaseERKT_EUliE_EEviT1_ --------------------------
	.section	.text._ZN2at6native18elementwise_kernelILi128ELi4EZNS0_15gpu_kernel_implIZZZNS0_46_GLOBAL__N__5fd40885_13_AmpKernels_cu_3810c27339_amp_non_finite_check_and_unscale_cuda_ERNS_6TensorES5_RKS4_ENKUlvE_clEvENKUlvE_clEvEUldE_EEvRNS_18TensorIteratorBaseERKT_EUliE_EEviT1_,"ax",@progbits
	.sectioninfo	@"SHI_REGISTERS=26"
	.align	128
        .global         _ZN2at6native18elementwise_kernelILi128ELi4EZNS0_15gpu_kernel_implIZZZNS0_46_GLOBAL__N__5fd40885_13_AmpKernels_cu_3810c27339_amp_non_finite_check_and_unscale_cuda_ERNS_6TensorES5_RKS4_ENKUlvE_clEvENKUlvE_clEvEUldE_EEvRNS_18TensorIteratorBaseERKT_EUliE_EEviT1_
        .type           _ZN2at6native18elementwise_kernelILi128ELi4EZNS0_15gpu_kernel_implIZZZNS0_46_GLOBAL__N__5fd40885_13_AmpKernels_cu_3810c27339_amp_non_finite_check_and_unscale_cuda_ERNS_6TensorES5_RKS4_ENKUlvE_clEvENKUlvE_clEvEUldE_EEvRNS_18TensorIteratorBaseERKT_EUliE_EEviT1_,@function
        .size           _ZN2at6native18elementwise_kernelILi128ELi4EZNS0_15gpu_kernel_implIZZZNS0_46_GLOBAL__N__5fd40885_13_AmpKernels_cu_3810c27339_amp_non_finite_check_and_unscale_cuda_ERNS_6TensorES5_RKS4_ENKUlvE_clEvENKUlvE_clEvEUldE_EEvRNS_18TensorIteratorBaseERKT_EUliE_EEviT1_,(.L_x_1833 - _ZN2at6native18elementwise_kernelILi128ELi4EZNS0_15gpu_kernel_implIZZZNS0_46_GLOBAL__N__5fd40885_13_AmpKernels_cu_3810c27339_amp_non_finite_check_and_unscale_cuda_ERNS_6TensorES5_RKS4_ENKUlvE_clEvENKUlvE_clEvEUldE_EEvRNS_18TensorIteratorBaseERKT_EUliE_EEviT1_)
        .other          _ZN2at6native18elementwise_kernelILi128ELi4EZNS0_15gpu_kernel_implIZZZNS0_46_GLOBAL__N__5fd40885_13_AmpKernels_cu_3810c27339_amp_non_finite_check_and_unscale_cuda_ERNS_6TensorES5_RKS4_ENKUlvE_clEvENKUlvE_clEvEUldE_EEvRNS_18TensorIteratorBaseERKT_EUliE_EEviT1_,@"STO_CUDA_ENTRY STV_DEFAULT"
_ZN2at6native18elementwise_kernelILi128ELi4EZNS0_15gpu_kernel_implIZZZNS0_46_GLOBAL__N__5fd40885_13_AmpKernels_cu_3810c27339_amp_non_finite_check_and_unscale_cuda_ERNS_6TensorES5_RKS4_ENKUlvE_clEvENKUlvE_clEvEUldE_EEvRNS_18TensorIteratorBaseERKT_EUliE_EEviT1_:
.text._ZN2at6native18elementwise_kernelILi128ELi4EZNS0_15gpu_kernel_implIZZZNS0_46_GLOBAL__N__5fd40885_13_AmpKernels_cu_3810c27339_amp_non_finite_check_and_unscale_cuda_ERNS_6TensorES5_RKS4_ENKUlvE_clEvENKUlvE_clEvEUldE_EEvRNS_18TensorIteratorBaseERKT_EUliE_EEviT1_:
        /* <DEDUP_REMOVED lines=237> */
.L_x_1203:
        /* <DEDUP_REMOVED lines=17> */
[----:B--2---:R-:W0:Y:S01]  /*0fe0*/  I2F.F64.S16 R2, R2 ;  /* 0x0000000200027312 */ /* 0x004e220000101c00 */
[----:B------:R-:W-:Y:S05]  /*0ff0*/  BRA `(.L_x_1209) ;  /* 0x00000e2000007947 */ /* 0x000fea0003800000 */
.L_x_1207:
[----:B------:R-:W2:Y:S02]  /*1000*/  LDG.E.U8 R2, [R4.64] ;  /* 0x0000002404027981 */ /* 0x000ea4000c1e1100 */
[----:B--2---:R-:W0:Y:S01]  /*1010*/  I2F.F64.U16 R2, R2 ;  /* 0x0000000200027312 */ /* 0x004e220000101800 */
[----:B------:R-:W-:Y:S05]  /*1020*/  BRA `(.L_x_1209) ;  /* 0x00000df000007947 */ /* 0x000fea0003800000 */
.L_x_1206:
[----:B------:R-:W-:-:S13]  /*1030*/  ISETP.NE.AND P0, PT, R2, 0x2, PT ;  /* 0x000000020200780c */ /* 0x000fda0003f05270 */
[----:B------:R-:W-:Y:S05]  /*1040*/  @!P0 BRA `(.L_x_1210) ;  /* 0x000000a000008947 */ /* 0x000fea0003800000 */
[----:B------:R-:W-:-:S13]  /*1050*/  ISETP.NE.AND P0, PT, R2, 0x3, PT ;  /* 0x000000030200780c */ /* 0x000fda0003f05270 */
[----:B------:R-:W-:Y:S05]  /*1060*/  @!P0 BRA `(.L_x_1211) ;  /* 0x0000005000008947 */ /* 0x000fea0003800000 */
[----:B------:R-:W-:-:S13]  /*1070*/  ISETP.NE.AND P0, PT, R2, 0x4, PT ;  /* 0x000000040200780c */ /* 0x000fda0003f05270 */
[----:B------:R-:W-:Y:S05]  /*1080*/  @P0 BRA `(.L_x_1208) ;  /* 0x00000bf000000947 */ /* 0x000fea0003800000 */
[----:B------:R-:W2:Y:S02]  /*1090*/  LDG.E.64 R2, [R4.64] ;  /* 0x0000002404027981 */ /* 0x000ea4000c1e1b00 */
[----:B--2---:R-:W0:Y:S01]  /*10a0*/  I2F.F64.S64 R2, R2 ;  /* 0x0000000200027312 */ /* 0x004e220000301c00 */
[----:B------:R-:W-:Y:S05]  /*10b0*/  BRA `(.L_x_1209) ;  /* 0x00000d6000007947 */ /* 0x000fea0003800000 */
.L_x_1211:
[----:B------:R-:W2:Y:S02]  /*10c0*/  LDG.E R2, [R4.64] ;  /* 0x0000002404027981 */ /* 0x000ea4000c1e1900 */
[----:B--2---:R-:W0:Y:S01]  /*10d0*/  I2F.F64 R2, R2 ;  /* 0x0000000200027312 */ /* 0x004e220000201c00 */
[----:B------:R-:W-:Y:S05]  /*10e0*/  BRA `(.L_x_1209) ;  /* 0x00000d3000007947 */ /* 0x000fea0003800000 */
.L_x_1210:
[----:B------:R-:W2:Y:S02]  /*10f0*/  LDG.E.U16 R2, [R4.64] ;  /* 0x0000002404027981 */ /* 0x000ea4000c1e1500 */
[----:B--2---:R-:W0:Y:S01]  /*1100*/  I2F.F64.S16 R2, R2 ;  /* 0x0000000200027312 */ /* 0x004e220000101c00 */
[----:B------:R-:W-:Y:S05]  /*1110*/  BRA `(.L_x_1209) ;  /* 0x00000d0000007947 */ /* 0x000fea0003800000 */
.L_x_1205:
[----:B------:R-:W-:-:S13]  /*1120*/  ISETP.GT.AND P0, PT, R2, 0x6, PT ;  /* 0x000000060200780c */ /* 0x000fda0003f04270 */
[----:B------:R-:W-:Y:S05]  /*1130*/  @P0 BRA `(.L_x_1212) ;  /* 0x000000d000000947 */ /* 0x000fea0003800000 */
[----:B------:R-:W-:-:S13]  /*1140*/  ISETP.NE.AND P0, PT, R2, 0x5, PT ;  /* 0x000000050200780c */ /* 0x000fda0003f05270 */
[----:B------:R-:W-:Y:S05]  /*1150*/  @!P0 BRA `(.L_x_1213) ;  /* 0x0000006000008947 */ /* 0x000fea0003800000 */
[----:B------:R-:W-:-:S13]  /*1160*/  ISETP.NE.AND P0, PT, R2, 0x6, PT ;  /* 0x000000060200780c */ /* 0x000fda0003f05270 */
[----:B------:R-:W-:Y:S05]  /*1170*/  @P0 BRA `(.L_x_1208) ;  /* 0x00000b0000000947 */ /* 0x000fea0003800000 */
[----:B------:R-:W2:Y:S02]  /*1180*/  LDG.E R2, [R4.64] ;  /* 0x0000002404027981 */ /* 0x000ea4000c1e1900 */
[----:B--2---:R-:W-:-:S06]  /*1190*/  FMUL.FTZ R2, R2, 1 ;  /* 0x3f80000002027820 */ /* 0x004fcc0000410000 */
[----:B------:R-:W0:Y:S01]  /*11a0*/  F2F.F64.F32 R2, R2 ;  /* 0x0000000200027310 */ /* 0x000e220000201800 */
[----:B------:R-:W-:Y:S05]  /*11b0*/  BRA `(.L_x_1209) ;  /* 0x00000c6000007947 */ /* 0x000fea0003800000 */
.L_x_1213:
[----:B------:R-:W2:Y:S02]  /*11c0*/  LDG.E.U16 R0, [R4.64] ;  /* 0x0000002404007981 */ /* 0x000ea4000c1e1500 */
[----:B--2---:R-:W-:-:S05]  /*11d0*/  HADD2.F32 R0, -RZ, R0.H0_H0 ;  /* 0x20000000ff007230 */ /* 0x004fca0000004100 */
[----:B------:R-:W-:-:S04]  /*11e0*/  FMUL.FTZ R0, R0, 1 ;  /* 0x3f80000000007820 */ /* 0x000fc80000410000 */
[----:B------:R0:W1:Y:S01]  /*11f0*/  F2F.F64.F32 R2, R0 ;  /* 0x0000000000027310 */ /* 0x0000620000201800 */
[----:B------:R-:W-:Y:S05]  /*1200*/  BRA `(.L_x_1209) ;  /* 0x00000c1000007947 */ /* 0x000fea0003800000 */
.L_x_1212:
[----:B------:R-:W-:-:S13]  /*1210*/  ISETP.NE.AND P0, PT, R2, 0x7, PT ;  /* 0x000000070200780c */ /* 0x000fda0003f05270 */
[----:B------:R-:W-:Y:S05]  /*1220*/  @!P0 BRA `(.L_x_1214) ;  /* 0x000000d000008947 */ /* 0x000fea0003800000 */
        /* <DEDUP_REMOVED lines=8> */
.L_x_1215:
[----:B------:R-:W2:Y:S02]  /*12b0*/  LDG.E.U16 R4, [R4.64] ;  /* 0x0000002404047981 */ /* 0x000ea4000c1e1500 */
[----:B--2---:R-:W-:-:S05]  /*12c0*/  HADD2.F32 R0, -RZ, R4.H0_H0 ;  /* 0x20000004ff007230 */ /* 0x004fca0000004100 */
[----:B------:R-:W-:-:S04]  /*12d0*/  FMUL.FTZ R0, R0, 1 ;  /* 0x3f80000000007820 */ /* 0x000fc80000410000 */
[----:B------:R0:W1:Y:S01]  /*12e0*/  F2F.F64.F32 R2, R0 ;  /* 0x0000000000027310 */ /* 0x0000620000201800 */
[----:B------:R-:W-:Y:S05]  /*12f0*/  BRA `(.L_x_1209) ;  /* 0x00000b2000007947 */ /* 0x000fea0003800000 */
.L_x_1214:
[----:B------:R0:W5:Y:S01]  /*1300*/  LDG.E.64 R2, [R4.64] ;  /* 0x0000002404027981 */ /* 0x000162000c1e1b00 */
[----:B------:R-:W-:Y:S05]  /*1310*/  BRA `(.L_x_1209) ;  /* 0x00000b0000007947 */ /* 0x000fea0003800000 */
.L_x_1204:
        /* <DEDUP_REMOVED lines=8> */
[----:B------:R-:W2:Y:S01]  /*13a0*/  LDG.E.U8 R4, [R4.64] ;  /* 0x0000002404047981 */ /* 0x000ea2000c1e1100 */
[----:B------:R-:W-:Y:S01]  /*13b0*/  IMAD.MOV.U32 R2, RZ, RZ, RZ ;  /* 0x000000ffff027224 */ /* 0x000fe200078e00ff */
[----:B--2---:R-:W-:-:S04]  /*13c0*/  ISETP.NE.AND P0, PT, R4, RZ, PT ;  /* 0x000000ff0400720c */ /* 0x004fc80003f05270 */
[----:B------:R-:W-:Y:S01]  /*13d0*/  FSEL R3, RZ, 1.875, !P0 ;  /* 0x3ff00000ff037808 */ /* 0x000fe20004000000 */
[----:B------:R-:W-:Y:S05]  /*13e0*/  BRA `(.L_x_1209) ;  /* 0x00000a3000007947 */ /* 0x000fea0003800000 */
.L_x_1218:
[----:B------:R0:W5:Y:S01]  /*13f0*/  LDG.E.64 R2, [R4.64] ;  /* 0x0000002404027981 */ /* 0x000162000c1e1b00 */
[----:B------:R-:W-:Y:S05]  /*1400*/  BRA `(.L_x_1209) ;  /* 0x00000a1000007947 */ /* 0x000fea0003800000 */
.L_x_1217:
        /* <DEDUP_REMOVED lines=24> */
[----:B------:R-:W-:-:S05]  /*1590*/  LOP3.LUT R3, R3, 0x80000000, R0, 0xf8, !PT ;  /* 0x8000000003037812 */ /* 0x000fca00078ef800 */
[----:B------:R-:W-:-:S06]  /*15a0*/  FMUL.FTZ R3, R3, 1 ;  /* 0x3f80000003037820 */ /* 0x000fcc0000410000 */
[----:B------:R-:W0:Y:S01]  /*15b0*/  F2F.F64.F32 R2, R3 ;  /* 0x0000000300027310 */ /* 0x000e220000201800 */
[----:B------:R-:W-:Y:S05]  /*15c0*/  BRA `(.L_x_1209) ;  /* 0x0000085000007947 */ /* 0x000fea0003800000 */
.L_x_1220:
[----:B------:R-:W2:Y:S02]  /*15d0*/  LDG.E.U8 R3, [R4.64] ;  /* 0x0000002404037981 */ /* 0x000ea4000c1e1100 */
[----:B--2---:R-:W-:-:S05]  /*15e0*/  IMAD.SHL.U32 R0, R3, 0x2000000, RZ ;  /* 0x0200000003007824 */ /* 0x004fca00078e00ff */
[----:B------:R-:W-:-:S13]  /*15f0*/  ISETP.GE.U32.AND P0, PT, R0, 0x8000000, PT ;  /* 0x080000000000780c */ /* 0x000fda0003f06070 */
[C---:B------:R-:W-:Y:S02]  /*1600*/  @!P0 IMAD.SHL.U32 R0, R3.reuse, 0x100, RZ ;  /* 0x0000010003008824 */ /* 0x040fe400078e00ff */
[C---:B------:R-:W-:Y:S02]  /*1610*/  @P0 IMAD.SHL.U32 R2, R3.reuse, 0x200000, RZ ;  /* 0x0020000003020824 */ /* 0x040fe400078e00ff */
[----:B------:R-:W-:Y:S01]  /*1620*/  IMAD.SHL.U32 R3, R3, 0x1000000, RZ ;  /* 0x0100000003037824 */ /* 0x000fe200078e00ff */
[----:B------:R-:W-:Y:S02]  /*1630*/  @!P0 LOP3.LUT R0, R0, 0x7f00, RZ, 0xc0, !PT ;  /* 0x00007f0000008812 */ /* 0x000fe400078ec0ff */
[----:B------:R-:W-:Y:S02]  /*1640*/  @P0 LOP3.LUT R2, R2, 0x70000000, RZ, 0xfc, !PT ;  /* 0x7000000002020812 */ /* 0x000fe400078efcff */
[----:B------:R-:W-:-:S03]  /*1650*/  @!P0 LOP3.LUT R0, R0, 0x3f000000, RZ, 0xfc, !PT ;  /* 0x3f00000000008812 */ /* 0x000fc600078efcff */
[----:B------:R-:W-:Y:S02]  /*1660*/  @P0 FMUL.FTZ R2, R2, 1.9259299443872358531e-34 ;  /* 0x0780000002020820 */ /* 0x000fe40000410000 */
[----:B------:R-:W-:-:S05]  /*1670*/  @!P0 FADD.FTZ R2, R0, -0.5 ;  /* 0xbf00000000028421 */ /* 0x000fca0000010000 */
[----:B------:R-:W-:-:S05]  /*1680*/  LOP3.LUT R2, R2, 0x80000000, R3, 0xf8, !PT ;  /* 0x8000000002027812 */ /* 0x000fca00078ef803 */
[----:B------:R-:W-:-:S06]  /*1690*/  FMUL.FTZ R2, R2, 1 ;  /* 0x3f80000002027820 */ /* 0x000fcc0000410000 */
[----:B------:R-:W0:Y:S01]  /*16a0*/  F2F.F64.F32 R2, R2 ;  /* 0x0000000200027310 */ /* 0x000e220000201800 */
[----:B------:R-:W-:Y:S05]  /*16b0*/  BRA `(.L_x_1209) ;  /* 0x0000076000007947 */ /* 0x000fea0003800000 */
.L_x_1219:
[----:B------:R-:W2:Y:S02]  /*16c0*/  LDG.E.U16 R0, [R4.64] ;  /* 0x0000002404007981 */ /* 0x000ea4000c1e1500 */
[----:B--2---:R-:W-:-:S05]  /*16d0*/  PRMT R0, RZ, 0x5410, R0 ;  /* 0x00005410ff007816 */ /* 0x004fca0000000000 */
[----:B------:R-:W-:-:S04]  /*16e0*/  FMUL.FTZ R0, R0, 1 ;  /* 0x3f80000000007820 */ /* 0x000fc80000410000 */
[----:B------:R0:W1:Y:S01]  /*16f0*/  F2F.F64.F32 R2, R0 ;  /* 0x0000000000027310 */ /* 0x0000620000201800 */
[----:B------:R-:W-:Y:S05]  /*1700*/  BRA `(.L_x_1209) ;  /* 0x0000071000007947 */ /* 0x000fea0003800000 */
.L_x_1216:
        /* <DEDUP_REMOVED lines=9> */
[----:B--2---:R-:W0:Y:S01]  /*17a0*/  I2F.F64.U16 R2, R2 ;  /* 0x0000000200027312 */ /* 0x004e220000101800 */
[----:B------:R-:W-:Y:S05]  /*17b0*/  BRA `(.L_x_1209) ;  /* 0x0000066000007947 */ /* 0x000fea0003800000 */
.L_x_1223:
        /* <DEDUP_REMOVED lines=21> */
.L_x_1227:
[----:B------:R-:W-:Y:S05]  /*1910*/  BSYNC B1 ;  /* 0x0000000000017941 */ /* 0x000fea0003800000 */
.L_x_1226:
[----:B------:R-:W-:Y:S01]  /*1920*/  LEA R3, R0, 0x3b800000, 0x17 ;  /* 0x3b80000000037811 */ /* 0x000fe200078eb8ff */
[----:B------:R-:W-:-:S05]  /*1930*/  IMAD.SHL.U32 R0, R2, 0x100000, RZ ;  /* 0x0010000002007824 */ /* 0x000fca00078e00ff */
[----:B------:R-:W-:Y:S02]  /*1940*/  LOP3.LUT R0, R3, R0, R4, 0xfe, !PT ;  /* 0x0000000003007212 */ /* 0x000fe400078efe04 */
.L_x_1225:
[----:B------:R-:W-:Y:S05]  /*1950*/  BSYNC B0 ;  /* 0x0000000000007941 */ /* 0x000fea0003800000 */
.L_x_1224:
[----:B------:R-:W-:-:S04]  /*1960*/  FMUL.FTZ R0, R0, 1 ;  /* 0x3f80000000007820 */ /* 0x000fc80000410000 */
[----:B------:R0:W1:Y:S01]  /*1970*/  F2F.F64.F32 R2, R0 ;  /* 0x0000000000027310 */ /* 0x0000620000201800 */
[----:B------:R-:W-:Y:S05]  /*1980*/  BRA `(.L_x_1209) ;  /* 0x0000049000007947 */ /* 0x000fea0003800000 */
.L_x_1222:
        /* <DEDUP_REMOVED lines=21> */
.L_x_1231:
[----:B------:R-:W-:Y:S05]  /*1ae0*/  BSYNC B1 ;  /* 0x0000000000017941 */ /* 0x000fea0003800000 */
.L_x_1230:
[----:B------:R-:W-:Y:S01]  /*1af0*/  LEA R3, R0, 0x37800000, 0x17 ;  /* 0x3780000000037811 */ /* 0x000fe200078eb8ff */
[----:B------:R-:W-:-:S05]  /*1b00*/  IMAD.SHL.U32 R0, R2, 0x200000, RZ ;  /* 0x0020000002007824 */ /* 0x000fca00078e00ff */
[----:B------:R-:W-:Y:S02]  /*1b10*/  LOP3.LUT R0, R3, R0, R4, 0xfe, !PT ;  /* 0x0000000003007212 */ /* 0x000fe400078efe04 */
.L_x_1229:
[----:B------:R-:W-:Y:S05]  /*1b20*/  BSYNC B0 ;  /* 0x0000000000007941 */ /* 0x000fea0003800000 */
.L_x_1228:
[----:B------:R-:W-:-:S04]  /*1b30*/  FMUL.FTZ R0, R0, 1 ;  /* 0x3f80000000007820 */ /* 0x000fc80000410000 */
[----:B------:R0:W1:Y:S01]  /*1b40*/  F2F.F64.F32 R2, R0 ;  /* 0x0000000000027310 */ /* 0x0000620000201800 */
[----:B------:R-:W-:Y:S05]  /*1b50*/  BRA `(.L_x_1209) ;  /* 0x000002c000007947 */ /* 0x000fea0003800000 */
.L_x_1221:
        /* <DEDUP_REMOVED lines=14> */
.L_x_1235:
[----:B------:R-:W-:Y:S05]  /*1c40*/  BSYNC B0 ;  /* 0x0000000000007941 */ /* 0x000fea0003800000 */
.L_x_1234:
[----:B------:R-:W-:-:S04]  /*1c50*/  FMUL.FTZ R0, R0, 1 ;  /* 0x3f80000000007820 */ /* 0x000fc80000410000 */
[----:B------:R0:W1:Y:S01]  /*1c60*/  F2F.F64.F32 R2, R0 ;  /* 0x0000000000027310 */ /* 0x0000620000201800 */
[----:B------:R-:W-:Y:S05]  /*1c70*/  BRA `(.L_x_1209) ;  /* 0x000001a000007947 */ /* 0x000fea0003800000 */
.L_x_1208:
        /* <DEDUP_REMOVED lines=19> */
[----:B------:R-:W-:Y:S01]  /*1db0*/  CS2R R2, SRZ ;  /* 0x0000000000027805 */ /* 0x000fe2000001ff00 */
[----:B------:R-:W-:Y:S05]  /*1dc0*/  BRA `(.L_x_1209) ;  /* 0x0000005000007947 */ /* 0x000fea0003800000 */
.L_x_1233:
[----:B------:R-:W2:Y:S02]  /*1dd0*/  LDG.E.64 R2, [R4.64] ;  /* 0x0000002404027981 */ /* 0x000ea4000c1e1b00 */
[----:B--2---:R-:W0:Y:S01]  /*1de0*/  I2F.F64.U64 R2, R2 ;  /* 0x0000000200027312 */ /* 0x004e220000301800 */
[----:B------:R-:W-:Y:S05]  /*1df0*/  BRA `(.L_x_1209) ;  /* 0x0000002000007947 */ /* 0x000fea0003800000 */
.L_x_1232:
[----:B------:R-:W2:Y:S02]  /*1e00*/  LDG.E R2, [R4.64] ;  /* 0x0000002404027981 */ /* 0x000ea4000c1e1900 */
[----:B--2---:R-:W0:Y:S02]  /*1e10*/  I2F.F64.U32 R2, R2 ;  /* 0x0000000200027312 */ /* 0x004e240000201800 */
.L_x_1209:
[----:B01---5:R-:W0:Y:S01]  /*1e20*/  F2F.F32.F64 R0, R2 ;  /* 0x0000000200007310 */ /* 0x023e220000301000 */
[----:B------:R-:W0:Y:S01]  /*1e30*/  DSETP.GEU.AND P0, PT, |R2|, c[0x2][0x0], PT ;  /* 0x008000000200762a */ /* 0x000e220003f0e200 */
[----:B------:R-:W-:Y:S02]  /*1e40*/  IMAD.MOV.U32 R6, RZ, RZ, c[0x0][0x378] ;  /* 0x0000de00ff067624 */ /* 0x000fe400078e00ff */
[----:B------:R-:W-:-:S11]  /*1e50*/  IMAD.MOV.U32 R7, RZ, RZ, c[0x0][0x37c] ;  /* 0x0000df00ff077624 */ /* 0x000fd600078e00ff */
[----:B0-----:R-:W-:-:S05]  /*1e60*/  @!P0 FMUL R0, R0, 1.175494350822287508e-38 ;  /* 0x0080000000008820 */ /* 0x001fca0000400000 */
        /* <DEDUP_REMOVED lines=8> */
[----:B------:R-:W-:Y:S01]  /*1ef0*/  ISETP.GT.AND P1, PT, R10, 0x9, PT ;  /* 0x000000090a00780c */ /* 0x000fe20003f24270 */
[C---:B--2---:R-:W-:Y:S01]  /*1f00*/  FMUL.FTZ R0, R6.reuse, 1 ;  /* 0x3f80000006007820 */ /* 0x044fe20000410000 */
[----:B------:R-:W-:-:S03]  /*1f10*/  FSETP.NEU.FTZ.AND P0, PT, R6, 1, PT ;  /* 0x3f8000000600780b */ /* 0x000fc60003f1d000 */
[----:B------:R-:W1:Y:S02]  /*1f20*/  F2F.F64.F32 R8, R0 ;  /* 0x0000000000087310 */ /* 0x000e640000201800 */
[----:B-1----:R-:W1:-:S10]  /*1f30*/  DMUL R8, R8, R2 ;  /* 0x0000000208087228 */ /* 0x002e540000000000 */
[----:B-1----:R-:W-:Y:S02]  /*1f40*/  FSEL R2, R2, R8, !P0 ;  /* 0x0000000802027208 */ /* 0x002fe40004000000 */
[----:B0-----:R-:W-:-:S03]  /*1f50*/  FSEL R5, R3, R9, !P0 ;  /* 0x0000000903057208 */ /* 0x001fc60004000000 */
[----:B------:R-:W-:Y:S01]  /*1f60*/  IMAD.MOV.U32 R4, RZ, RZ, R2 ;  /* 0x000000ffff047224 */ /* 0x000fe200078e0002 */
        /* <DEDUP_REMOVED lines=9> */
[----:B------:R-:W0:Y:S02]  /*2000*/  F2I.F64.TRUNC R5, R4 ;  /* 0x0000000400057311 */ /* 0x000e24000030d100 */
[----:B0-----:R0:W-:Y:S01]  /*2010*/  STG.E.U8 [R16.64], R5 ;  /* 0x0000000510007986 */ /* 0x0011e2000c101124 */
[----:B------:R-:W-:Y:S05]  /*2020*/  BRA `(.L_x_1241) ;  /* 0x00000f1000007947 */ /* 0x000fea0003800000 */
.L_x_1239:
[----:B------:R-:W0:Y:S02]  /*2030*/  F2I.S64.F64.TRUNC R4, R4 ;  /* 0x0000000400047311 */ /* 0x000e24000030d900 */
[----:B0-----:R-:W-:-:S05]  /*2040*/  IMAD.MOV.U32 R3, RZ, RZ, R4 ;  /* 0x000000ffff037224 */ /* 0x001fca00078e0004 */
[----:B------:R0:W-:Y:S01]  /*2050*/  STG.E.U8 [R16.64], R3 ;  /* 0x0000000310007986 */ /* 0x0001e2000c101124 */
[----:B------:R-:W-:Y:S05]  /*2060*/  BRA `(.L_x_1241) ;  /* 0x00000ed000007947 */ /* 0x000fea0003800000 */
.L_x_1238:
[----:B------:R-:W-:-:S13]  /*2070*/  ISETP.NE.AND P0, PT, R10, 0x2, PT ;  /* 0x000000020a00780c */ /* 0x000fda0003f05270 */
[----:B------:R-:W-:Y:S05]  /*2080*/  @!P0 BRA `(.L_x_1242) ;  /* 0x000000a000008947 */ /* 0x000fea0003800000 */
[----:B------:R-:W-:-:S13]  /*2090*/  ISETP.NE.AND P0, PT, R10, 0x3, PT ;  /* 0x000000030a00780c */ /* 0x000fda0003f05270 */
[----:B------:R-:W-:Y:S05]  /*20a0*/  @!P0 BRA `(.L_x_1243) ;  /* 0x0000005000008947 */ /* 0x000fea0003800000 */
[----:B------:R-:W-:-:S13]  /*20b0*/  ISETP.NE.AND P0, PT, R10, 0x4, PT ;  /* 0x000000040a00780c */ /* 0x000fda0003f05270 */
[----:B------:R-:W-:Y:S05]  /*20c0*/  @P0 BRA `(.L_x_1240) ;  /* 0x00000ce000000947 */ /* 0x000fea0003800000 */
[----:B------:R-:W0:Y:S02]  /*20d0*/  F2I.S64.F64.TRUNC R4, R4 ;  /* 0x0000000400047311 */ /* 0x000e24000030d900 */
[----:B0-----:R0:W-:Y:S01]  /*20e0*/  STG.E.64 [R16.64], R4 ;  /* 0x0000000410007986 */ /* 0x0011e2000c101b24 */
[----:B------:R-:W-:Y:S05]  /*20f0*/  BRA `(.L_x_1241) ;  /* 0x00000e4000007947 */ /* 0x000fea0003800000 */
.L_x_1243:
[----:B------:R-:W0:Y:S02]  /*2100*/  F2I.F64.TRUNC R5, R4 ;  /* 0x0000000400057311 */ /* 0x000e24000030d100 */
[----:B0-----:R0:W-:Y:S01]  /*2110*/  STG.E [R16.64], R5 ;  /* 0x0000000510007986 */ /* 0x0011e2000c101924 */
[----:B------:R-:W-:Y:S05]  /*2120*/  BRA `(.L_x_1241) ;  /* 0x00000e1000007947 */ /* 0x000fea0003800000 */
.L_x_1242:
[----:B------:R-:W0:Y:S02]  /*2130*/  F2I.F64.TRUNC R5, R4 ;  /* 0x0000000400057311 */ /* 0x000e24000030d100 */
[----:B0-----:R0:W-:Y:S01]  /*2140*/  STG.E.U16 [R16.64], R5 ;  /* 0x0000000510007986 */ /* 0x0011e2000c101524 */
[----:B------:R-:W-:Y:S05]  /*2150*/  BRA `(.L_x_1241) ;  /* 0x00000de000007947 */ /* 0x000fea0003800000 */
.L_x_1237:
[----:B------:R-:W-:-:S13]  /*2160*/  ISETP.GT.AND P0, PT, R10, 0x6, PT ;  /* 0x000000060a00780c */ /* 0x000fda0003f04270 */
[----:B------:R-:W-:Y:S05]  /*2170*/  @P0 BRA `(.L_x_1244) ;  /* 0x000000f000000947 */ /* 0x000fea0003800000 */
[----:B------:R-:W-:-:S13]  /*2180*/  ISETP.NE.AND P0, PT, R10, 0x5, PT ;  /* 0x000000050a00780c */ /* 0x000fda0003f05270 */
[----:B------:R-:W-:Y:S05]  /*2190*/  @!P0 BRA `(.L_x_1245) ;  /* 0x0000007000008947 */ /* 0x000fea0003800000 */
[----:B------:R-:W-:-:S13]  /*21a0*/  ISETP.NE.AND P0, PT, R10, 0x6, PT ;  /* 0x000000060a00780c */ /* 0x000fda0003f05270 */
[----:B------:R-:W-:Y:S05]  /*21b0*/  @P0 BRA `(.L_x_1240) ;  /* 0x00000bf000000947 */ /* 0x000fea0003800000 */
[----:B------:R-:W0:Y:S01]  /*21c0*/  F2F.F32.F64 R3, R4 ;  /* 0x0000000400037310 */ /* 0x000e220000301000 */
[----:B------:R-:W0:-:S14]  /*21d0*/  DSETP.GEU.AND P0, PT, |R4|, c[0x2][0x0], PT ;  /* 0x008000000400762a */ /* 0x000e1c0003f0e200 */
[----:B0-----:R-:W-:-:S05]  /*21e0*/  @!P0 FMUL R3, R3, 1.175494350822287508e-38 ;  /* 0x0080000003038820 */ /* 0x001fca0000400000 */
[----:B------:R0:W-:Y:S01]  /*21f0*/  STG.E [R16.64], R3 ;  /* 0x0000000310007986 */ /* 0x0001e2000c101924 */
[----:B------:R-:W-:Y:S05]  /*2200*/  BRA `(.L_x_1241) ;  /* 0x00000d3000007947 */ /* 0x000fea0003800000 */
.L_x_1245:
[----:B------:R-:W0:Y:S01]  /*2210*/  F2F.F32.F64 R0, R4 ;  /* 0x0000000400007310 */ /* 0x000e220000301000 */
[----:B------:R-:W0:-:S14]  /*2220*/  DSETP.GEU.AND P0, PT, |R4|, c[0x2][0x0], PT ;  /* 0x008000000400762a */ /* 0x000e1c0003f0e200 */
[----:B0-----:R-:W-:-:S05]  /*2230*/  @!P0 FMUL R0, R0, 1.175494350822287508e-38 ;  /* 0x0080000000008820 */ /* 0x001fca0000400000 */
[----:B------:R-:W-:-:S05]  /*2240*/  F2FP.PACK_AB R0, RZ, R0 ;  /* 0x00000000ff00723e */ /* 0x000fca00000000ff */
[----:B------:R0:W-:Y:S01]  /*2250*/  STG.E.U16 [R16.64], R0 ;  /* 0x0000000010007986 */ /* 0x0001e2000c101524 */
[----:B------:R-:W-:Y:S05]  /*2260*/  BRA `(.L_x_1241) ;  /* 0x00000cd000007947 */ /* 0x000fea0003800000 */
.L_x_1244:
[----:B------:R-:W-:-:S13]  /*2270*/  ISETP.NE.AND P0, PT, R10, 0x7, PT ;  /* 0x000000070a00780c */ /* 0x000fda0003f05270 */
[----:B------:R-:W-:Y:S05]  /*2280*/  @!P0 BRA `(.L_x_1246) ;  /* 0x0000011000008947 */ /* 0x000fea0003800000 */
[----:B------:R-:W-:-:S13]  /*2290*/  ISETP.NE.AND P0, PT, R10, 0x8, PT ;  /* 0x000000080a00780c */ /* 0x000fda0003f05270 */
[----:B------:R-:W-:Y:S05]  /*22a0*/  @!P0 BRA `(.L_x_1247) ;  /* 0x0000008000008947 */ /* 0x000fea0003800000 */
[----:B------:R-:W-:-:S13]  /*22b0*/  ISETP.NE.AND P0, PT, R10, 0x9, PT ;  /* 0x000000090a00780c */ /* 0x000fda0003f05270 */
[----:B------:R-:W-:Y:S05]  /*22c0*/  @P0 BRA `(.L_x_1240) ;  /* 0x00000ae000000947 */ /* 0x000fea0003800000 */
[----:B------:R-:W0:Y:S01]  /*22d0*/  F2F.F32.F64 R2, R4 ;  /* 0x0000000400027310 */ /* 0x000e220000301000 */
[----:B------:R-:W0:Y:S01]  /*22e0*/  DSETP.GEU.AND P0, PT, |R4|, c[0x2][0x0], PT ;  /* 0x008000000400762a */ /* 0x000e220003f0e200 */
[----:B------:R-:W-:-:S13]  /*22f0*/  IMAD.MOV.U32 R3, RZ, RZ, RZ ;  /* 0x000000ffff037224 */ /* 0x000fda00078e00ff */
[----:B0-----:R-:W-:-:S05]  /*2300*/  @!P0 FMUL R2, R2, 1.175494350822287508e-38 ;  /* 0x0080000002028820 */ /* 0x001fca0000400000 */
[----:B------:R0:W-:Y:S01]  /*2310*/  STG.E.64 [R16.64], R2 ;  /* 0x0000000210007986 */ /* 0x0001e2000c101b24 */
[----:B------:R-:W-:Y:S05]  /*2320*/  BRA `(.L_x_1241) ;  /* 0x00000c1000007947 */ /* 0x000fea0003800000 */
.L_x_1247:
[----:B------:R-:W0:Y:S01]  /*2330*/  F2F.F32.F64 R0, R4 ;  /* 0x0000000400007310 */ /* 0x000e220000301000 */
[----:B------:R-:W0:-:S14]  /*2340*/  DSETP.GEU.AND P0, PT, |R4|, c[0x2][0x0], PT ;  /* 0x008000000400762a */ /* 0x000e1c0003f0e200 */
[----:B0-----:R-:W-:-:S05]  /*2350*/  @!P0 FMUL R0, R0, 1.175494350822287508e-38 ;  /* 0x0080000000008820 */ /* 0x001fca0000400000 */
[----:B------:R-:W-:-:S04]  /*2360*/  F2FP.PACK_AB R3, RZ, R0 ;  /* 0x00000000ff03723e */ /* 0x000fc800000000ff */
[----:B------:R-:W-:-:S05]  /*2370*/  PRMT R3, R3, 0x5410, RZ ;  /* 0x0000541003037816 */ /* 0x000fca00000000ff */
[----:B------:R0:W-:Y:S01]  /*2380*/  STG.E [R16.64], R3 ;  /* 0x0000000310007986 */ /* 0x0001e2000c101924 */
[----:B------:R-:W-:Y:S05]  /*2390*/  BRA `(.L_x_1241) ;  /* 0x00000ba000007947 */ /* 0x000fea0003800000 */
.L_x_1246:
[----:B------:R0:W-:Y:S01]  /*23a0*/  STG.E.64 [R16.64], R4 ;  /* 0x0000000410007986 */ /* 0x0001e2000c101b24 */
[----:B------:R-:W-:Y:S05]  /*23b0*/  BRA `(.L_x_1241) ;  /* 0x00000b8000007947 */ /* 0x000fea0003800000 */
.L_x_1236:
        /* <DEDUP_REMOVED lines=8> */
[----:B------:R-:W0:-:S06]  /*2440*/  DSETP.NEU.AND P0, PT, R4, RZ, PT ;  /* 0x000000ff0400722a */ /* 0x000e0c0003f0d000 */
[----:B0-----:R-:W-:-:S05]  /*2450*/  SEL R3, RZ, 0x1, !P0 ;  /* 0x00000001ff037807 */ /* 0x001fca0004000000 */
[----:B------:R0:W-:Y:S01]  /*2460*/  STG.E.U8 [R16.64], R3 ;  /* 0x0000000310007986 */ /* 0x0001e2000c101124 */
[----:B------:R-:W-:Y:S05]  /*2470*/  BRA `(.L_x_1241) ;  /* 0x00000ac000007947 */ /* 0x000fea0003800000 */
.L_x_1250:
[----:B------:R-:W-:-:S05]  /*2480*/  CS2R R6, SRZ ;  /* 0x0000000000067805 */ /* 0x000fca000001ff00 */
[----:B------:R0:W-:Y:S01]  /*2490*/  STG.E.128 [R16.64], R4 ;  /* 0x0000000410007986 */ /* 0x0001e2000c101d24 */
[----:B------:R-:W-:Y:S05]  /*24a0*/  BRA `(.L_x_1241) ;  /* 0x00000a9000007947 */ /* 0x000fea0003800000 */
.L_x_1249:
        /* <DEDUP_REMOVED lines=8> */
[----:B------:R-:W-:-:S13]  /*2530*/  BSSY B0, `(.L_x_1253) ;  /* 0x000000f000007945 */ /* 0x000fda0003800000 */
[----:B0-----:R-:W-:-:S05]  /*2540*/  @!P0 FMUL R7, R7, 1.175494350822287508e-38 ;  /* 0x0080000007078820 */ /* 0x001fca0000400000 */
        /* <DEDUP_REMOVED lines=13> */
.L_x_1254:
[----:B------:R-:W-:Y:S05]  /*2620*/  BSYNC B0 ;  /* 0x0000000000007941 */ /* 0x000fea0003800000 */
.L_x_1253:
[----:B------:R-:W-:-:S05]  /*2630*/  LOP3.LUT R3, R0, R3, RZ, 0xfc, !PT ;  /* 0x0000000300037212 */ /* 0x000fca00078efcff */
[----:B------:R0:W-:Y:S01]  /*2640*/  STG.E.U8 [R16.64], R3 ;  /* 0x0000000310007986 */ /* 0x0001e2000c101124 */
[----:B------:R-:W-:Y:S05]  /*2650*/  BRA `(.L_x_1241) ;  /* 0x000008e000007947 */ /* 0x000fea0003800000 */
.L_x_1252:
[----:B------:R-:W0:Y:S01]  /*2660*/  F2F.F32.F64 R3, R4 ;  /* 0x0000000400037310 */ /* 0x000e220000301000 */
[----:B------:R-:W0:Y:S01]  /*2670*/  DSETP.GEU.AND P0, PT, |R4|, c[0x2][0x0], PT ;  /* 0x008000000400762a */ /* 0x000e220003f0e200 */
[----:B------:R-:W-:-:S13]  /*2680*/  BSSY B0, `(.L_x_1255) ;  /* 0x0000010000007945 */ /* 0x000fda0003800000 */
[----:B0-----:R-:W-:-:S05]  /*2690*/  @!P0 FMUL R3, R3, 1.175494350822287508e-38 ;  /* 0x0080000003038820 */ /* 0x001fca0000400000 */
        /* <DEDUP_REMOVED lines=11> */
.L_x_1256:
[----:B------:R-:W-:Y:S01]  /*2750*/  IMAD.MOV.U32 R0, RZ, RZ, 0x7f ;  /* 0x0000007fff007424 */ /* 0x000fe200078e00ff */
[----:B------:R-:W-:-:S04]  /*2760*/  ISETP.GT.U32.AND P0, PT, R2, 0x7f800000, PT ;  /* 0x7f8000000200780c */ /* 0x000fc80003f04070 */
[----:B------:R-:W-:-:S04]  /*2770*/  SEL R0, R0, 0x7c, P0 ;  /* 0x0000007c00007807 */ /* 0x000fc80000000000 */
.L_x_1257:
[----:B------:R-:W-:Y:S05]  /*2780*/  BSYNC B0 ;  /* 0x0000000000007941 */ /* 0x000fea0003800000 */
.L_x_1255:
[----:B------:R-:W-:-:S04]  /*2790*/  LOP3.LUT R2, R3, 0x80000000, RZ, 0xc0, !PT ;  /* 0x8000000003027812 */ /* 0x000fc800078ec0ff */
[----:B------:R-:W-:-:S04]  /*27a0*/  SHF.R.U32.HI R3, RZ, 0x18, R2 ;  /* 0x00000018ff037819 */ /* 0x000fc80000011602 */
[----:B------:R-:W-:-:S05]  /*27b0*/  LOP3.LUT R3, R0, R3, RZ, 0xfc, !PT ;  /* 0x0000000300037212 */ /* 0x000fca00078efcff */
[----:B------:R0:W-:Y:S01]  /*27c0*/  STG.E.U8 [R16.64], R3 ;  /* 0x0000000310007986 */ /* 0x0001e2000c101124 */
[----:B------:R-:W-:Y:S05]  /*27d0*/  BRA `(.L_x_1241) ;  /* 0x0000076000007947 */ /* 0x000fea0003800000 */
.L_x_1251:
[----:B------:R-:W0:Y:S01]  /*27e0*/  F2F.F32.F64 R0, R4 ;  /* 0x0000000400007310 */ /* 0x000e220000301000 */
[----:B------:R-:W0:-:S14]  /*27f0*/  DSETP.GEU.AND P0, PT, |R4|, c[0x2][0x0], PT ;  /* 0x008000000400762a */ /* 0x000e1c0003f0e200 */
[----:B0-----:R-:W-:-:S05]  /*2800*/  @!P0 FMUL R0, R0, 1.175494350822287508e-38 ;  /* 0x0080000000008820 */ /* 0x001fca0000400000 */
[----:B------:R-:W-:-:S05]  /*2810*/  F2FP.BF16.PACK_AB R0, RZ, R0 ;  /* 0x00000000ff00723e */ /* 0x000fca00000010ff */
[----:B------:R0:W-:Y:S01]  /*2820*/  STG.E.U16 [R16.64], R0 ;  /* 0x0000000010007986 */ /* 0x0001e2000c101524 */
[----:B------:R-:W-:Y:S05]  /*2830*/  BRA `(.L_x_1241) ;  /* 0x0000070000007947 */ /* 0x000fea0003800000 */
.L_x_1248:
        /* <DEDUP_REMOVED lines=8> */
[----:B------:R-:W0:Y:S02]  /*28c0*/  F2I.U32.F64.TRUNC R5, R4 ;  /* 0x0000000400057311 */ /* 0x000e24000030d000 */
[----:B0-----:R0:W-:Y:S01]  /*28d0*/  STG.E.U16 [R16.64], R5 ;  /* 0x0000000510007986 */ /* 0x0011e2000c101524 */
[----:B------:R-:W-:Y:S05]  /*28e0*/  BRA `(.L_x_1241) ;  /* 0x0000065000007947 */ /* 0x000fea0003800000 */
.L_x_1260:
[----:B------:R-:W0:Y:S01]  /*28f0*/  F2F.F32.F64 R3, R4 ;  /* 0x0000000400037310 */ /* 0x000e220000301000 */
[----:B------:R-:W0:Y:S01]  /*2900*/  DSETP.GEU.AND P0, PT, |R4|, c[0x2][0x0], PT ;  /* 0x008000000400762a */ /* 0x000e220003f0e200 */
[----:B------:R-:W-:Y:S01]  /*2910*/  BSSY B0, `(.L_x_1261) ;  /* 0x0000015000007945 */ /* 0x000fe20003800000 */
[----:B------:R-:W-:-:S12]  /*2920*/  IMAD.MOV.U32 R8, RZ, RZ, 0x80 ;  /* 0x00000080ff087424 */ /* 0x000fd800078e00ff */
[----:B0-----:R-:W-:-:S05]  /*2930*/  @!P0 FMUL R3, R3, 1.175494350822287508e-38 ;  /* 0x0080000003038820 */ /* 0x001fca0000400000 */
        /* <DEDUP_REMOVED lines=14> */
.L_x_1263:
[----:B------:R-:W-:-:S04]  /*2a20*/  LOP3.LUT R2, R3, 0x80000000, RZ, 0xc0, !PT ;  /* 0x8000000003027812 */ /* 0x000fc800078ec0ff */
[----:B------:R-:W-:-:S04]  /*2a30*/  SHF.R.U32.HI R3, RZ, 0x18, R2 ;  /* 0x00000018ff037819 */ /* 0x000fc80000011602 */
[----:B------:R-:W-:-:S04]  /*2a40*/  LOP3.LUT R0, R0, R3, RZ, 0xfc, !PT ;  /* 0x0000000300007212 */ /* 0x000fc800078efcff */
[----:B------:R-:W-:Y:S02]  /*2a50*/  PRMT R8, R0, 0x7610, R8 ;  /* 0x0000761000087816 */ /* 0x000fe40000000008 */
.L_x_1262:
[----:B------:R-:W-:Y:S05]  /*2a60*/  BSYNC B0 ;  /* 0x0000000000007941 */ /* 0x000fea0003800000 */
.L_x_1261:
[----:B------:R0:W-:Y:S01]  /*2a70*/  STG.E.U8 [R16.64], R8 ;  /* 0x0000000810007986 */ /* 0x0001e2000c101124 */
[----:B------:R-:W-:Y:S05]  /*2a80*/  BRA `(.L_x_1241) ;  /* 0x000004b000007947 */ /* 0x000fea0003800000 */
.L_x_1259:
        /* <DEDUP_REMOVED lines=19> */
.L_x_1266:
[----:B------:R-:W-:-:S04]  /*2bc0*/  LOP3.LUT R2, R3, 0x80000000, RZ, 0xc0, !PT ;  /* 0x8000000003027812 */ /* 0x000fc800078ec0ff */
[----:B------:R-:W-:-:S04]  /*2bd0*/  SHF.R.U32.HI R3, RZ, 0x18, R2 ;  /* 0x00000018ff037819 */ /* 0x000fc80000011602 */
[----:B------:R-:W-:-:S04]  /*2be0*/  LOP3.LUT R0, R0, R3, RZ, 0xfc, !PT ;  /* 0x0000000300007212 */ /* 0x000fc800078efcff */
[----:B------:R-:W-:Y:S02]  /*2bf0*/  PRMT R8, R0, 0x7610, R8 ;  /* 0x0000761000087816 */ /* 0x000fe40000000008 */
.L_x_1265:
[----:B------:R-:W-:Y:S05]  /*2c00*/  BSYNC B0 ;  /* 0x0000000000007941 */ /* 0x000fea0003800000 */
.L_x_1264:
[----:B------:R0:W-:Y:S01]  /*2c10*/  STG.E.U8 [R16.64], R8 ;  /* 0x0000000810007986 */ /* 0x0001e2000c101124 */
[----:B------:R-:W-:Y:S05]  /*2c20*/  BRA `(.L_x_1241) ;  /* 0x0000031000007947 */ /* 0x000fea0003800000 */
.L_x_1258:
[----:B------:R-:W-:-:S13]  /*2c30*/  ISETP.NE.AND P0, PT, R10, 0x1c, PT ;  /* 0x0000001c0a00780c */ /* 0x000fda0003f05270 */
[----:B------:R-:W-:Y:S05]  /*2c40*/  @!P0 BRA `(.L_x_1267) ;  /* 0x000002d000008947 */ /* 0x000fea0003800000 */
[----:B------:R-:W-:-:S13]  /*2c50*/  ISETP.NE.AND P0, PT, R10, 0x1d, PT ;  /* 0x0000001d0a00780c */ /* 0x000fda0003f05270 */
[----:B------:R-:W-:Y:S05]  /*2c60*/  @!P0 BRA `(.L_x_1268) ;  /* 0x0000028000008947 */ /* 0x000fea0003800000 */
[----:B------:R-:W-:-:S13]  /*2c70*/  ISETP.NE.AND P0, PT, R10, 0x2c, PT ;  /* 0x0000002c0a00780c */ /* 0x000fda0003f05270 */
[----:B------:R-:W-:Y:S05]  /*2c80*/  @P0 BRA `(.L_x_1240) ;  /* 0x0000012000000947 */ /* 0x000fea0003800000 */
[----:B------:R-:W0:Y:S01]  /*2c90*/  F2F.F32.F64 R6, R4 ;  /* 0x0000000400067310 */ /* 0x000e220000301000 */
[----:B------:R-:W0:-:S14]  /*2ca0*/  DSETP.GEU.AND P0, PT, |R4|, c[0x2][0x0], PT ;  /* 0x008000000400762a */ /* 0x000e1c0003f0e200 */
[----:B0-----:R-:W-:Y:S01]  /*2cb0*/  @!P0 FMUL R6, R6, 1.175494350822287508e-38 ;  /* 0x0080000006068820 */ /* 0x001fe20000400000 */
        /* <DEDUP_REMOVED lines=15> */
.L_x_1240:
        /* <DEDUP_REMOVED lines=20> */
.L_x_1268:
[----:B------:R-:W0:Y:S02]  /*2ef0*/  F2I.U64.F64.TRUNC R4, R4 ;  /* 0x0000000400047311 */ /* 0x000e24000030d800 */
[----:B0-----:R0:W-:Y:S01]  /*2f00*/  STG.E.64 [R16.64], R4 ;  /* 0x0000000410007986 */ /* 0x0011e2000c101b24 */
[----:B------:R-:W-:Y:S05]  /*2f10*/  BRA `(.L_x_1241) ;  /* 0x0000002000007947 */ /* 0x000fea0003800000 */
.L_x_1267:
[----:B------:R-:W0:Y:S02]  /*2f20*/  F2I.U32.F64.TRUNC R5, R4 ;  /* 0x0000000400057311 */ /* 0x000e24000030d000 */
[----:B0-----:R0:W-:Y:S02]  /*2f30*/  STG.E [R16.64], R5 ;  /* 0x0000000510007986 */ /* 0x0011e4000c101924 */
.L_x_1241:
[----:B------:R-:W-:-:S05]  /*2f40*/  IMAD R18, R18, 0x200, R23 ;  /* 0x0000020012127824 */ /* 0x000fca00078e0217 */
[----:B------:R-:W-:Y:S02]  /*2f50*/  IADD3 R19, R18, 0x80, RZ ;  /* 0x0000008012137810 */ /* 0x000fe40007ffe0ff */
.L_x_1202:
[----:B------:R-:W-:Y:S05]  /*2f60*/  BSYNC B6 ;  /* 0x0000000000067941 */ /* 0x000fea0003800000 */
.L_x_1201:
        /* <DEDUP_REMOVED lines=231> */
.L_x_1271:
        /* <DEDUP_REMOVED lines=19> */
.L_x_1275:
[----:B------:R-:W2:Y:S02]  /*3f10*/  LDG.E.U8 R2, [R4.64] ;  /* 0x0000002404027981 */ /* 0x000ea4000c1e1100 */
[----:B--2---:R-:W0:Y:S01]  /*3f20*/  I2F.F64.U16 R2, R2 ;  /* 0x0000000200027312 */ /* 0x004e220000101800 */
[----:B------:R-:W-:Y:S05]  /*3f30*/  BRA `(.L_x_1277) ;  /* 0x00000df000007947 */ /* 0x000fea0003800000 */
.L_x_1274:
        /* <DEDUP_REMOVED lines=9> */
.L_x_1279:
[----:B------:R-:W2:Y:S02]  /*3fd0*/  LDG.E R2, [R4.64] ;  /* 0x0000002404027981 */ /* 0x000ea4000c1e1900 */
[----:B--2---:R-:W0:Y:S01]  /*3fe0*/  I2F.F64 R2, R2 ;  /* 0x0000000200027312 */ /* 0x004e220000201c00 */
[----:B------:R-:W-:Y:S05]  /*3ff0*/  BRA `(.L_x_1277) ;  /* 0x00000d3000007947 */ /* 0x000fea0003800000 */
.L_x_1278:
[----:B------:R-:W2:Y:S02]  /*4000*/  LDG.E.U16 R2, [R4.64] ;  /* 0x0000002404027981 */ /* 0x000ea4000c1e1500 */
[----:B--2---:R-:W0:Y:S01]  /*4010*/  I2F.F64.S16 R2, R2 ;  /* 0x0000000200027312 */ /* 0x004e220000101c00 */
[----:B------:R-:W-:Y:S05]  /*4020*/  BRA `(.L_x_1277) ;  /* 0x00000d0000007947 */ /* 0x000fea0003800000 */
.L_x_1273:
        /* <DEDUP_REMOVED lines=10> */
.L_x_1281:
[----:B------:R-:W2:Y:S02]  /*40d0*/  LDG.E.U16 R0, [R4.64] ;  /* 0x0000002404007981 */ /* 0x000ea4000c1e1500 */
[----:B--2---:R-:W-:-:S05]  /*40e0*/  HADD2.F32 R0, -RZ, R0.H0_H0 ;  /* 0x20000000ff007230 */ /* 0x004fca0000004100 */
[----:B------:R-:W-:-:S04]  /*40f0*/  FMUL.FTZ R0, R0, 1 ;  /* 0x3f80000000007820 */ /* 0x000fc80000410000 */
[----:B------:R0:W1:Y:S01]  /*4100*/  F2F.F64.F32 R2, R0 ;  /* 0x0000000000027310 */ /* 0x0000620000201800 */
[----:B------:R-:W-:Y:S05]  /*4110*/  BRA `(.L_x_1277) ;  /* 0x00000c1000007947 */ /* 0x000fea0003800000 */
.L_x_1280:
        /* <DEDUP_REMOVED lines=10> */
.L_x_1283:
[----:B------:R-:W2:Y:S02]  /*41c0*/  LDG.E.U16 R4, [R4.64] ;  /* 0x0000002404047981 */ /* 0x000ea4000c1e1500 */
[----:B--2---:R-:W-:-:S05]  /*41d0*/  HADD2.F32 R0, -RZ, R4.H0_H0 ;  /* 0x20000004ff007230 */ /* 0x004fca0000004100 */
[----:B------:R-:W-:-:S04]  /*41e0*/  FMUL.FTZ R0, R0, 1 ;  /* 0x3f80000000007820 */ /* 0x000fc80000410000 */
[----:B------:R0:W1:Y:S01]  /*41f0*/  F2F.F64.F32 R2, R0 ;  /* 0x0000000000027310 */ /* 0x0000620000201800 */
[----:B------:R-:W-:Y:S05]  /*4200*/  BRA `(.L_x_1277) ;  /* 0x00000b2000007947 */ /* 0x000fea0003800000 */
.L_x_1282:
[----:B------:R0:W5:Y:S01]  /*4210*/  LDG.E.64 R2, [R4.64] ;  /* 0x0000002404027981 */ /* 0x000162000c1e1b00 */
[----:B------:R-:W-:Y:S05]  /*4220*/  BRA `(.L_x_1277) ;  /* 0x00000b0000007947 */ /* 0x000fea0003800000 */
.L_x_1272:
        /* <DEDUP_REMOVED lines=13> */
.L_x_1286:
[----:B------:R0:W5:Y:S01]  /*4300*/  LDG.E.64 R2, [R4.64] ;  /* 0x0000002404027981 */ /* 0x000162000c1e1b00 */
[----:B------:R-:W-:Y:S05]  /*4310*/  BRA `(.L_x_1277) ;  /* 0x00000a1000007947 */ /* 0x000fea0003800000 */
.L_x_1285:
        /* <DEDUP_REMOVED lines=28> */
.L_x_1288:
        /* <DEDUP_REMOVED lines=15> */
.L_x_1287:
[----:B------:R-:W2:Y:S02]  /*45d0*/  LDG.E.U16 R0, [R4.64] ;  /* 0x0000002404007981 */ /* 0x000ea4000c1e1500 */
[----:B--2---:R-:W-:-:S05]  /*45e0*/  PRMT R0, RZ, 0x5410, R0 ;  /* 0x00005410ff007816 */ /* 0x004fca0000000000 */
[----:B------:R-:W-:-:S04]  /*45f0*/  FMUL.FTZ R0, R0, 1 ;  /* 0x3f80000000007820 */ /* 0x000fc80000410000 */
[----:B------:R0:W1:Y:S01]  /*4600*/  F2F.F64.F32 R2, R0 ;  /* 0x0000000000027310 */ /* 0x0000620000201800 */
[----:B------:R-:W-:Y:S05]  /*4610*/  BRA `(.L_x_1277) ;  /* 0x0000071000007947 */ /* 0x000fea0003800000 */
.L_x_1284:
        /* <DEDUP_REMOVED lines=11> */
.L_x_1291:
        /* <DEDUP_REMOVED lines=21> */
.L_x_1295:
[----:B------:R-:W-:Y:S05]  /*4820*/  BSYNC B1 ;  /* 0x0000000000017941 */ /* 0x000fea0003800000 */
.L_x_1294:
[----:B------:R-:W-:Y:S01]  /*4830*/  LEA R3, R0, 0x3b800000, 0x17 ;  /* 0x3b80000000037811 */ /* 0x000fe200078eb8ff */
[----:B------:R-:W-:-:S05]  /*4840*/  IMAD.SHL.U32 R0, R2, 0x100000, RZ ;  /* 0x0010000002007824 */ /* 0x000fca00078e00ff */
[----:B------:R-:W-:Y:S02]  /*4850*/  LOP3.LUT R0, R3, R0, R4, 0xfe, !PT ;  /* 0x0000000003007212 */ /* 0x000fe400078efe04 */
.L_x_1293:
[----:B------:R-:W-:Y:S05]  /*4860*/  BSYNC B0 ;  /* 0x0000000000007941 */ /* 0x000fea0003800000 */
.L_x_1292:
[----:B------:R-:W-:-:S04]  /*4870*/  FMUL.FTZ R0, R0, 1 ;  /* 0x3f80000000007820 */ /* 0x000fc80000410000 */
[----:B------:R0:W1:Y:S01]  /*4880*/  F2F.F64.F32 R2, R0 ;  /* 0x0000000000027310 */ /* 0x0000620000201800 */
[----:B------:R-:W-:Y:S05]  /*4890*/  BRA `(.L_x_1277) ;  /* 0x0000049000007947 */ /* 0x000fea0003800000 */
.L_x_1290:
        /* <DEDUP_REMOVED lines=21> */
.L_x_1299:
[----:B------:R-:W-:Y:S05]  /*49f0*/  BSYNC B1 ;  /* 0x0000000000017941 */ /* 0x000fea0003800000 */
.L_x_1298:
[----:B------:R-:W-:Y:S01]  /*4a00*/  LEA R3, R0, 0x37800000, 0x17 ;  /* 0x3780000000037811 */ /* 0x000fe200078eb8ff */
[----:B------:R-:W-:-:S05]  /*4a10*/  IMAD.SHL.U32 R0, R2, 0x200000, RZ ;  /* 0x0020000002007824 */ /* 0x000fca00078e00ff */
[----:B------:R-:W-:Y:S02]  /*4a20*/  LOP3.LUT R0, R3, R0, R4, 0xfe, !PT ;  /* 0x0000000003007212 */ /* 0x000fe400078efe04 */
.L_x_1297:
[----:B------:R-:W-:Y:S05]  /*4a30*/  BSYNC B0 ;  /* 0x0000000000007941 */ /* 0x000fea0003800000 */
.L_x_1296:
[----:B------:R-:W-:-:S04]  /*4a40*/  FMUL.FTZ R0, R0, 1 ;  /* 0x3f80000000007820 */ /* 0x000fc80000410000 */
[----:B------:R0:W1:Y:S01]  /*4a50*/  F2F.F64.F32 R2, R0 ;  /* 0x0000000000027310 */ /* 0x0000620000201800 */
[----:B------:R-:W-:Y:S05]  /*4a60*/  BRA `(.L_x_1277) ;  /* 0x000002c000007947 */ /* 0x000fea0003800000 */
.L_x_1289:
        /* <DEDUP_REMOVED lines=14> */
.L_x_1303:
[----:B------:R-:W-:Y:S05]  /*4b50*/  BSYNC B0 ;  /* 0x0000000000007941 */ /* 0x000fea0003800000 */
.L_x_1302:
[----:B------:R-:W-:-:S04]  /*4b60*/  FMUL.FTZ R0, R0, 1 ;  /* 0x3f80000000007820 */ /* 0x000fc80000410000 */
[----:B------:R0:W1:Y:S01]  /*4b70*/  F2F.F64.F32 R2, R0 ;  /* 0x0000000000027310 */ /* 0x0000620000201800 */
[----:B------:R-:W-:Y:S05]  /*4b80*/  BRA `(.L_x_1277) ;  /* 0x000001a000007947 */ /* 0x000fea0003800000 */
.L_x_1276:
        /* <DEDUP_REMOVED lines=21> */
.L_x_1301:
[----:B------:R-:W2:Y:S02]  /*4ce0*/  LDG.E.64 R2, [R4.64] ;  /* 0x0000002404027981 */ /* 0x000ea4000c1e1b00 */
[----:B--2---:R-:W0:Y:S01]  /*4cf0*/  I2F.F64.U64 R2, R2 ;  /* 0x0000000200027312 */ /* 0x004e220000301800 */
[----:B------:R-:W-:Y:S05]  /*4d00*/  BRA `(.L_x_1277) ;  /* 0x0000002000007947 */ /* 0x000fea0003800000 */
.L_x_1300:
[----:B------:R-:W2:Y:S02]  /*4d10*/  LDG.E R2, [R4.64] ;  /* 0x0000002404027981 */ /* 0x000ea4000c1e1900 */
[----:B--2---:R-:W0:Y:S02]  /*4d20*/  I2F.F64.U32 R2, R2 ;  /* 0x0000000200027312 */ /* 0x004e240000201800 */
.L_x_1277:
        /* <DEDUP_REMOVED lines=19> */
[----:B------:R-:W-:Y:S01]  /*4e60*/  FSEL R5, R3, R5, !P0 ;  /* 0x0000000503057208 */ /* 0x000fe20004000000 */
        /* <DEDUP_REMOVED lines=12> */
.L_x_1307:
[----:B------:R-:W0:Y:S02]  /*4f30*/  F2I.S64.F64.TRUNC R4, R4 ;  /* 0x0000000400047311 */ /* 0x000e24000030d900 */
[----:B0-----:R-:W-:-:S05]  /*4f40*/  IMAD.MOV.U32 R3, RZ, RZ, R4 ;  /* 0x000000ffff037224 */ /* 0x001fca00078e0004 */
[----:B------:R0:W-:Y:S01]  /*4f50*/  STG.E.U8 [R16.64], R3 ;  /* 0x0000000310007986 */ /* 0x0001e2000c101124 */
[----:B------:R-:W-:Y:S05]  /*4f60*/  BRA `(.L_x_1309) ;  /* 0x00000ed000007947 */ /* 0x000fea0003800000 */
.L_x_1306:
        /* <DEDUP_REMOVED lines=9> */
.L_x_1311:
[----:B------:R-:W0:Y:S02]  /*5000*/  F2I.F64.TRUNC R5, R4 ;  /* 0x0000000400057311 */ /* 0x000e24000030d100 */
[----:B0-----:R0:W-:Y:S01]  /*5010*/  STG.E [R16.64], R5 ;  /* 0x0000000510007986 */ /* 0x0011e2000c101924 */
[----:B------:R-:W-:Y:S05]  /*5020*/  BRA `(.L_x_1309) ;  /* 0x00000e1000007947 */ /* 0x000fea0003800000 */
.L_x_1310:
[----:B------:R-:W0:Y:S02]  /*5030*/  F2I.F64.TRUNC R5, R4 ;  /* 0x0000000400057311 */ /* 0x000e24000030d100 */
[----:B0-----:R0:W-:Y:S01]  /*5040*/  STG.E.U16 [R16.64], R5 ;  /* 0x0000000510007986 */ /* 0x0011e2000c101524 */
[----:B------:R-:W-:Y:S05]  /*5050*/  BRA `(.L_x_1309) ;  /* 0x00000de000007947 */ /* 0x000fea0003800000 */
.L_x_1305:
        /* <DEDUP_REMOVED lines=11> */
.L_x_1313:
[----:B------:R-:W0:Y:S01]  /*5110*/  F2F.F32.F64 R0, R4 ;  /* 0x0000000400007310 */ /* 0x000e220000301000 */
[----:B------:R-:W0:-:S14]  /*5120*/  DSETP.GEU.AND P0, PT, |R4|, c[0x2][0x0], PT ;  /* 0x008000000400762a */ /* 0x000e1c0003f0e200 */
[----:B0-----:R-:W-:-:S05]  /*5130*/  @!P0 FMUL R0, R0, 1.175494350822287508e-38 ;  /* 0x0080000000008820 */ /* 0x001fca0000400000 */
[----:B------:R-:W-:-:S05]  /*5140*/  F2FP.PACK_AB R0, RZ, R0 ;  /* 0x00000000ff00723e */ /* 0x000fca00000000ff */
[----:B------:R0:W-:Y:S01]  /*5150*/  STG.E.U16 [R16.64], R0 ;  /* 0x0000000010007986 */ /* 0x0001e2000c101524 */
[----:B------:R-:W-:Y:S05]  /*5160*/  BRA `(.L_x_1309) ;  /* 0x00000cd000007947 */ /* 0x000fea0003800000 */
.L_x_1312:
        /* <DEDUP_REMOVED lines=12> */
.L_x_1315:
[----:B------:R-:W0:Y:S01]  /*5230*/  F2F.F32.F64 R0, R4 ;  /* 0x0000000400007310 */ /* 0x000e220000301000 */
[----:B------:R-:W0:-:S14]  /*5240*/  DSETP.GEU.AND P0, PT, |R4|, c[0x2][0x0], PT ;  /* 0x008000000400762a */ /* 0x000e1c0003f0e200 */
[----:B0-----:R-:W-:-:S05]  /*5250*/  @!P0 FMUL R0, R0, 1.175494350822287508e-38 ;  /* 0x0080000000008820 */ /* 0x001fca0000400000 */
[----:B------:R-:W-:-:S04]  /*5260*/  F2FP.PACK_AB R3, RZ, R0 ;  /* 0x00000000ff03723e */ /* 0x000fc800000000ff */
[----:B------:R-:W-:-:S05]  /*5270*/  PRMT R3, R3, 0x5410, RZ ;  /* 0x0000541003037816 */ /* 0x000fca00000000ff */
[----:B------:R0:W-:Y:S01]  /*5280*/  STG.E [R16.64], R3 ;  /* 0x0000000310007986 */ /* 0x0001e2000c101924 */
[----:B------:R-:W-:Y:S05]  /*5290*/  BRA `(.L_x_1309) ;  /* 0x00000ba000007947 */ /* 0x000fea0003800000 */
.L_x_1314:
[----:B------:R0:W-:Y:S01]  /*52a0*/  STG.E.64 [R16.64], R4 ;  /* 0x0000000410007986 */ /* 0x0001e2000c101b24 */
[----:B------:R-:W-:Y:S05]  /*52b0*/  BRA `(.L_x_1309) ;  /* 0x00000b8000007947 */ /* 0x000fea0003800000 */
.L_x_1304:
        /* <DEDUP_REMOVED lines=12> */
.L_x_1318:
[----:B------:R-:W-:-:S05]  /*5380*/  CS2R R6, SRZ ;  /* 0x0000000000067805 */ /* 0x000fca000001ff00 */
[----:B------:R0:W-:Y:S01]  /*5390*/  STG.E.128 [R16.64], R4 ;  /* 0x0000000410007986 */ /* 0x0001e2000c101d24 */
[----:B------:R-:W-:Y:S05]  /*53a0*/  BRA `(.L_x_1309) ;  /* 0x00000a9000007947 */ /* 0x000fea0003800000 */
.L_x_1317:
        /* <DEDUP_REMOVED lines=23> */
.L_x_1322:
[----:B------:R-:W-:Y:S05]  /*5520*/  BSYNC B0 ;  /* 0x0000000000007941 */ /* 0x000fea0003800000 */
.L_x_1321:
[----:B------:R-:W-:-:S05]  /*5530*/  LOP3.LUT R3, R0, R3, RZ, 0xfc, !PT ;  /* 0x0000000300037212 */ /* 0x000fca00078efcff */
[----:B------:R0:W-:Y:S01]  /*5540*/  STG.E.U8 [R16.64], R3 ;  /* 0x0000000310007986 */ /* 0x0001e2000c101124 */
[----:B------:R-:W-:Y:S05]  /*5550*/  BRA `(.L_x_1309) ;  /* 0x000008e000007947 */ /* 0x000fea0003800000 */
.L_x_1320:
        /* <DEDUP_REMOVED lines=15> */
.L_x_1324:
[----:B------:R-:W-:Y:S01]  /*5650*/  IMAD.MOV.U32 R0, RZ, RZ, 0x7f ;  /* 0x0000007fff007424 */ /* 0x000fe200078e00ff */
[----:B------:R-:W-:-:S04]  /*5660*/  ISETP.GT.U32.AND P0, PT, R2, 0x7f800000, PT ;  /* 0x7f8000000200780c */ /* 0x000fc80003f04070 */
[----:B------:R-:W-:-:S04]  /*5670*/  SEL R0, R0, 0x7c, P0 ;  /* 0x0000007c00007807 */ /* 0x000fc80000000000 */
.L_x_1325:
[----:B------:R-:W-:Y:S05]  /*5680*/  BSYNC B0 ;  /* 0x0000000000007941 */ /* 0x000fea0003800000 */
.L_x_1323:
[----:B------:R-:W-:-:S04]  /*5690*/  LOP3.LUT R2, R3, 0x80000000, RZ, 0xc0, !PT ;  /* 0x8000000003027812 */ /* 0x000fc800078ec0ff */
[----:B------:R-:W-:-:S04]  /*56a0*/  SHF.R.U32.HI R3, RZ, 0x18, R2 ;  /* 0x00000018ff037819 */ /* 0x000fc80000011602 */
[----:B------:R-:W-:-:S05]  /*56b0*/  LOP3.LUT R3, R0, R3, RZ, 0xfc, !PT ;  /* 0x0000000300037212 */ /* 0x000fca00078efcff */
[----:B------:R0:W-:Y:S01]  /*56c0*/  STG.E.U8 [R16.64], R3 ;  /* 0x0000000310007986 */ /* 0x0001e2000c101124 */
[----:B------:R-:W-:Y:S05]  /*56d0*/  BRA `(.L_x_1309) ;  /* 0x0000076000007947 */ /* 0x000fea0003800000 */
.L_x_1319:
[----:B------:R-:W0:Y:S01]  /*56e0*/  F2F.F32.F64 R0, R4 ;  /* 0x0000000400007310 */ /* 0x000e220000301000 */
[----:B------:R-:W0:-:S14]  /*56f0*/  DSETP.GEU.AND P0, PT, |R4|, c[0x2][0x0], PT ;  /* 0x008000000400762a */ /* 0x000e1c0003f0e200 */
[----:B0-----:R-:W-:-:S05]  /*5700*/  @!P0 FMUL R0, R0, 1.175494350822287508e-38 ;  /* 0x0080000000008820 */ /* 0x001fca0000400000 */
[----:B------:R-:W-:-:S05]  /*5710*/  F2FP.BF16.PACK_AB R0, RZ, R0 ;  /* 0x00000000ff00723e */ /* 0x000fca00000010ff */
[----:B------:R0:W-:Y:S01]  /*5720*/  STG.E.U16 [R16.64], R0 ;  /* 0x0000000010007986 */ /* 0x0001e2000c101524 */
[----:B------:R-:W-:Y:S05]  /*5730*/  BRA `(.L_x_1309) ;  /* 0x0000070000007947 */ /* 0x000fea0003800000 */
.L_x_1316:
        /* <DEDUP_REMOVED lines=11> */
.L_x_1328:
        /* <DEDUP_REMOVED lines=19> */
.L_x_1331:
[----:B------:R-:W-:-:S04]  /*5920*/  LOP3.LUT R2, R3, 0x80000000, RZ, 0xc0, !PT ;  /* 0x8000000003027812 */ /* 0x000fc800078ec0ff */
[----:B------:R-:W-:-:S04]  /*5930*/  SHF.R.U32.HI R3, RZ, 0x18, R2 ;  /* 0x00000018ff037819 */ /* 0x000fc80000011602 */
[----:B------:R-:W-:-:S04]  /*5940*/  LOP3.LUT R0, R0, R3, RZ, 0xfc, !PT ;  /* 0x0000000300007212 */ /* 0x000fc800078efcff */
[----:B------:R-:W-:Y:S02]  /*5950*/  PRMT R8, R0, 0x7610, R8 ;  /* 0x0000761000087816 */ /* 0x000fe40000000008 */
.L_x_1330:
[----:B------:R-:W-:Y:S05]  /*5960*/  BSYNC B0 ;  /* 0x0000000000007941 */ /* 0x000fea0003800000 */
.L_x_1329:
[----:B------:R0:W-:Y:S01]  /*5970*/  STG.E.U8 [R16.64], R8 ;  /* 0x0000000810007986 */ /* 0x0001e2000c101124 */
[----:B------:R-:W-:Y:S05]  /*5980*/  BRA `(.L_x_1309) ;  /* 0x000004b000007947 */ /* 0x000fea0003800000 */
.L_x_1327:
        /* <DEDUP_REMOVED lines=19> */
.L_x_1334:
[----:B------:R-:W-:-:S04]  /*5ac0*/  LOP3.LUT R2, R3, 0x80000000, RZ, 0xc0, !PT ;  /* 0x8000000003027812 */ /* 0x000fc800078ec0ff */
[----:B------:R-:W-:-:S04]  /*5ad0*/  SHF.R.U32.HI R3, RZ, 0x18, R2 ;  /* 0x00000018ff037819 */ /* 0x000fc80000011602 */
[----:B------:R-:W-:-:S04]  /*5ae0*/  LOP3.LUT R0, R0, R3, RZ, 0xfc, !PT ;  /* 0x0000000300007212 */ /* 0x000fc800078efcff */
[----:B------:R-:W-:Y:S02]  /*5af0*/  PRMT R8, R0, 0x7610, R8 ;  /* 0x0000761000087816 */ /* 0x000fe40000000008 */
.L_x_1333:
[----:B------:R-:W-:Y:S05]  /*5b00*/  BSYNC B0 ;  /* 0x0000000000007941 */ /* 0x000fea0003800000 */
.L_x_1332:
[----:B------:R0:W-:Y:S01]  /*5b10*/  STG.E.U8 [R16.64], R8 ;  /* 0x0000000810007986 */ /* 0x0001e2000c101124 */
[----:B------:R-:W-:Y:S05]  /*5b20*/  BRA `(.L_x_1309) ;  /* 0x0000031000007947 */ /* 0x000fea0003800000 */
.L_x_1326:
        /* <DEDUP_REMOVED lines=24> */
.L_x_1308:
        /* <DEDUP_REMOVED lines=20> */
.L_x_1336:
[----:B------:R-:W0:Y:S02]  /*5df0*/  F2I.U64.F64.TRUNC R4, R4 ;  /* 0x0000000400047311 */ /* 0x000e24000030d800 */
[----:B0-----:R0:W-:Y:S01]  /*5e00*/  STG.E.64 [R16.64], R4 ;  /* 0x0000000410007986 */ /* 0x0011e2000c101b24 */
[----:B------:R-:W-:Y:S05]  /*5e10*/  BRA `(.L_x_1309) ;  /* 0x0000002000007947 */ /* 0x000fea0003800000 */
.L_x_1335:
[----:B------:R-:W0:Y:S02]  /*5e20*/  F2I.U32.F64.TRUNC R5, R4 ;  /* 0x0000000400057311 */ /* 0x000e24000030d000 */
[----:B0-----:R0:W-:Y:S02]  /*5e30*/  STG.E [R16.64], R5 ;  /* 0x0000000510007986 */ /* 0x0011e4000c101924 */
.L_x_1309:
        /* <DEDUP_REMOVED lines=231> */
.L_x_1337:
        /* <DEDUP_REMOVED lines=19> */
.L_x_1341:
[----:B------:R-:W2:Y:S02]  /*6de0*/  LDG.E.U8 R2, [R4.64] ;  /* 0x0000002404027981 */ /* 0x000ea4000c1e1100 */
[----:B--2---:R-:W0:Y:S01]  /*6df0*/  I2F.F64.U16 R2, R2 ;  /* 0x0000000200027312 */ /* 0x004e220000101800 */
[----:B------:R-:W-:Y:S05]  /*6e00*/  BRA `(.L_x_1343) ;  /* 0x00000df000007947 */ /* 0x000fea0003800000 */
.L_x_1340:
        /* <DEDUP_REMOVED lines=9> */
.L_x_1345:
[----:B------:R-:W2:Y:S02]  /*6ea0*/  LDG.E R2, [R4.64] ;  /* 0x0000002404027981 */ /* 0x000ea4000c1e1900 */
[----:B--2---:R-:W0:Y:S01]  /*6eb0*/  I2F.F64 R2, R2 ;  /* 0x0000000200027312 */ /* 0x004e220000201c00 */
[----:B------:R-:W-:Y:S05]  /*6ec0*/  BRA `(.L_x_1343) ;  /* 0x00000d3000007947 */ /* 0x000fea0003800000 */
.L_x_1344:
[----:B------:R-:W2:Y:S02]  /*6ed0*/  LDG.E.U16 R2, [R4.64] ;  /* 0x0000002404027981 */ /* 0x000ea4000c1e1500 */
[----:B--2---:R-:W0:Y:S01]  /*6ee0*/  I2F.F64.S16 R2, R2 ;  /* 0x0000000200027312 */ /* 0x004e220000101c00 */
[----:B------:R-:W-:Y:S05]  /*6ef0*/  BRA `(.L_x_1343) ;  /* 0x00000d0000007947 */ /* 0x000fea0003800000 */
.L_x_1339:
        /* <DEDUP_REMOVED lines=10> */
.L_x_1347:
[----:B------:R-:W2:Y:S02]  /*6fa0*/  LDG.E.U16 R0, [R4.64] ;  /* 0x0000002404007981 */ /* 0x000ea4000c1e1500 */
[----:B--2---:R-:W-:-:S05]  /*6fb0*/  HADD2.F32 R0, -RZ, R0.H0_H0 ;  /* 0x20000000ff007230 */ /* 0x004fca0000004100 */
[----:B------:R-:W-:-:S04]  /*6fc0*/  FMUL.FTZ R0, R0, 1 ;  /* 0x3f80000000007820 */ /* 0x000fc80000410000 */
[----:B------:R0:W1:Y:S01]  /*6fd0*/  F2F.F64.F32 R2, R0 ;  /* 0x0000000000027310 */ /* 0x0000620000201800 */
[----:B------:R-:W-:Y:S05]  /*6fe0*/  BRA `(.L_x_1343) ;  /* 0x00000c1000007947 */ /* 0x000fea0003800000 */
.L_x_1346:
        /* <DEDUP_REMOVED lines=10> */
.L_x_1349:
[----:B------:R-:W2:Y:S02]  /*7090*/  LDG.E.U16 R4, [R4.64] ;  /* 0x0000002404047981 */ /* 0x000ea4000c1e1500 */
[----:B--2---:R-:W-:-:S05]  /*70a0*/  HADD2.F32 R0, -RZ, R4.H0_H0 ;  /* 0x20000004ff007230 */ /* 0x004fca0000004100 */
[----:B------:R-:W-:-:S04]  /*70b0*/  FMUL.FTZ R0, R0, 1 ;  /* 0x3f80000000007820 */ /* 0x000fc80000410000 */
[----:B------:R0:W1:Y:S01]  /*70c0*/  F2F.F64.F32 R2, R0 ;  /* 0x0000000000027310 */ /* 0x0000620000201800 */
[----:B------:R-:W-:Y:S05]  /*70d0*/  BRA `(.L_x_1343) ;  /* 0x00000b2000007947 */ /* 0x000fea0003800000 */
.L_x_1348:
[----:B------:R0:W5:Y:S01]  /*70e0*/  LDG.E.64 R2, [R4.64] ;  /* 0x0000002404027981 */ /* 0x000162000c1e1b00 */
[----:B------:R-:W-:Y:S05]  /*70f0*/  BRA `(.L_x_1343) ;  /* 0x00000b0000007947 */ /* 0x000fea0003800000 */
.L_x_1338:
        /* <DEDUP_REMOVED lines=13> */
.L_x_1352:
[----:B------:R0:W5:Y:S01]  /*71d0*/  LDG.E.64 R2, [R4.64] ;  /* 0x0000002404027981 */ /* 0x000162000c1e1b00 */
[----:B------:R-:W-:Y:S05]  /*71e0*/  BRA `(.L_x_1343) ;  /* 0x00000a1000007947 */ /* 0x000fea0003800000 */
.L_x_1351:
        /* <DEDUP_REMOVED lines=28> */
.L_x_1354:
        /* <DEDUP_REMOVED lines=15> */
.L_x_1353:
[----:B------:R-:W2:Y:S02]  /*74a0*/  LDG.E.U16 R0, [R4.64] ;  /* 0x0000002404007981 */ /* 0x000ea4000c1e1500 */
[----:B--2---:R-:W-:-:S05]  /*74b0*/  PRMT R0, RZ, 0x5410, R0 ;  /* 0x00005410ff007816 */ /* 0x004fca0000000000 */
[----:B------:R-:W-:-:S04]  /*74c0*/  FMUL.FTZ R0, R0, 1 ;  /* 0x3f80000000007820 */ /* 0x000fc80000410000 */
[----:B------:R0:W1:Y:S01]  /*74d0*/  F2F.F64.F32 R2, R0 ;  /* 0x0000000000027310 */ /* 0x0000620000201800 */
[----:B------:R-:W-:Y:S05]  /*74e0*/  BRA `(.L_x_1343) ;  /* 0x0000071000007947 */ /* 0x000fea0003800000 */
.L_x_1350:
        /* <DEDUP_REMOVED lines=11> */
.L_x_1357:
        /* <DEDUP_REMOVED lines=21> */
.L_x_1361:
[----:B------:R-:W-:Y:S05]  /*76f0*/  BSYNC B1 ;  /* 0x0000000000017941 */ /* 0x000fea0003800000 */
.L_x_1360:
[----:B------:R-:W-:Y:S01]  /*7700*/  LEA R3, R0, 0x3b800000, 0x17 ;  /* 0x3b80000000037811 */ /* 0x000fe200078eb8ff */
[----:B------:R-:W-:-:S05]  /*7710*/  IMAD.SHL.U32 R0, R2, 0x100000, RZ ;  /* 0x0010000002007824 */ /* 0x000fca00078e00ff */
[----:B------:R-:W-:Y:S02]  /*7720*/  LOP3.LUT R0, R3, R0, R4, 0xfe, !PT ;  /* 0x0000000003007212 */ /* 0x000fe400078efe04 */
.L_x_1359:
[----:B------:R-:W-:Y:S05]  /*7730*/  BSYNC B0 ;  /* 0x0000000000007941 */ /* 0x000fea0003800000 */
.L_x_1358:
[----:B------:R-:W-:-:S04]  /*7740*/  FMUL.FTZ R0, R0, 1 ;  /* 0x3f80000000007820 */ /* 0x000fc80000410000 */
[----:B------:R0:W1:Y:S01]  /*7750*/  F2F.F64.F32 R2, R0 ;  /* 0x0000000000027310 */ /* 0x0000620000201800 */
[----:B------:R-:W-:Y:S05]  /*7760*/  BRA `(.L_x_1343) ;  /* 0x0000049000007947 */ /* 0x000fea0003800000 */
.L_x_1356:
        /* <DEDUP_REMOVED lines=21> */
.L_x_1365:
[----:B------:R-:W-:Y:S05]  /*78c0*/  BSYNC B1 ;  /* 0x0000000000017941 */ /* 0x000fea0003800000 */
.L_x_1364:
[----:B------:R-:W-:Y:S01]  /*78d0*/  LEA R3, R0, 0x37800000, 0x17 ;  /* 0x3780000000037811 */ /* 0x000fe200078eb8ff */
[----:B------:R-:W-:-:S05]  /*78e0*/  IMAD.SHL.U32 R0, R2, 0x200000, RZ ;  /* 0x0020000002007824 */ /* 0x000fca00078e00ff */
[----:B------:R-:W-:Y:S02]  /*78f0*/  LOP3.LUT R0, R3, R0, R4, 0xfe, !PT ;  /* 0x0000000003007212 */ /* 0x000fe400078efe04 */
.L_x_1363:
[----:B------:R-:W-:Y:S05]  /*7900*/  BSYNC B0 ;  /* 0x0000000000007941 */ /* 0x000fea0003800000 */
.L_x_1362:
[----:B------:R-:W-:-:S04]  /*7910*/  FMUL.FTZ R0, R0, 1 ;  /* 0x3f80000000007820 */ /* 0x000fc80000410000 */
[----:B------:R0:W1:Y:S01]  /*7920*/  F2F.F64.F32 R2, R0 ;  /* 0x0000000000027310 */ /* 0x0000620000201800 */
[----:B------:R-:W-:Y:S05]  /*7930*/  BRA `(.L_x_1343) ;  /* 0x000002c000007947 */ /* 0x000fea0003800000 */
.L_x_1355:
        /* <DEDUP_REMOVED lines=14> */
.L_x_1369:
[----:B------:R-:W-:Y:S05]  /*7a20*/  BSYNC B0 ;  /* 0x0000000000007941 */ /* 0x000fea0003800000 */
.L_x_1368:
[----:B------:R-:W-:-:S04]  /*7a30*/  FMUL.FTZ R0, R0, 1 ;  /* 0x3f80000000007820 */ /* 0x000fc80000410000 */
[----:B------:R0:W1:Y:S01]  /*7a40*/  F2F.F64.F32 R2, R0 ;  /* 0x0000000000027310 */ /* 0x0000620000201800 */
[----:B------:R-:W-:Y:S05]  /*7a50*/  BRA `(.L_x_1343) ;  /* 0x000001a000007947 */ /* 0x000fea0003800000 */
.L_x_1342:
        /* <DEDUP_REMOVED lines=21> */
.L_x_1367:
[----:B------:R-:W2:Y:S02]  /*7bb0*/  LDG.E.64 R2, [R4.64] ;  /* 0x0000002404027981 */ /* 0x000ea4000c1e1b00 */
[----:B--2---:R-:W0:Y:S01]  /*7bc0*/  I2F.F64.U64 R2, R2 ;  /* 0x0000000200027312 */ /* 0x004e220000301800 */
[----:B------:R-:W-:Y:S05]  /*7bd0*/  BRA `(.L_x_1343) ;  /* 0x0000002000007947 */ /* 0x000fea0003800000 */
.L_x_1366:
[----:B------:R-:W2:Y:S02]  /*7be0*/  LDG.E R2, [R4.64] ;  /* 0x0000002404027981 */ /* 0x000ea4000c1e1900 */
[----:B--2---:R-:W0:Y:S02]  /*7bf0*/  I2F.F64.U32 R2, R2 ;  /* 0x0000000200027312 */ /* 0x004e240000201800 */
.L_x_1343:
        /* <DEDUP_REMOVED lines=32> */
.L_x_1373:
[----:B------:R-:W0:Y:S02]  /*7e00*/  F2I.S64.F64.TRUNC R4, R4 ;  /* 0x0000000400047311 */ /* 0x000e24000030d900 */
[----:B0-----:R-:W-:-:S05]  /*7e10*/  IMAD.MOV.U32 R3, RZ, RZ, R4 ;  /* 0x000000ffff037224 */ /* 0x001fca00078e0004 */
[----:B------:R0:W-:Y:S01]  /*7e20*/  STG.E.U8 [R16.64], R3 ;  /* 0x0000000310007986 */ /* 0x0001e2000c101124 */
[----:B------:R-:W-:Y:S05]  /*7e30*/  BRA `(.L_x_1375) ;  /* 0x00000ed000007947 */ /* 0x000fea0003800000 */
.L_x_1372:
        /* <DEDUP_REMOVED lines=9> */
.L_x_1377:
[----:B------:R-:W0:Y:S02]  /*7ed0*/  F2I.F64.TRUNC R5, R4 ;  /* 0x0000000400057311 */ /* 0x000e24000030d100 */
[----:B0-----:R0:W-:Y:S01]  /*7ee0*/  STG.E [R16.64], R5 ;  /* 0x0000000510007986 */ /* 0x0011e2000c101924 */
[----:B------:R-:W-:Y:S05]  /*7ef0*/  BRA `(.L_x_1375) ;  /* 0x00000e1000007947 */ /* 0x000fea0003800000 */
.L_x_1376:
[----:B------:R-:W0:Y:S02]  /*7f00*/  F2I.F64.TRUNC R5, R4 ;  /* 0x0000000400057311 */ /* 0x000e24000030d100 */
[----:B0-----:R0:W-:Y:S01]  /*7f10*/  STG.E.U16 [R16.64], R5 ;  /* 0x0000000510007986 */ /* 0x0011e2000c101524 */
[----:B------:R-:W-:Y:S05]  /*7f20*/  BRA `(.L_x_1375) ;  /* 0x00000de000007947 */ /* 0x000fea0003800000 */
.L_x_1371:
        /* <DEDUP_REMOVED lines=11> */
.L_x_1379:
[----:B------:R-:W0:Y:S01]  /*7fe0*/  F2F.F32.F64 R0, R4 ;  /* 0x0000000400007310 */ /* 0x000e220000301000 */
[----:B------:R-:W0:-:S14]  /*7ff0*/  DSETP.GEU.AND P0, PT, |R4|, c[0x2][0x0], PT ;  /* 0x008000000400762a */ /* 0x000e1c0003f0e200 */
[----:B0-----:R-:W-:-:S05]  /*8000*/  @!P0 FMUL R0, R0, 1.175494350822287508e-38 ;  /* 0x0080000000008820 */ /* 0x001fca0000400000 */
[----:B------:R-:W-:-:S05]  /*8010*/  F2FP.PACK_AB R0, RZ, R0 ;  /* 0x00000000ff00723e */ /* 0x000fca00000000ff */
[----:B------:R0:W-:Y:S01]  /*8020*/  STG.E.U16 [R16.64], R0 ;  /* 0x0000000010007986 */ /* 0x0001e2000c101524 */
[----:B------:R-:W-:Y:S05]  /*8030*/  BRA `(.L_x_1375) ;  /* 0x00000cd000007947 */ /* 0x000fea0003800000 */
.L_x_1378:
        /* <DEDUP_REMOVED lines=12> */
.L_x_1381:
[----:B------:R-:W0:Y:S01]  /*8100*/  F2F.F32.F64 R0, R4 ;  /* 0x0000000400007310 */ /* 0x000e220000301000 */
[----:B------:R-:W0:-:S14]  /*8110*/  DSETP.GEU.AND P0, PT, |R4|, c[0x2][0x0], PT ;  /* 0x008000000400762a */ /* 0x000e1c0003f0e200 */
[----:B0-----:R-:W-:-:S05]  /*8120*/  @!P0 FMUL R0, R0, 1.175494350822287508e-38 ;  /* 0x0080000000008820 */ /* 0x001fca0000400000 */
[----:B------:R-:W-:-:S04]  /*8130*/  F2FP.PACK_AB R3, RZ, R0 ;  /* 0x00000000ff03723e */ /* 0x000fc800000000ff */
[----:B------:R-:W-:-:S05]  /*8140*/  PRMT R3, R3, 0x5410, RZ ;  /* 0x0000541003037816 */ /* 0x000fca00000000ff */
[----:B------:R0:W-:Y:S01]  /*8150*/  STG.E [R16.64], R3 ;  /* 0x0000000310007986 */ /* 0x0001e2000c101924 */
[----:B------:R-:W-:Y:S05]  /*8160*/  BRA `(.L_x_1375) ;  /* 0x00000ba000007947 */ /* 0x000fea0003800000 */
.L_x_1380:
[----:B------:R0:W-:Y:S01]  /*8170*/  STG.E.64 [R16.64], R4 ;  /* 0x0000000410007986 */ /* 0x0001e2000c101b24 */
[----:B------:R-:W-:Y:S05]  /*8180*/  BRA `(.L_x_1375) ;  /* 0x00000b8000007947 */ /* 0x000fea0003800000 */
.L_x_1370:
        /* <DEDUP_REMOVED lines=12> */
.L_x_1384:
[----:B------:R-:W-:-:S05]  /*8250*/  CS2R R6, SRZ ;  /* 0x0000000000067805 */ /* 0x000fca000001ff00 */
[----:B------:R0:W-:Y:S01]  /*8260*/  STG.E.128 [R16.64], R4 ;  /* 0x0000000410007986 */ /* 0x0001e2000c101d24 */
[----:B------:R-:W-:Y:S05]  /*8270*/  BRA `(.L_x_1375) ;  /* 0x00000a9000007947 */ /* 0x000fea0003800000 */
.L_x_1383:
        /* <DEDUP_REMOVED lines=23> */
.L_x_1388:
[----:B------:R-:W-:Y:S05]  /*83f0*/  BSYNC B0 ;  /* 0x0000000000007941 */ /* 0x000fea0003800000 */
.L_x_1387:
[----:B------:R-:W-:-:S05]  /*8400*/  LOP3.LUT R3, R0, R3, RZ, 0xfc, !PT ;  /* 0x0000000300037212 */ /* 0x000fca00078efcff */
[----:B------:R0:W-:Y:S01]  /*8410*/  STG.E.U8 [R16.64], R3 ;  /* 0x0000000310007986 */ /* 0x0001e2000c101124 */
[----:B------:R-:W-:Y:S05]  /*8420*/  BRA `(.L_x_1375) ;  /* 0x000008e000007947 */ /* 0x000fea0003800000 */
.L_x_1386:
        /* <DEDUP_REMOVED lines=15> */
.L_x_1390:
[----:B------:R-:W-:Y:S01]  /*8520*/  IMAD.MOV.U32 R0, RZ, RZ, 0x7f ;  /* 0x0000007fff007424 */ /* 0x000fe200078e00ff */
[----:B------:R-:W-:-:S04]  /*8530*/  ISETP.GT.U32.AND P0, PT, R2, 0x7f800000, PT ;  /* 0x7f8000000200780c */ /* 0x000fc80003f04070 */
[----:B------:R-:W-:-:S04]  /*8540*/  SEL R0, R0, 0x7c, P0 ;  /* 0x0000007c00007807 */ /* 0x000fc80000000000 */
.L_x_1391:
[----:B------:R-:W-:Y:S05]  /*8550*/  BSYNC B0 ;  /* 0x0000000000007941 */ /* 0x000fea0003800000 */
.L_x_1389:
[----:B------:R-:W-:-:S04]  /*8560*/  LOP3.LUT R2, R3, 0x80000000, RZ, 0xc0, !PT ;  /* 0x8000000003027812 */ /* 0x000fc800078ec0ff */
[----:B------:R-:W-:-:S04]  /*8570*/  SHF.R.U32.HI R3, RZ, 0x18, R2 ;  /* 0x00000018ff037819 */ /* 0x000fc80000011602 */
[----:B------:R-:W-:-:S05]  /*8580*/  LOP3.LUT R3, R0, R3, RZ, 0xfc, !PT ;  /* 0x0000000300037212 */ /* 0x000fca00078efcff */
[----:B------:R0:W-:Y:S01]  /*8590*/  STG.E.U8 [R16.64], R3 ;  /* 0x0000000310007986 */ /* 0x0001e2000c101124 */
[----:B------:R-:W-:Y:S05]  /*85a0*/  BRA `(.L_x_1375) ;  /* 0x0000076000007947 */ /* 0x000fea0003800000 */
.L_x_1385:
[----:B------:R-:W0:Y:S01]  /*85b0*/  F2F.F32.F64 R0, R4 ;  /* 0x0000000400007310 */ /* 0x000e220000301000 */
[----:B------:R-:W0:-:S14]  /*85c0*/  DSETP.GEU.AND P0, PT, |R4|, c[0x2][0x0], PT ;  /* 0x008000000400762a */ /* 0x000e1c0003f0e200 */
[----:B0-----:R-:W-:-:S05]  /*85d0*/  @!P0 FMUL R0, R0, 1.175494350822287508e-38 ;  /* 0x0080000000008820 */ /* 0x001fca0000400000 */
[----:B------:R-:W-:-:S05]  /*85e0*/  F2FP.BF16.PACK_AB R0, RZ, R0 ;  /* 0x00000000ff00723e */ /* 0x000fca00000010ff */
[----:B------:R0:W-:Y:S01]  /*85f0*/  STG.E.U16 [R16.64], R0 ;  /* 0x0000000010007986 */ /* 0x0001e2000c101524 */
[----:B------:R-:W-:Y:S05]  /*8600*/  BRA `(.L_x_1375) ;  /* 0x0000070000007947 */ /* 0x000fea0003800000 */
.L_x_1382:
        /* <DEDUP_REMOVED lines=11> */
.L_x_1394:
        /* <DEDUP_REMOVED lines=19> */
.L_x_1397:
[----:B------:R-:W-:-:S04]  /*87f0*/  LOP3.LUT R2, R3, 0x80000000, RZ, 0xc0, !PT ;  /* 0x8000000003027812 */ /* 0x000fc800078ec0ff */
[----:B------:R-:W-:-:S04]  /*8800*/  SHF.R.U32.HI R3, RZ, 0x18, R2 ;  /* 0x00000018ff037819 */ /* 0x000fc80000011602 */
[----:B------:R-:W-:-:S04]  /*8810*/  LOP3.LUT R0, R0, R3, RZ, 0xfc, !PT ;  /* 0x0000000300007212 */ /* 0x000fc800078efcff */
[----:B------:R-:W-:Y:S02]  /*8820*/  PRMT R8, R0, 0x7610, R8 ;  /* 0x0000761000087816 */ /* 0x000fe40000000008 */
.L_x_1396:
[----:B------:R-:W-:Y:S05]  /*8830*/  BSYNC B0 ;  /* 0x0000000000007941 */ /* 0x000fea0003800000 */
.L_x_1395:
[----:B------:R0:W-:Y:S01]  /*8840*/  STG.E.U8 [R16.64], R8 ;  /* 0x0000000810007986 */ /* 0x0001e2000c101124 */
[----:B------:R-:W-:Y:S05]  /*8850*/  BRA `(.L_x_1375) ;  /* 0x000004b000007947 */ /* 0x000fea0003800000 */
.L_x_1393:
        /* <DEDUP_REMOVED lines=19> */
.L_x_1400:
[----:B------:R-:W-:-:S04]  /*8990*/  LOP3.LUT R2, R3, 0x80000000, RZ, 0xc0, !PT ;  /* 0x8000000003027812 */ /* 0x000fc800078ec0ff */
[----:B------:R-:W-:-:S04]  /*89a0*/  SHF.R.U32.HI R3, RZ, 0x18, R2 ;  /* 0x00000018ff037819 */ /* 0x000fc80000011602 */
[----:B------:R-:W-:-:S04]  /*89b0*/  LOP3.LUT R0, R0, R3, RZ, 0xfc, !PT ;  /* 0x0000000300007212 */ /* 0x000fc800078efcff */
[----:B------:R-:W-:Y:S02]  /*89c0*/  PRMT R8, R0, 0x7610, R8 ;  /* 0x0000761000087816 */ /* 0x000fe40000000008 */
.L_x_1399:
[----:B------:R-:W-:Y:S05]  /*89d0*/  BSYNC B0 ;  /* 0x0000000000007941 */ /* 0x000fea0003800000 */
.L_x_1398:
[----:B------:R0:W-:Y:S01]  /*89e0*/  STG.E.U8 [R16.64], R8 ;  /* 0x0000000810007986 */ /* 0x0001e2000c101124 */
[----:B------:R-:W-:Y:S05]  /*89f0*/  BRA `(.L_x_1375) ;  /* 0x0000031000007947 */ /* 0x000fea0003800000 */
.L_x_1392:
        /* <DEDUP_REMOVED lines=24> */
.L_x_1374:
        /* <DEDUP_REMOVED lines=20> */
.L_x_1402:
[----:B------:R-:W0:Y:S02]  /*8cc0*/  F2I.U64.F64.TRUNC R4, R4 ;  /* 0x0000000400047311 */ /* 0x000e24000030d800 */
[----:B0-----:R0:W-:Y:S01]  /*8cd0*/  STG.E.64 [R16.64], R4 ;  /* 0x0000000410007986 */ /* 0x0011e2000c101b24 */
[----:B------:R-:W-:Y:S05]  /*8ce0*/  BRA `(.L_x_1375) ;  /* 0x0000002000007947 */ /* 0x000fea0003800000 */
.L_x_1401:
[----:B------:R-:W0:Y:S02]  /*8cf0*/  F2I.U32.F64.TRUNC R5, R4 ;  /* 0x0000000400057311 */ /* 0x000e24000030d000 */
[----:B0-----:R0:W-:Y:S02]  /*8d00*/  STG.E [R16.64], R5 ;  /* 0x0000000510007986 */ /* 0x0011e4000c101924 */
.L_x_1375:
[----:B------:R-:W-:Y:S02]  /*8d10*/  IADD3 R19, R19, 0x80, RZ ;  /* 0x0000008013137810 */ /* 0x000fe40007ffe0ff */
.L_x_1270:
[----:B------:R-:W-:Y:S05]  /*8d20*/  BSYNC B6 ;  /* 0x0000000000067941 */ /* 0x000fea0003800000 */
.L_x_1269:
        /* <DEDUP_REMOVED lines=230> */
.L_x_1403:
        /* <DEDUP_REMOVED lines=19> */
.L_x_1407:
[----:B------:R-:W2:Y:S02]  /*9cc0*/  LDG.E.U8 R2, [R4.64] ;  /* 0x0000002404027981 */ /* 0x000ea4000c1e1100 */
[----:B--2---:R-:W0:Y:S01]  /*9cd0*/  I2F.F64.U16 R2, R2 ;  /* 0x0000000200027312 */ /* 0x004e220000101800 */
[----:B------:R-:W-:Y:S05]  /*9ce0*/  BRA `(.L_x_1409) ;  /* 0x00000df000007947 */ /* 0x000fea0003800000 */
.L_x_1406:
        /* <DEDUP_REMOVED lines=9> */
.L_x_1411:
[----:B------:R-:W2:Y:S02]  /*9d80*/  LDG.E R2, [R4.64] ;  /* 0x0000002404027981 */ /* 0x000ea4000c1e1900 */
[----:B--2---:R-:W0:Y:S01]  /*9d90*/  I2F.F64 R2, R2 ;  /* 0x0000000200027312 */ /* 0x004e220000201c00 */
[----:B------:R-:W-:Y:S05]  /*9da0*/  BRA `(.L_x_1409) ;  /* 0x00000d3000007947 */ /* 0x000fea0003800000 */
.L_x_1410:
[----:B------:R-:W2:Y:S02]  /*9db0*/  LDG.E.U16 R2, [R4.64] ;  /* 0x0000002404027981 */ /* 0x000ea4000c1e1500 */
[----:B--2---:R-:W0:Y:S01]  /*9dc0*/  I2F.F64.S16 R2, R2 ;  /* 0x0000000200027312 */ /* 0x004e220000101c00 */
[----:B------:R-:W-:Y:S05]  /*9dd0*/  BRA `(.L_x_1409) ;  /* 0x00000d0000007947 */ /* 0x000fea0003800000 */
.L_x_1405:
        /* <DEDUP_REMOVED lines=10> */
.L_x_1413:
[----:B------:R-:W2:Y:S02]  /*9e80*/  LDG.E.U16 R0, [R4.64] ;  /* 0x0000002404007981 */ /* 0x000ea4000c1e1500 */
[----:B--2---:R-:W-:-:S05]  /*9e90*/  HADD2.F32 R0, -RZ, R0.H0_H0 ;  /* 0x20000000ff007230 */ /* 0x004fca0000004100 */
[----:B------:R-:W-:-:S04]  /*9ea0*/  FMUL.FTZ R0, R0, 1 ;  /* 0x3f80000000007820 */ /* 0x000fc80000410000 */
[----:B------:R0:W1:Y:S01]  /*9eb0*/  F2F.F64.F32 R2, R0 ;  /* 0x0000000000027310 */ /* 0x0000620000201800 */
[----:B------:R-:W-:Y:S05]  /*9ec0*/  BRA `(.L_x_1409) ;  /* 0x00000c1000007947 */ /* 0x000fea0003800000 */
.L_x_1412:
        /* <DEDUP_REMOVED lines=10> */
.L_x_1415:
[----:B------:R-:W2:Y:S02]  /*9f70*/  LDG.E.U16 R4, [R4.64] ;  /* 0x0000002404047981 */ /* 0x000ea4000c1e1500 */
[----:B--2---:R-:W-:-:S05]  /*9f80*/  HADD2.F32 R0, -RZ, R4.H0_H0 ;  /* 0x20000004ff007230 */ /* 0x004fca0000004100 */
[----:B------:R-:W-:-:S04]  /*9f90*/  FMUL.FTZ R0, R0, 1 ;  /* 0x3f80000000007820 */ /* 0x000fc80000410000 */
[----:B------:R0:W1:Y:S01]  /*9fa0*/  F2F.F64.F32 R2, R0 ;  /* 0x0000000000027310 */ /* 0x0000620000201800 */
[----:B------:R-:W-:Y:S05]  /*9fb0*/  BRA `(.L_x_1409) ;  /* 0x00000b2000007947 */ /* 0x000fea0003800000 */
.L_x_1414:
[----:B------:R0:W5:Y:S01]  /*9fc0*/  LDG.E.64 R2, [R4.64] ;  /* 0x0000002404027981 */ /* 0x000162000c1e1b00 */
[----:B------:R-:W-:Y:S05]  /*9fd0*/  BRA `(.L_x_1409) ;  /* 0x00000b0000007947 */ /* 0x000fea0003800000 */
.L_x_1404:
        /* <DEDUP_REMOVED lines=13> */
.L_x_1418:
[----:B------:R0:W5:Y:S01]  /*a0b0*/  LDG.E.64 R2, [R4.64] ;  /* 0x0000002404027981 */ /* 0x000162000c1e1b00 */
[----:B------:R-:W-:Y:S05]  /*a0c0*/  BRA `(.L_x_1409) ;  /* 0x00000a1000007947 */ /* 0x000fea0003800000 */
.L_x_1417:
        /* <DEDUP_REMOVED lines=28> */
.L_x_1420:
        /* <DEDUP_REMOVED lines=15> */
.L_x_1419:
[----:B------:R-:W2:Y:S02]  /*a380*/  LDG.E.U16 R0, [R4.64] ;  /* 0x0000002404007981 */ /* 0x000ea4000c1e1500 */
[----:B--2---:R-:W-:-:S05]  /*a390*/  PRMT R0, RZ, 0x5410, R0 ;  /* 0x00005410ff007816 */ /* 0x004fca0000000000 */
[----:B------:R-:W-:-:S04]  /*a3a0*/  FMUL.FTZ R0, R0, 1 ;  /* 0x3f80000000007820 */ /* 0x000fc80000410000 */
[----:B------:R0:W1:Y:S01]  /*a3b0*/  F2F.F64.F32 R2, R0 ;  /* 0x0000000000027310 */ /* 0x0000620000201800 */
[----:B------:R-:W-:Y:S05]  /*a3c0*/  BRA `(.L_x_1409) ;  /* 0x0000071000007947 */ /* 0x000fea0003800000 */
.L_x_1416:
        /* <DEDUP_REMOVED lines=11> */
.L_x_1423:
        /* <DEDUP_REMOVED lines=21> */
.L_x_1427:
[----:B------:R-:W-:Y:S05]  /*a5d0*/  BSYNC B1 ;  /* 0x0000000000017941 */ /* 0x000fea0003800000 */
.L_x_1426:
[----:B------:R-:W-:Y:S01]  /*a5e0*/  LEA R3, R0, 0x3b800000, 0x17 ;  /* 0x3b80000000037811 */ /* 0x000fe200078eb8ff */
[----:B------:R-:W-:-:S05]  /*a5f0*/  IMAD.SHL.U32 R0, R2, 0x100000, RZ ;  /* 0x0010000002007824 */ /* 0x000fca00078e00ff */
[----:B------:R-:W-:Y:S02]  /*a600*/  LOP3.LUT R0, R3, R0, R4, 0xfe, !PT ;  /* 0x0000000003007212 */ /* 0x000fe400078efe04 */
.L_x_1425:
[----:B------:R-:W-:Y:S05]  /*a610*/  BSYNC B0 ;  /* 0x0000000000007941 */ /* 0x000fea0003800000 */
.L_x_1424:
[----:B------:R-:W-:-:S04]  /*a620*/  FMUL.FTZ R0, R0, 1 ;  /* 0x3f80000000007820 */ /* 0x000fc80000410000 */
[----:B------:R0:W1:Y:S01]  /*a630*/  F2F.F64.F32 R2, R0 ;  /* 0x0000000000027310 */ /* 0x0000620000201800 */
[----:B------:R-:W-:Y:S05]  /*a640*/  BRA `(.L_x_1409) ;  /* 0x0000049000007947 */ /* 0x000fea0003800000 */
.L_x_1422:
        /* <DEDUP_REMOVED lines=21> */
.L_x_1431:
[----:B------:R-:W-:Y:S05]  /*a7a0*/  BSYNC B1 ;  /* 0x0000000000017941 */ /* 0x000fea0003800000 */
.L_x_1430:
[----:B------:R-:W-:Y:S01]  /*a7b0*/  LEA R3, R0, 0x37800000, 0x17 ;  /* 0x3780000000037811 */ /* 0x000fe200078eb8ff */
[----:B------:R-:W-:-:S05]  /*a7c0*/  IMAD.SHL.U32 R0, R2, 0x200000, RZ ;  /* 0x0020000002007824 */ /* 0x000fca00078e00ff */
[----:B------:R-:W-:Y:S02]  /*a7d0*/  LOP3.LUT R0, R3, R0, R4, 0xfe, !PT ;  /* 0x0000000003007212 */ /* 0x000fe400078efe04 */
.L_x_1429:
[----:B------:R-:W-:Y:S05]  /*a7e0*/  BSYNC B0 ;  /* 0x0000000000007941 */ /* 0x000fea0003800000 */
.L_x_1428:
[----:B------:R-:W-:-:S04]  /*a7f0*/  FMUL.FTZ R0, R0, 1 ;  /* 0x3f80000000007820 */ /* 0x000fc80000410000 */
[----:B------:R0:W1:Y:S01]  /*a800*/  F2F.F64.F32 R2, R0 ;  /* 0x0000000000027310 */ /* 0x0000620000201800 */
[----:B------:R-:W-:Y:S05]  /*a810*/  BRA `(.L_x_1409) ;  /* 0x000002c000007947 */ /* 0x000fea0003800000 */
.L_x_1421:
        /* <DEDUP_REMOVED lines=14> */
.L_x_1435:
[----:B------:R-:W-:Y:S05]  /*a900*/  BSYNC B0 ;  /* 0x0000000000007941 */ /* 0x000fea0003800000 */
.L_x_1434:
[----:B------:R-:W-:-:S04]  /*a910*/  FMUL.FTZ R0, R0, 1 ;  /* 0x3f80000000007820 */ /* 0x000fc80000410000 */
[----:B------:R0:W1:Y:S01]  /*a920*/  F2F.F64.F32 R2, R0 ;  /* 0x0000000000027310 */ /* 0x0000620000201800 */
[----:B------:R-:W-:Y:S05]  /*a930*/  BRA `(.L_x_1409) ;  /* 0x000001a000007947 */ /* 0x000fea0003800000 */
.L_x_1408:
        /* <DEDUP_REMOVED lines=21> */
.L_x_1433:
[----:B------:R-:W2:Y:S02]  /*aa90*/  LDG.E.64 R2, [R4.64] ;  /* 0x0000002404027981 */ /* 0x000ea4000c1e1b00 */
[----:B--2---:R-:W0:Y:S01]  /*aaa0*/  I2F.F64.U64 R2, R2 ;  /* 0x0000000200027312 */ /* 0x004e220000301800 */
[----:B------:R-:W-:Y:S05]  /*aab0*/  BRA `(.L_x_1409) ;  /* 0x0000002000007947 */ /* 0x000fea0003800000 */
.L_x_1432:
[----:B------:R-:W2:Y:S02]  /*aac0*/  LDG.E R2, [R4.64] ;  /* 0x0000002404027981 */ /* 0x000ea4000c1e1900 */
[----:B--2---:R-:W0:Y:S02]  /*aad0*/  I2F.F64.U32 R2, R2 ;  /* 0x0000000200027312 */ /* 0x004e240000201800 */
.L_x_1409:
        /* <DEDUP_REMOVED lines=30> */
[----:B0-----:R-:W-:Y:S01]  /*acc0*/  STG.E.U8 [R16.64], R5 ;  /* 0x0000000510007986 */ /* 0x001fe2000c101124 */
[----:B------:R-:W-:Y:S05]  /*acd0*/  EXIT ;  /* 0x000000000000794d */ /* 0x000fea0003800000 */
.L_x_1439:
[----:B------:R-:W0:Y:S02]  /*ace0*/  F2I.S64.F64.TRUNC R4, R4 ;  /* 0x0000000400047311 */ /* 0x000e24000030d900 */
[----:B0-----:R-:W-:-:S05]  /*acf0*/  IMAD.MOV.U32 R3, RZ, RZ, R4 ;  /* 0x000000ffff037224 */ /* 0x001fca00078e0004 */
[----:B------:R-:W-:Y:S01]  /*ad00*/  STG.E.U8 [R16.64], R3 ;  /* 0x0000000310007986 */ /* 0x000fe2000c101124 */
[----:B------:R-:W-:Y:S05]  /*ad10*/  EXIT ;  /* 0x000000000000794d */ /* 0x000fea0003800000 */
.L_x_1438:
[----:B------:R-:W-:-:S13]  /*ad20*/  ISETP.NE.AND P0, PT, R12, 0x2, PT ;  /* 0x000000020c00780c */ /* 0x000fda0003f05270 */
[----:B------:R-:W-:Y:S05]  /*ad30*/  @!P0 BRA `(.L_x_1441) ;  /* 0x000000a000008947 */ /* 0x000fea0003800000 */
[----:B------:R-:W-:-:S13]  /*ad40*/  ISETP.NE.AND P0, PT, R12, 0x3, PT ;  /* 0x000000030c00780c */ /* 0x000fda0003f05270 */
[----:B------:R-:W-:Y:S05]  /*ad50*/  @!P0 BRA `(.L_x_1442) ;  /* 0x0000005000008947 */ /* 0x000fea0003800000 */
[----:B------:R-:W-:-:S13]  /*ad60*/  ISETP.NE.AND P0, PT, R12, 0x4, PT ;  /* 0x000000040c00780c */ /* 0x000fda0003f05270 */
[----:B------:R-:W-:Y:S05]  /*ad70*/  @P0 BRA `(.L_x_1440) ;  /* 0x00000ce000000947 */ /* 0x000fea0003800000 */
[----:B------:R-:W0:Y:S02]  /*ad80*/  F2I.S64.F64.TRUNC R4, R4 ;  /* 0x0000000400047311 */ /* 0x000e24000030d900 */
[----:B0-----:R-:W-:Y:S01]  /*ad90*/  STG.E.64 [R16.64], R4 ;  /* 0x0000000410007986 */ /* 0x001fe2000c101b24 */
[----:B------:R-:W-:Y:S05]  /*ada0*/  EXIT ;  /* 0x000000000000794d */ /* 0x000fea0003800000 */
.L_x_1442:
[----:B------:R-:W0:Y:S02]  /*adb0*/  F2I.F64.TRUNC R5, R4 ;  /* 0x0000000400057311 */ /* 0x000e24000030d100 */
[----:B0-----:R-:W-:Y:S01]  /*adc0*/  STG.E [R16.64], R5 ;  /* 0x0000000510007986 */ /* 0x001fe2000c101924 */
[----:B------:R-:W-:Y:S05]  /*add0*/  EXIT ;  /* 0x000000000000794d */ /* 0x000fea0003800000 */
.L_x_1441:
[----:B------:R-:W0:Y:S02]  /*ade0*/  F2I.F64.TRUNC R5, R4 ;  /* 0x0000000400057311 */ /* 0x000e24000030d100 */
[----:B0-----:R-:W-:Y:S01]  /*adf0*/  STG.E.U16 [R16.64], R5 ;  /* 0x0000000510007986 */ /* 0x001fe2000c101524 */
[----:B------:R-:W-:Y:S05]  /*ae00*/  EXIT ;  /* 0x000000000000794d */ /* 0x000fea0003800000 */
.L_x_1437:
        /* <DEDUP_REMOVED lines=9> */
[----:B------:R-:W-:Y:S01]  /*aea0*/  STG.E [R16.64], R3 ;  /* 0x0000000310007986 */ /* 0x000fe2000c101924 */
[----:B------:R-:W-:Y:S05]  /*aeb0*/  EXIT ;  /* 0x000000000000794d */ /* 0x000fea0003800000 */
.L_x_1444:
[----:B------:R-:W0:Y:S01]  /*aec0*/  F2F.F32.F64 R0, R4 ;  /* 0x0000000400007310 */ /* 0x000e220000301000 */
[----:B------:R-:W0:-:S14]  /*aed0*/  DSETP.GEU.AND P0, PT, |R4|, c[0x2][0x0], PT ;  /* 0x008000000400762a */ /* 0x000e1c0003f0e200 */
[----:B0-----:R-:W-:-:S05]  /*aee0*/  @!P0 FMUL R0, R0, 1.175494350822287508e-38 ;  /* 0x0080000000008820 */ /* 0x001fca0000400000 */
[----:B------:R-:W-:-:S05]  /*aef0*/  F2FP.PACK_AB R0, RZ, R0 ;  /* 0x00000000ff00723e */ /* 0x000fca00000000ff */
[----:B------:R-:W-:Y:S01]  /*af00*/  STG.E.U16 [R16.64], R0 ;  /* 0x0000000010007986 */ /* 0x000fe2000c101524 */
[----:B------:R-:W-:Y:S05]  /*af10*/  EXIT ;  /* 0x000000000000794d */ /* 0x000fea0003800000 */
.L_x_1443:
        /* <DEDUP_REMOVED lines=10> */
[----:B------:R-:W-:Y:S01]  /*afc0*/  STG.E.64 [R16.64], R2 ;  /* 0x0000000210007986 */ /* 0x000fe2000c101b24 */
[----:B------:R-:W-:Y:S05]  /*afd0*/  EXIT ;  /* 0x000000000000794d */ /* 0x000fea0003800000 */
.L_x_1446:
[----:B------:R-:W0:Y:S01]  /*afe0*/  F2F.F32.F64 R0, R4 ;  /* 0x0000000400007310 */ /* 0x000e220000301000 */
[----:B------:R-:W0:-:S14]  /*aff0*/  DSETP.GEU.AND P0, PT, |R4|, c[0x2][0x0], PT ;  /* 0x008000000400762a */ /* 0x000e1c0003f0e200 */
[----:B0-----:R-:W-:-:S05]  /*b000*/  @!P0 FMUL R0, R0, 1.175494350822287508e-38 ;  /* 0x0080000000008820 */ /* 0x001fca0000400000 */
[----:B------:R-:W-:-:S04]  /*b010*/  F2FP.PACK_AB R3, RZ, R0 ;  /* 0x00000000ff03723e */ /* 0x000fc800000000ff */
[----:B------:R-:W-:-:S05]  /*b020*/  PRMT R3, R3, 0x5410, RZ ;  /* 0x0000541003037816 */ /* 0x000fca00000000ff */
[----:B------:R-:W-:Y:S01]  /*b030*/  STG.E [R16.64], R3 ;  /* 0x0000000310007986 */ /* 0x000fe2000c101924 */
[----:B------:R-:W-:Y:S05]  /*b040*/  EXIT ;  /* 0x000000000000794d */ /* 0x000fea0003800000 */
.L_x_1445:
[----:B------:R-:W-:Y:S01]  /*b050*/  STG.E.64 [R16.64], R4 ;  /* 0x0000000410007986 */ /* 0x000fe2000c101b24 */
[----:B------:R-:W-:Y:S05]  /*b060*/  EXIT ;  /* 0x000000000000794d */ /* 0x000fea0003800000 */
.L_x_1436:
        /* <DEDUP_REMOVED lines=10> */
[----:B------:R-:W-:Y:S01]  /*b110*/  STG.E.U8 [R16.64], R3 ;  /* 0x0000000310007986 */ /* 0x000fe2000c101124 */
[----:B------:R-:W-:Y:S05]  /*b120*/  EXIT ;  /* 0x000000000000794d */ /* 0x000fea0003800000 */
.L_x_1449:
[----:B------:R-:W-:-:S05]  /*b130*/  CS2R R6, SRZ ;  /* 0x0000000000067805 */ /* 0x000fca000001ff00 */
[----:B------:R-:W-:Y:S01]  /*b140*/  STG.E.128 [R16.64], R4 ;  /* 0x0000000410007986 */ /* 0x000fe2000c101d24 */
[----:B------:R-:W-:Y:S05]  /*b150*/  EXIT ;  /* 0x000000000000794d */ /* 0x000fea0003800000 */
.L_x_1448:
        /* <DEDUP_REMOVED lines=23> */
.L_x_1453:
[----:B------:R-:W-:Y:S05]  /*b2d0*/  BSYNC B0 ;  /* 0x0000000000007941 */ /* 0x000fea0003800000 */
.L_x_1452:
[----:B------:R-:W-:-:S05]  /*b2e0*/  LOP3.LUT R3, R0, R3, RZ, 0xfc, !PT ;  /* 0x0000000300037212 */ /* 0x000fca00078efcff */
[----:B------:R-:W-:Y:S01]  /*b2f0*/  STG.E.U8 [R16.64], R3 ;  /* 0x0000000310007986 */ /* 0x000fe2000c101124 */
[----:B------:R-:W-:Y:S05]  /*b300*/  EXIT ;  /* 0x000000000000794d */ /* 0x000fea0003800000 */
.L_x_1451:
        /* <DEDUP_REMOVED lines=15> */
.L_x_1455:
[----:B------:R-:W-:Y:S01]  /*b400*/  IMAD.MOV.U32 R0, RZ, RZ, 0x7f ;  /* 0x0000007fff007424 */ /* 0x000fe200078e00ff */
[----:B------:R-:W-:-:S04]  /*b410*/  ISETP.GT.U32.AND P0, PT, R2, 0x7f800000, PT ;  /* 0x7f8000000200780c */ /* 0x000fc80003f04070 */
[----:B------:R-:W-:-:S04]  /*b420*/  SEL R0, R0, 0x7c, P0 ;  /* 0x0000007c00007807 */ /* 0x000fc80000000000 */
.L_x_1456:
[----:B------:R-:W-:Y:S05]  /*b430*/  BSYNC B0 ;  /* 0x0000000000007941 */ /* 0x000fea0003800000 */
.L_x_1454:
[----:B------:R-:W-:-:S04]  /*b440*/  LOP3.LUT R2, R3, 0x80000000, RZ, 0xc0, !PT ;  /* 0x8000000003027812 */ /* 0x000fc800078ec0ff */
[----:B------:R-:W-:-:S04]  /*b450*/  SHF.R.U32.HI R3, RZ, 0x18, R2 ;  /* 0x00000018ff037819 */ /* 0x000fc80000011602 */
[----:B------:R-:W-:-:S05]  /*b460*/  LOP3.LUT R3, R0, R3, RZ, 0xfc, !PT ;  /* 0x0000000300037212 */ /* 0x000fca00078efcff */
[----:B------:R-:W-:Y:S01]  /*b470*/  STG.E.U8 [R16.64], R3 ;  /* 0x0000000310007986 */ /* 0x000fe2000c101124 */
[----:B------:R-:W-:Y:S05]  /*b480*/  EXIT ;  /* 0x000000000000794d */ /* 0x000fea0003800000 */
.L_x_1450:
[----:B------:R-:W0:Y:S01]  /*b490*/  F2F.F32.F64 R0, R4 ;  /* 0x0000000400007310 */ /* 0x000e220000301000 */
[----:B------:R-:W0:-:S14]  /*b4a0*/  DSETP.GEU.AND P0, PT, |R4|, c[0x2][0x0], PT ;  /* 0x008000000400762a */ /* 0x000e1c0003f0e200 */
[----:B0-----:R-:W-:-:S05]  /*b4b0*/  @!P0 FMUL R0, R0, 1.175494350822287508e-38 ;  /* 0x0080000000008820 */ /* 0x001fca0000400000 */
[----:B------:R-:W-:-:S05]  /*b4c0*/  F2FP.BF16.PACK_AB R0, RZ, R0 ;  /* 0x00000000ff00723e */ /* 0x000fca00000010ff */
[----:B------:R-:W-:Y:S01]  /*b4d0*/  STG.E.U16 [R16.64], R0 ;  /* 0x0000000010007986 */ /* 0x000fe2000c101524 */
[----:B------:R-:W-:Y:S05]  /*b4e0*/  EXIT ;  /* 0x000000000000794d */ /* 0x000fea0003800000 */
.L_x_1447:
        /* <DEDUP_REMOVED lines=9> */
[----:B0-----:R-:W-:Y:S01]  /*b580*/  STG.E.U16 [R16.64], R5 ;  /* 0x0000000510007986 */ /* 0x001fe2000c101524 */
[----:B------:R-:W-:Y:S05]  /*b590*/  EXIT ;  /* 0x000000000000794d */ /* 0x000fea0003800000 */
.L_x_1459:
        /* <DEDUP_REMOVED lines=19> */
.L_x_1462:
[----:B------:R-:W-:-:S04]  /*b6d0*/  LOP3.LUT R2, R3, 0x80000000, RZ, 0xc0, !PT ;  /* 0x8000000003027812 */ /* 0x000fc800078ec0ff */
[----:B------:R-:W-:-:S04]  /*b6e0*/  SHF.R.U32.HI R3, RZ, 0x18, R2 ;  /* 0x00000018ff037819 */ /* 0x000fc80000011602 */
[----:B------:R-:W-:-:S04]  /*b6f0*/  LOP3.LUT R0, R0, R3, RZ, 0xfc, !PT ;  /* 0x0000000300007212 */ /* 0x000fc800078efcff */
[----:B------:R-:W-:Y:S02]  /*b700*/  PRMT R8, R0, 0x7610, R8 ;  /* 0x0000761000087816 */ /* 0x000fe40000000008 */
.L_x_1461:
[----:B------:R-:W-:Y:S05]  /*b710*/  BSYNC B0 ;  /* 0x0000000000007941 */ /* 0x000fea0003800000 */
.L_x_1460:
[----:B------:R-:W-:Y:S01]  /*b720*/  STG.E.U8 [R16.64], R8 ;  /* 0x0000000810007986 */ /* 0x000fe2000c101124 */
[----:B------:R-:W-:Y:S05]  /*b730*/  EXIT ;  /* 0x000000000000794d */ /* 0x000fea0003800000 */
.L_x_1458:
        /* <DEDUP_REMOVED lines=19> */
.L_x_1465:
[----:B------:R-:W-:-:S04]  /*b870*/  LOP3.LUT R2, R3, 0x80000000, RZ, 0xc0, !PT ;  /* 0x8000000003027812 */ /* 0x000fc800078ec0ff */
[----:B------:R-:W-:-:S04]  /*b880*/  SHF.R.U32.HI R3, RZ, 0x18, R2 ;  /* 0x00000018ff037819 */ /* 0x000fc80000011602 */
[----:B------:R-:W-:-:S04]  /*b890*/  LOP3.LUT R0, R0, R3, RZ, 0xfc, !PT ;  /* 0x0000000300007212 */ /* 0x000fc800078efcff */
[----:B------:R-:W-:Y:S02]  /*b8a0*/  PRMT R8, R0, 0x7610, R8 ;  /* 0x0000761000087816 */ /* 0x000fe40000000008 */
.L_x_1464:
[----:B------:R-:W-:Y:S05]  /*b8b0*/  BSYNC B0 ;  /* 0x0000000000007941 */ /* 0x000fea0003800000 */
.L_x_1463:
[----:B------:R-:W-:Y:S01]  /*b8c0*/  STG.E.U8 [R16.64], R8 ;  /* 0x0000000810007986 */ /* 0x000fe2000c101124 */
[----:B------:R-:W-:Y:S05]  /*b8d0*/  EXIT ;  /* 0x000000000000794d */ /* 0x000fea0003800000 */
.L_x_1457:
        /* <DEDUP_REMOVED lines=24> */
.L_x_1440:
        /* <DEDUP_REMOVED lines=20> */
.L_x_1467:
[----:B------:R-:W0:Y:S02]  /*bba0*/  F2I.U64.F64.TRUNC R4, R4 ;  /* 0x0000000400047311 */ /* 0x000e24000030d800 */
[----:B0-----:R-:W-:Y:S01]  /*bbb0*/  STG.E.64 [R16.64], R4 ;  /* 0x0000000410007986 */ /* 0x001fe2000c101b24 */
[----:B------:R-:W-:Y:S05]  /*bbc0*/  EXIT ;  /* 0x000000000000794d */ /* 0x000fea0003800000 */
.L_x_1466:
[----:B------:R-:W0:Y:S02]  /*bbd0*/  F2I.U32.F64.TRUNC R5, R4 ;  /* 0x0000000400057311 */ /* 0x000e24000030d000 */
[----:B0-----:R-:W-:Y:S01]  /*bbe0*/  STG.E [R16.64], R5 ;  /* 0x0000000510007986 */ /* 0x001fe2000c101924 */
[----:B------:R-:W-:Y:S05]  /*bbf0*/  EXIT ;  /* 0x000000000000794d */ /* 0x000fea0003800000 */
.L_x_1468:
        /* <DEDUP_REMOVED lines=16> */
.L_x_1833:


//--------------------- .text._ZN2at6native27unrolled_elementwise_kernelIZZZNS0_46_GLOBAL__N__5fd40885_13_AmpKernels_cu_3810c27339_amp_non_finite_check_and_unscale_cuda_ERNS_6TensorES4_RKS3_ENKUlvE_clEvENKUlvE_clEvEUldE_St5arrayIPcLm2EELi4E23TrivialOffsetCalculatorILi1EjESE_NS0_6memory12LoadWithCastILi1EEENSF_13StoreWithCastILi1EEEEEviT_T0_T2_T3_T4_T5_ --------------------------
	.section	.text._ZN2at6native27unrolled_elementwise_kernelIZZZNS0_46_GLOBAL__N__5fd40885_13_AmpKernels_cu_3810c27339_amp_non_finite_check_and_unscale_cuda_ERNS_6TensorES4_RKS3_ENKUlvE_clEvENKUlvE_clEvEUldE_St5arrayIPcLm2EELi4E23TrivialOffsetCalculatorILi1EjESE_NS0_6memory12LoadWithCastILi1EEENSF_13StoreWithCastILi1EEEEEviT_T0_T2_T3_T4_T5_,"ax",@progbits
	.sectioninfo	@"SHI_REGISTERS=34"
	.align	128
        .global         _ZN2at6native27unrolled_elementwise_kernelIZZZNS0_46_GLOBAL__N__5fd40885_13_AmpKernels_cu_3810c27339_amp_non_finite_check_and_unscale_cuda_ERNS_6TensorES4_RKS3_ENKUlvE_clEvENKUlvE_clEvEUldE_St5arrayIPcLm2EELi4E23TrivialOffsetCalculatorILi1EjESE_NS0_6memory12LoadWithCastILi1EEENSF_13StoreWithCastILi1EEEEEviT_T0_T2_T3_T4_T5_
        .type           _ZN2at6native27unrolled_elementwise_kernelIZZZNS0_46_GLOBAL__N__5fd40885_13_AmpKernels_cu_3810c27339_amp_non_finite_check_and_unscale_cuda_ERNS_6TensorES4_RKS3_ENKUlvE_clEvENKUlvE_clEvEUldE_St5arrayIPcLm2EELi4E23TrivialOffsetCalculatorILi1EjESE_NS0_6memory12LoadWithCastILi1EEENSF_13StoreWithCastILi1EEEEEviT_T0_T2_T3_T4_T5_,@function
        .size           _ZN2at6native27unrolled_elementwise_kernelIZZZNS0_46_GLOBAL__N__5fd40885_13_AmpKernels_cu_3810c27339_amp_non_finite_check_and_unscale_cuda_ERNS_6TensorES4_RKS3_ENKUlvE_clEvENKUlvE_clEvEUldE_St5arrayIPcLm2EELi4E23TrivialOffsetCalculatorILi1EjESE_NS0_6memory12LoadWithCastILi1EEENSF_13StoreWithCastILi1EEEEEviT_T0_T2_T3_T4_T5_,(.L_x_1834 - _ZN2at6native27unrolled_elementwise_kernelIZZZNS0_46_GLOBAL__N__5fd40885_13_AmpKernels_cu_3810c27339_amp_non_finite_check_and_unscale_cuda_ERNS_6TensorES4_RKS3_ENKUlvE_clEvENKUlvE_clEvEUldE_St5arrayIPcLm2EELi4E23TrivialOffsetCalculatorILi1EjESE_NS0_6memory12LoadWithCastILi1EEENSF_13StoreWithCastILi1EEEEEviT_T0_T2_T3_T4_T5_)
        .other          _ZN2at6native27unrolled_elementwise_kernelIZZZNS0_46_GLOBAL__N__5fd40885_13_AmpKernels_cu_3810c27339_amp_non_finite_check_and_unscale_cuda_ERNS_6TensorES4_RKS3_ENKUlvE_clEvENKUlvE_clEvEUldE_St5arrayIPcLm2EELi4E23TrivialOffsetCalculatorILi1EjESE_NS0_6memory12LoadWithCastILi1EEENSF_13StoreWithCastILi1EEEEEviT_T0_T2_T3_T4_T5_,@"STO_CUDA_ENTRY STV_DEFAULT"
_ZN2at6native27unrolled_elementwise_kernelIZZZNS0_46_GLOBAL__N__5fd40885_13_AmpKernels_cu_3810c27339_amp_non_finite_check_and_unscale_cuda_ERNS_6TensorES4_RKS3_ENKUlvE_clEvENKUlvE_clEvEUldE_St5arrayIPcLm2EELi4E23TrivialOffsetCalculatorILi1EjESE_NS0_6memory12LoadWithCastILi1EEENSF_13StoreWithCastILi1EEEEEviT_T0_T2_T3_T4_T5_:
.text._ZN2at6native27unrolled_elementwise_kernelIZZZNS0_46_GLOBAL__N__5fd40885_13_AmpKernels_cu_3810c27339_amp_non_finite_check_and_unscale_cuda_ERNS_6TensorES4_RKS3_ENKUlvE_clEvENKUlvE_clEvEUldE_St5arrayIPcLm2EELi4E23TrivialOffsetCalculatorILi1EjESE_NS0_6memory12LoadWithCastILi1EEENSF_13StoreWithCastILi1EEEEEviT_T0_T2_T3_T4_T5_:
[----:B------:R-:W-:Y:S02]  /*0000*/  IMAD.MOV.U32 R1, RZ, RZ, c[0x0][0x28] ;  /* 0x00000a00ff017624 */ /* 0x000fe400078e00ff */
[----:B------:R-:W0:Y:S01]  /*0010*/  S2R R2, SR_CTAID.X ;  /* 0x0000000000027919 */ /* 0x000e220000002500 */
[----:B------:R-:W-:Y:S01]  /*0020*/  IMAD.MOV.U32 R19, RZ, RZ, -0x200 ;  /* 0xfffffe00ff137424 */ /* 0x000fe200078e00ff */
[----:B------:R-:W1:Y:S01]  /*0030*/  LDC.U8 R18, c[0x0][0x194] ;  /* 0x00006500ff127b82 */ /* 0x000e620000000000 */
[----:B------:R-:W-:Y:S01]  /*0040*/  ULDC.64 UR36, c[0x0][0x118] ;  /* 0x0000460000247ab9 */ /* 0x000fe20000000a00 */
[----:B------:R-:W2:Y:S01]  /*0050*/  S2R R22, SR_TID.X ;  /* 0x0000000000167919 */ /* 0x000ea20000002100 */
[----:B------:R-:W-:Y:S01]  /*0060*/  BSSY B6, `(.L_x_1469) ;  /* 0x00000fd000067945 */ /* 0x000fe20003800000 */
[----:B------:R-:W-:Y:S01]  /*0070*/  CS2R R28, SRZ ;  /* 0x00000000001c7805 */ /* 0x000fe2000001ff00 */
[----:B------:R-:W-:Y:S01]  /*0080*/  CS2R R30, SRZ ;  /* 0x00000000001e7805 */ /* 0x000fe2000001ff00 */
        /* <DEDUP_REMOVED lines=19> */
[----:B--2---:R0:W1:Y:S01]  /*01c0*/  I2F.F64.S16 R30, R4 ;  /* 0x00000004001e7312 */ /* 0x0040620000101c00 */
[----:B------:R-:W-:Y:S05]  /*01d0*/  BRA `(.L_x_1476) ;  /* 0x00000e3000007947 */ /* 0x000fea0003800000 */
.L_x_1474:
[----:B------:R-:W2:Y:S02]  /*01e0*/  LDG.E.U8 R4, [R4.64] ;  /* 0x0000002404047981 */ /* 0x000ea4000c1e1100 */
[----:B--2---:R0:W1:Y:S01]  /*01f0*/  I2F.F64.U16 R30, R4 ;  /* 0x00000004001e7312 */ /* 0x0040620000101800 */
[----:B------:R-:W-:Y:S05]  /*0200*/  BRA `(.L_x_1476) ;  /* 0x00000e0000007947 */ /* 0x000fea0003800000 */
.L_x_1473:
        /* <DEDUP_REMOVED lines=9> */
.L_x_1478:
[----:B------:R-:W2:Y:S02]  /*02a0*/  LDG.E R4, [R4.64] ;  /* 0x0000002404047981 */ /* 0x000ea4000c1e1900 */
[----:B--2---:R0:W1:Y:S01]  /*02b0*/  I2F.F64 R30, R4 ;  /* 0x00000004001e7312 */ /* 0x0040620000201c00 */
[----:B------:R-:W-:Y:S05]  /*02c0*/  BRA `(.L_x_1476) ;  /* 0x00000d4000007947 */ /* 0x000fea0003800000 */
.L_x_1477:
[----:B------:R-:W2:Y:S02]  /*02d0*/  LDG.E.U16 R4, [R4.64] ;  /* 0x0000002404047981 */ /* 0x000ea4000c1e1500 */
[----:B--2---:R0:W1:Y:S01]  /*02e0*/  I2F.F64.S16 R30, R4 ;  /* 0x00000004001e7312 */ /* 0x0040620000101c00 */
[----:B------:R-:W-:Y:S05]  /*02f0*/  BRA `(.L_x_1476) ;  /* 0x00000d1000007947 */ /* 0x000fea0003800000 */
.L_x_1472:
        /* <DEDUP_REMOVED lines=10> */
.L_x_1480:
[----:B------:R-:W2:Y:S02]  /*03a0*/  LDG.E.U16 R0, [R4.64] ;  /* 0x0000002404007981 */ /* 0x000ea4000c1e1500 */
[----:B--2---:R-:W-:-:S05]  /*03b0*/  HADD2.F32 R0, -RZ, R0.H0_H0 ;  /* 0x20000000ff007230 */ /* 0x004fca0000004100 */
[----:B------:R-:W-:-:S04]  /*03c0*/  FMUL.FTZ R0, R0, 1 ;  /* 0x3f80000000007820 */ /* 0x000fc80000410000 */
[----:B------:R0:W1:Y:S01]  /*03d0*/  F2F.F64.F32 R30, R0 ;  /* 0x00000000001e7310 */ /* 0x0000620000201800 */
[----:B------:R-:W-:Y:S05]  /*03e0*/  BRA `(.L_x_1476) ;  /* 0x00000c2000007947 */ /* 0x000fea0003800000 */
.L_x_1479:
        /* <DEDUP_REMOVED lines=10> */
.L_x_1482:
[----:B------:R-:W2:Y:S02]  /*0490*/  LDG.E.U16 R4, [R4.64] ;  /* 0x0000002404047981 */ /* 0x000ea4000c1e1500 */
[----:B--2---:R-:W-:-:S05]  /*04a0*/  HADD2.F32 R0, -RZ, R4.H0_H0 ;  /* 0x20000004ff007230 */ /* 0x004fca0000004100 */
[----:B------:R-:W-:-:S04]  /*04b0*/  FMUL.FTZ R0, R0, 1 ;  /* 0x3f80000000007820 */ /* 0x000fc80000410000 */
[----:B------:R0:W1:Y:S01]  /*04c0*/  F2F.F64.F32 R30, R0 ;  /* 0x00000000001e7310 */ /* 0x0000620000201800 */
[----:B------:R-:W-:Y:S05]  /*04d0*/  BRA `(.L_x_1476) ;  /* 0x00000b3000007947 */ /* 0x000fea0003800000 */
.L_x_1481:
[----:B------:R0:W5:Y:S01]  /*04e0*/  LDG.E.64 R30, [R4.64] ;  /* 0x00000024041e7981 */ /* 0x000162000c1e1b00 */
[----:B------:R-:W-:Y:S05]  /*04f0*/  BRA `(.L_x_1476) ;  /* 0x00000b1000007947 */ /* 0x000fea0003800000 */
.L_x_1471:
        /* <DEDUP_REMOVED lines=13> */
.L_x_1485:
[----:B------:R0:W5:Y:S01]  /*05d0*/  LDG.E.64 R30, [R4.64] ;  /* 0x00000024041e7981 */ /* 0x000162000c1e1b00 */
[----:B------:R-:W-:Y:S05]  /*05e0*/  BRA `(.L_x_1476) ;  /* 0x00000a2000007947 */ /* 0x000fea0003800000 */
.L_x_1484:
        /* <DEDUP_REMOVED lines=24> */
[----:B------:R-:W-:-:S05]  /*0770*/  LOP3.LUT R7, R7, 0x80000000, R0, 0xf8, !PT ;  /* 0x8000000007077812 */ /* 0x000fca00078ef800 */
[----:B------:R-:W-:-:S04]  /*0780*/  FMUL.FTZ R7, R7, 1 ;  /* 0x3f80000007077820 */ /* 0x000fc80000410000 */
[----:B------:R0:W1:Y:S01]  /*0790*/  F2F.F64.F32 R30, R7 ;  /* 0x00000007001e7310 */ /* 0x0000620000201800 */
[----:B------:R-:W-:Y:S05]  /*07a0*/  BRA `(.L_x_1476) ;  /* 0x0000086000007947 */ /* 0x000fea0003800000 */
.L_x_1487:
        /* <DEDUP_REMOVED lines=12> */
[----:B------:R-:W-:-:S05]  /*0870*/  LOP3.LUT R0, R3, 0x80000000, R0, 0xf8, !PT ;  /* 0x8000000003007812 */ /* 0x000fca00078ef800 */
[----:B------:R-:W-:-:S04]  /*0880*/  FMUL.FTZ R0, R0, 1 ;  /* 0x3f80000000007820 */ /* 0x000fc80000410000 */
[----:B------:R0:W1:Y:S01]  /*0890*/  F2F.F64.F32 R30, R0 ;  /* 0x00000000001e7310 */ /* 0x0000620000201800 */
[----:B------:R-:W-:Y:S05]  /*08a0*/  BRA `(.L_x_1476) ;  /* 0x0000076000007947 */ /* 0x000fea0003800000 */
.L_x_1486:
[----:B------:R-:W2:Y:S02]  /*08b0*/  LDG.E.U16 R0, [R4.64] ;  /* 0x0000002404007981 */ /* 0x000ea4000c1e1500 */
[----:B--2---:R-:W-:-:S05]  /*08c0*/  PRMT R0, RZ, 0x5410, R0 ;  /* 0x00005410ff007816 */ /* 0x004fca0000000000 */
[----:B------:R-:W-:-:S04]  /*08d0*/  FMUL.FTZ R0, R0, 1 ;  /* 0x3f80000000007820 */ /* 0x000fc80000410000 */
[----:B------:R0:W1:Y:S01]  /*08e0*/  F2F.F64.F32 R30, R0 ;  /* 0x00000000001e7310 */ /* 0x0000620000201800 */
[----:B------:R-:W-:Y:S05]  /*08f0*/  BRA `(.L_x_1476) ;  /* 0x0000071000007947 */ /* 0x000fea0003800000 */
.L_x_1483:
        /* <DEDUP_REMOVED lines=9> */
[----:B--2---:R0:W1:Y:S01]  /*0990*/  I2F.F64.U16 R30, R4 ;  /* 0x00000004001e7312 */ /* 0x0040620000101800 */
[----:B------:R-:W-:Y:S05]  /*09a0*/  BRA `(.L_x_1476) ;  /* 0x0000066000007947 */ /* 0x000fea0003800000 */
.L_x_1490:
        /* <DEDUP_REMOVED lines=21> */
.L_x_1494:
[----:B------:R-:W-:Y:S05]  /*0b00*/  BSYNC B1 ;  /* 0x0000000000017941 */ /* 0x000fea0003800000 */
.L_x_1493:
[----:B------:R-:W-:Y:S01]  /*0b10*/  LEA R5, R0, 0x3b800000, 0x17 ;  /* 0x3b80000000057811 */ /* 0x000fe200078eb8ff */
[----:B------:R-:W-:-:S05]  /*0b20*/  IMAD.SHL.U32 R0, R3, 0x100000, RZ ;  /* 0x0010000003007824 */ /* 0x000fca00078e00ff */
[----:B------:R-:W-:Y:S02]  /*0b30*/  LOP3.LUT R0, R5, R0, R6, 0xfe, !PT ;  /* 0x0000000005007212 */ /* 0x000fe400078efe06 */
.L_x_1492:
[----:B------:R-:W-:Y:S05]  /*0b40*/  BSYNC B0 ;  /* 0x0000000000007941 */ /* 0x000fea0003800000 */
.L_x_1491:
[----:B------:R-:W-:-:S04]  /*0b50*/  FMUL.FTZ R0, R0, 1 ;  /* 0x3f80000000007820 */ /* 0x000fc80000410000 */
[----:B------:R0:W1:Y:S01]  /*0b60*/  F2F.F64.F32 R30, R0 ;  /* 0x00000000001e7310 */ /* 0x0000620000201800 */
[----:B------:R-:W-:Y:S05]  /*0b70*/  BRA `(.L_x_1476) ;  /* 0x0000049000007947 */ /* 0x000fea0003800000 */
.L_x_1489:
        /* <DEDUP_REMOVED lines=21> */
.L_x_1498:
[----:B------:R-:W-:Y:S05]  /*0cd0*/  BSYNC B1 ;  /* 0x0000000000017941 */ /* 0x000fea0003800000 */
.L_x_1497:
[----:B------:R-:W-:Y:S01]  /*0ce0*/  LEA R5, R0, 0x37800000, 0x17 ;  /* 0x3780000000057811 */ /* 0x000fe200078eb8ff */
[----:B------:R-:W-:-:S05]  /*0cf0*/  IMAD.SHL.U32 R0, R3, 0x200000, RZ ;  /* 0x0020000003007824 */ /* 0x000fca00078e00ff */
[----:B------:R-:W-:Y:S02]  /*0d00*/  LOP3.LUT R0, R5, R0, R6, 0xfe, !PT ;  /* 0x0000000005007212 */ /* 0x000fe400078efe06 */
.L_x_1496:
[----:B------:R-:W-:Y:S05]  /*0d10*/  BSYNC B0 ;  /* 0x0000000000007941 */ /* 0x000fea0003800000 */
.L_x_1495:
[----:B------:R-:W-:-:S04]  /*0d20*/  FMUL.FTZ R0, R0, 1 ;  /* 0x3f80000000007820 */ /* 0x000fc80000410000 */
[----:B------:R0:W1:Y:S01]  /*0d30*/  F2F.F64.F32 R30, R0 ;  /* 0x00000000001e7310 */ /* 0x0000620000201800 */
[----:B------:R-:W-:Y:S05]  /*0d40*/  BRA `(.L_x_1476) ;  /* 0x000002c000007947 */ /* 0x000fea0003800000 */
.L_x_1488:
        /* <DEDUP_REMOVED lines=14> */
.L_x_1502:
[----:B------:R-:W-:Y:S05]  /*0e30*/  BSYNC B0 ;  /* 0x0000000000007941 */ /* 0x000fea0003800000 */
.L_x_1501:
[----:B------:R-:W-:-:S04]  /*0e40*/  FMUL.FTZ R0, R0, 1 ;  /* 0x3f80000000007820 */ /* 0x000fc80000410000 */
[----:B------:R0:W1:Y:S01]  /*0e50*/  F2F.F64.F32 R30, R0 ;  /* 0x00000000001e7310 */ /* 0x0000620000201800 */
[----:B------:R-:W-:Y:S05]  /*0e60*/  BRA `(.L_x_1476) ;  /* 0x000001a000007947 */ /* 0x000fea0003800000 */
.L_x_1475:
        /* <DEDUP_REMOVED lines=21> */
.L_x_1500:
[----:B------:R-:W2:Y:S02]  /*0fc0*/  LDG.E.64 R30, [R4.64] ;  /* 0x00000024041e7981 */ /* 0x000ea4000c1e1b00 */
[----:B--2---:R-:W0:Y:S01]  /*0fd0*/  I2F.F64.U64 R30, R30 ;  /* 0x0000001e001e7312 */ /* 0x004e220000301800 */
[----:B------:R-:W-:Y:S05]  /*0fe0*/  BRA `(.L_x_1476) ;  /* 0x0000002000007947 */ /* 0x000fea0003800000 */
.L_x_1499:
[----:B------:R-:W2:Y:S02]  /*0ff0*/  LDG.E R4, [R4.64] ;  /* 0x0000002404047981 */ /* 0x000ea4000c1e1900 */
[----:B--2---:R0:W1:Y:S02]  /*1000*/  I2F.F64.U32 R30, R4 ;  /* 0x00000004001e7312 */ /* 0x0040640000201800 */
.L_x_1476:
[----:B------:R-:W2:Y:S02]  /*1010*/  S2R R22, SR_TID.X ;  /* 0x0000000000167919 */ /* 0x000ea40000002100 */
[----:B--2---:R-:W-:Y:S02]  /*1020*/  IADD3 R22, R22, 0x80, RZ ;  /* 0x0000008016167810 */ /* 0x004fe40007ffe0ff */
.L_x_1470:
[----:B-1----:R-:W-:Y:S05]  /*1030*/  BSYNC B6 ;  /* 0x0000000000067941 */ /* 0x002fea0003800000 */
.L_x_1469:
        /* <DEDUP_REMOVED lines=22> */
.L_x_1508:
[----:B------:R-:W2:Y:S02]  /*11a0*/  LDG.E.U8 R4, [R4.64] ;  /* 0x0000002404047981 */ /* 0x000ea4000c1e1100 */
[----:B--2---:R0:W1:Y:S01]  /*11b0*/  I2F.F64.U16 R28, R4 ;  /* 0x00000004001c7312 */ /* 0x0040620000101800 */
[----:B------:R-:W-:Y:S05]  /*11c0*/  BRA `(.L_x_1510) ;  /* 0x00000df000007947 */ /* 0x000fea0003800000 */
.L_x_1507:
        /* <DEDUP_REMOVED lines=9> */
.L_x_1512:
[----:B------:R-:W2:Y:S02]  /*1260*/  LDG.E R4, [R4.64] ;  /* 0x0000002404047981 */ /* 0x000ea4000c1e1900 */
[----:B--2---:R0:W1:Y:S01]  /*1270*/  I2F.F64 R28, R4 ;  /* 0x00000004001c7312 */ /* 0x0040620000201c00 */
[----:B------:R-:W-:Y:S05]  /*1280*/  BRA `(.L_x_1510) ;  /* 0x00000d3000007947 */ /* 0x000fea0003800000 */
.L_x_1511:
[----:B------:R-:W2:Y:S02]  /*1290*/  LDG.E.U16 R4, [R4.64] ;  /* 0x0000002404047981 */ /* 0x000ea4000c1e1500 */
[----:B--2---:R0:W1:Y:S01]  /*12a0*/  I2F.F64.S16 R28, R4 ;  /* 0x00000004001c7312 */ /* 0x0040620000101c00 */
[----:B------:R-:W-:Y:S05]  /*12b0*/  BRA `(.L_x_1510) ;  /* 0x00000d0000007947 */ /* 0x000fea0003800000 */
.L_x_1506:
        /* <DEDUP_REMOVED lines=10> */
.L_x_1514:
[----:B------:R-:W2:Y:S02]  /*1360*/  LDG.E.U16 R0, [R4.64] ;  /* 0x0000002404007981 */ /* 0x000ea4000c1e1500 */
[----:B--2---:R-:W-:-:S05]  /*1370*/  HADD2.F32 R0, -RZ, R0.H0_H0 ;  /* 0x20000000ff007230 */ /* 0x004fca0000004100 */
[----:B------:R-:W-:-:S04]  /*1380*/  FMUL.FTZ R0, R0, 1 ;  /* 0x3f80000000007820 */ /* 0x000fc80000410000 */
[----:B------:R0:W1:Y:S01]  /*1390*/  F2F.F64.F32 R28, R0 ;  /* 0x00000000001c7310 */ /* 0x0000620000201800 */
[----:B------:R-:W-:Y:S05]  /*13a0*/  BRA `(.L_x_1510) ;  /* 0x00000c1000007947 */ /* 0x000fea0003800000 */
.L_x_1513:
        /* <DEDUP_REMOVED lines=10> */
.L_x_1516:
[----:B------:R-:W2:Y:S02]  /*1450*/  LDG.E.U16 R4, [R4.64] ;  /* 0x0000002404047981 */ /* 0x000ea4000c1e1500 */
[----:B--2---:R-:W-:-:S05]  /*1460*/  HADD2.F32 R0, -RZ, R4.H0_H0 ;  /* 0x20000004ff007230 */ /* 0x004fca0000004100 */
[----:B------:R-:W-:-:S04]  /*1470*/  FMUL.FTZ R0, R0, 1 ;  /* 0x3f80000000007820 */ /* 0x000fc80000410000 */
[----:B------:R0:W1:Y:S01]  /*1480*/  F2F.F64.F32 R28, R0 ;  /* 0x00000000001c7310 */ /* 0x0000620000201800 */
[----:B------:R-:W-:Y:S05]  /*1490*/  BRA `(.L_x_1510) ;  /* 0x00000b2000007947 */ /* 0x000fea0003800000 */
.L_x_1515:
[----:B------:R0:W5:Y:S01]  /*14a0*/  LDG.E.64 R28, [R4.64] ;  /* 0x00000024041c7981 */ /* 0x000162000c1e1b00 */
[----:B------:R-:W-:Y:S05]  /*14b0*/  BRA `(.L_x_1510) ;  /* 0x00000b0000007947 */ /* 0x000fea0003800000 */
.L_x_1505:
        /* <DEDUP_REMOVED lines=13> */
.L_x_1519:
[----:B------:R0:W5:Y:S01]  /*1590*/  LDG.E.64 R28, [R4.64] ;  /* 0x00000024041c7981 */ /* 0x000162000c1e1b00 */
[----:B------:R-:W-:Y:S05]  /*15a0*/  BRA `(.L_x_1510) ;  /* 0x00000a1000007947 */ /* 0x000fea0003800000 */
.L_x_1518:
        /* <DEDUP_REMOVED lines=28> */
.L_x_1521:
        /* <DEDUP_REMOVED lines=15> */
.L_x_1520:
[----:B------:R-:W2:Y:S02]  /*1860*/  LDG.E.U16 R0, [R4.64] ;  /* 0x0000002404007981 */ /* 0x000ea4000c1e1500 */
[----:B--2---:R-:W-:-:S05]  /*1870*/  PRMT R0, RZ, 0x5410, R0 ;  /* 0x00005410ff007816 */ /* 0x004fca0000000000 */
[----:B------:R-:W-:-:S04]  /*1880*/  FMUL.FTZ R0, R0, 1 ;  /* 0x3f80000000007820 */ /* 0x000fc80000410000 */
[----:B------:R0:W1:Y:S01]  /*1890*/  F2F.F64.F32 R28, R0 ;  /* 0x00000000001c7310 */ /* 0x0000620000201800 */
[----:B------:R-:W-:Y:S05]  /*18a0*/  BRA `(.L_x_1510) ;  /* 0x0000071000007947 */ /* 0x000fea0003800000 */
.L_x_1517:
        /* <DEDUP_REMOVED lines=11> */
.L_x_1524:
        /* <DEDUP_REMOVED lines=21> */
.L_x_1528:
[----:B------:R-:W-:Y:S05]  /*1ab0*/  BSYNC B1 ;  /* 0x0000000000017941 */ /* 0x000fea0003800000 */
.L_x_1527:
[----:B------:R-:W-:Y:S01]  /*1ac0*/  LEA R5, R0, 0x3b800000, 0x17 ;  /* 0x3b80000000057811 */ /* 0x000fe200078eb8ff */
[----:B------:R-:W-:-:S05]  /*1ad0*/  IMAD.SHL.U32 R0, R3, 0x100000, RZ ;  /* 0x0010000003007824 */ /* 0x000fca00078e00ff */
[----:B------:R-:W-:Y:S02]  /*1ae0*/  LOP3.LUT R0, R5, R0, R6, 0xfe, !PT ;  /* 0x0000000005007212 */ /* 0x000fe400078efe06 */
.L_x_1526:
[----:B------:R-:W-:Y:S05]  /*1af0*/  BSYNC B0 ;  /* 0x0000000000007941 */ /* 0x000fea0003800000 */
.L_x_1525:
[----:B------:R-:W-:-:S04]  /*1b00*/  FMUL.FTZ R0, R0, 1 ;  /* 0x3f80000000007820 */ /* 0x000fc80000410000 */
[----:B------:R0:W1:Y:S01]  /*1b10*/  F2F.F64.F32 R28, R0 ;  /* 0x00000000001c7310 */ /* 0x0000620000201800 */
[----:B------:R-:W-:Y:S05]  /*1b20*/  BRA `(.L_x_1510) ;  /* 0x0000049000007947 */ /* 0x000fea0003800000 */
.L_x_1523:
        /* <DEDUP_REMOVED lines=21> */
.L_x_1532:
[----:B------:R-:W-:Y:S05]  /*1c80*/  BSYNC B1 ;  /* 0x0000000000017941 */ /* 0x000fea0003800000 */
.L_x_1531:
[----:B------:R-:W-:Y:S01]  /*1c90*/  LEA R5, R0, 0x37800000, 0x17 ;  /* 0x3780000000057811 */ /* 0x000fe200078eb8ff */
[----:B------:R-:W-:-:S05]  /*1ca0*/  IMAD.SHL.U32 R0, R3, 0x200000, RZ ;  /* 0x0020000003007824 */ /* 0x000fca00078e00ff */
[----:B------:R-:W-:Y:S02]  /*1cb0*/  LOP3.LUT R0, R5, R0, R6, 0xfe, !PT ;  /* 0x0000000005007212 */ /* 0x000fe400078efe06 */
.L_x_1530:
[----:B------:R-:W-:Y:S05]  /*1cc0*/  BSYNC B0 ;  /* 0x0000000000007941 */ /* 0x000fea0003800000 */
.L_x_1529:
[----:B------:R-:W-:-:S04]  /*1cd0*/  FMUL.FTZ R0, R0, 1 ;  /* 0x3f80000000007820 */ /* 0x000fc80000410000 */
[----:B------:R0:W1:Y:S01]  /*1ce0*/  F2F.F64.F32 R28, R0 ;  /* 0x00000000001c7310 */ /* 0x0000620000201800 */
[----:B------:R-:W-:Y:S05]  /*1cf0*/  BRA `(.L_x_1510) ;  /* 0x000002c000007947 */ /* 0x000fea0003800000 */
.L_x_1522:
        /* <DEDUP_REMOVED lines=14> */
.L_x_1536:
[----:B------:R-:W-:Y:S05]  /*1de0*/  BSYNC B0 ;  /* 0x0000000000007941 */ /* 0x000fea0003800000 */
.L_x_1535:
[----:B------:R-:W-:-:S04]  /*1df0*/  FMUL.FTZ R0, R0, 1 ;  /* 0x3f80000000007820 */ /* 0x000fc80000410000 */
[----:B------:R0:W1:Y:S01]  /*1e00*/  F2F.F64.F32 R28, R0 ;  /* 0x00000000001c7310 */ /* 0x0000620000201800 */
[----:B------:R-:W-:Y:S05]  /*1e10*/  BRA `(.L_x_1510) ;  /* 0x000001a000007947 */ /* 0x000fea0003800000 */
.L_x_1509:
        /* <DEDUP_REMOVED lines=19> */
[----:B------:R-:W-:Y:S01]  /*1f50*/  CS2R R28, SRZ ;  /* 0x00000000001c7805 */ /* 0x000fe2000001ff00 */
[----:B------:R-:W-:Y:S05]  /*1f60*/  BRA `(.L_x_1510) ;  /* 0x0000005000007947 */ /* 0x000fea0003800000 */
.L_x_1534:
[----:B------:R-:W2:Y:S02]  /*1f70*/  LDG.E.64 R28, [R4.64] ;  /* 0x00000024041c7981 */ /* 0x000ea4000c1e1b00 */
[----:B--2---:R-:W0:Y:S01]  /*1f80*/  I2F.F64.U64 R28, R28 ;  /* 0x0000001c001c7312 */ /* 0x004e220000301800 */
[----:B------:R-:W-:Y:S05]  /*1f90*/  BRA `(.L_x_1510) ;  /* 0x0000002000007947 */ /* 0x000fea0003800000 */
.L_x_1533:
[----:B------:R-:W2:Y:S02]  /*1fa0*/  LDG.E R4, [R4.64] ;  /* 0x0000002404047981 */ /* 0x000ea4000c1e1900 */
[----:B--2---:R0:W1:Y:S02]  /*1fb0*/  I2F.F64.U32 R28, R4 ;  /* 0x00000004001c7312 */ /* 0x0040640000201800 */
.L_x_1510:
[----:B------:R-:W-:-:S03]  /*1fc0*/  IADD3 R22, R22, 0x80, RZ ;  /* 0x0000008016167810 */ /* 0x000fc60007ffe0ff */
.L_x_1504:
[----:B------:R-:W-:Y:S05]  /*1fd0*/  BSYNC B6 ;  /* 0x0000000000067941 */ /* 0x000fea0003800000 */
.L_x_1503:
[----:B------:R-:W-:Y:S01]  /*1fe0*/  ISETP.GE.AND P0, PT, R22, R19, PT ;  /* 0x000000131600720c */ /* 0x000fe20003f06270 */
[----:B------:R-:W-:Y:S01]  /*1ff0*/  BSSY B6, `(.L_x_1537) ;  /* 0x00000fa000067945 */ /* 0x000fe20003800000 */
[----:B------:R-:W-:Y:S01]  /*2000*/  CS2R R16, SRZ ;  /* 0x0000000000107805 */ /* 0x000fe2000001ff00 */
[----:B------:R-:W-:-:S10]  /*2010*/  CS2R R24, SRZ ;  /* 0x0000000000187805 */ /* 0x000fd4000001ff00 */
        /* <DEDUP_REMOVED lines=18> */
[----:B--2---:R0:W2:Y:S01]  /*2140*/  I2F.F64.S16 R24, R4 ;  /* 0x0000000400187312 */ /* 0x0040a20000101c00 */
[----:B------:R-:W-:Y:S05]  /*2150*/  BRA `(.L_x_1544) ;  /* 0x00000e2000007947 */ /* 0x000fea0003800000 */
.L_x_1542:
[----:B------:R-:W2:Y:S02]  /*2160*/  LDG.E.U8 R4, [R4.64] ;  /* 0x0000002404047981 */ /* 0x000ea4000c1e1100 */
[----:B--2---:R0:W2:Y:S01]  /*2170*/  I2F.F64.U16 R24, R4 ;  /* 0x0000000400187312 */ /* 0x0040a20000101800 */
[----:B------:R-:W-:Y:S05]  /*2180*/  BRA `(.L_x_1544) ;  /* 0x00000df000007947 */ /* 0x000fea0003800000 */
.L_x_1541:
        /* <DEDUP_REMOVED lines=9> */
.L_x_1546:
[----:B------:R-:W2:Y:S02]  /*2220*/  LDG.E R4, [R4.64] ;  /* 0x0000002404047981 */ /* 0x000ea4000c1e1900 */
[----:B--2---:R0:W2:Y:S01]  /*2230*/  I2F.F64 R24, R4 ;  /* 0x0000000400187312 */ /* 0x0040a20000201c00 */
[----:B------:R-:W-:Y:S05]  /*2240*/  BRA `(.L_x_1544) ;  /* 0x00000d3000007947 */ /* 0x000fea0003800000 */
.L_x_1545:
[----:B------:R-:W2:Y:S02]  /*2250*/  LDG.E.U16 R4, [R4.64] ;  /* 0x0000002404047981 */ /* 0x000ea4000c1e1500 */
[----:B--2---:R0:W2:Y:S01]  /*2260*/  I2F.F64.S16 R24, R4 ;  /* 0x0000000400187312 */ /* 0x0040a20000101c00 */
[----:B------:R-:W-:Y:S05]  /*2270*/  BRA `(.L_x_1544) ;  /* 0x00000d0000007947 */ /* 0x000fea0003800000 */
.L_x_1540:
        /* <DEDUP_REMOVED lines=10> */
.L_x_1548:
[----:B------:R-:W2:Y:S02]  /*2320*/  LDG.E.U16 R0, [R4.64] ;  /* 0x0000002404007981 */ /* 0x000ea4000c1e1500 */
[----:B--2---:R-:W-:-:S05]  /*2330*/  HADD2.F32 R0, -RZ, R0.H0_H0 ;  /* 0x20000000ff007230 */ /* 0x004fca0000004100 */
[----:B------:R-:W-:-:S04]  /*2340*/  FMUL.FTZ R0, R0, 1 ;  /* 0x3f80000000007820 */ /* 0x000fc80000410000 */
[----:B------:R0:W2:Y:S01]  /*2350*/  F2F.F64.F32 R24, R0 ;  /* 0x0000000000187310 */ /* 0x0000a20000201800 */
[----:B------:R-:W-:Y:S05]  /*2360*/  BRA `(.L_x_1544) ;  /* 0x00000c1000007947 */ /* 0x000fea0003800000 */
.L_x_1547:
        /* <DEDUP_REMOVED lines=10> */
.L_x_1550:
[----:B------:R-:W2:Y:S02]  /*2410*/  LDG.E.U16 R4, [R4.64] ;  /* 0x0000002404047981 */ /* 0x000ea4000c1e1500 */
[----:B--2---:R-:W-:-:S05]  /*2420*/  HADD2.F32 R0, -RZ, R4.H0_H0 ;  /* 0x20000004ff007230 */ /* 0x004fca0000004100 */
[----:B------:R-:W-:-:S04]  /*2430*/  FMUL.FTZ R0, R0, 1 ;  /* 0x3f80000000007820 */ /* 0x000fc80000410000 */
[----:B------:R0:W2:Y:S01]  /*2440*/  F2F.F64.F32 R24, R0 ;  /* 0x0000000000187310 */ /* 0x0000a20000201800 */
[----:B------:R-:W-:Y:S05]  /*2450*/  BRA `(.L_x_1544) ;  /* 0x00000b2000007947 */ /* 0x000fea0003800000 */
.L_x_1549:
[----:B------:R0:W5:Y:S01]  /*2460*/  LDG.E.64 R24, [R4.64] ;  /* 0x0000002404187981 */ /* 0x000162000c1e1b00 */
[----:B------:R-:W-:Y:S05]  /*2470*/  BRA `(.L_x_1544) ;  /* 0x00000b0000007947 */ /* 0x000fea0003800000 */
.L_x_1539:
        /* <DEDUP_REMOVED lines=13> */
.L_x_1553:
[----:B------:R0:W5:Y:S01]  /*2550*/  LDG.E.64 R24, [R4.64] ;  /* 0x0000002404187981 */ /* 0x000162000c1e1b00 */
[----:B------:R-:W-:Y:S05]  /*2560*/  BRA `(.L_x_1544) ;  /* 0x00000a1000007947 */ /* 0x000fea0003800000 */
.L_x_1552:
        /* <DEDUP_REMOVED lines=26> */
[----:B------:R0:W2:Y:S01]  /*2710*/  F2F.F64.F32 R24, R7 ;  /* 0x0000000700187310 */ /* 0x0000a20000201800 */
[----:B------:R-:W-:Y:S05]  /*2720*/  BRA `(.L_x_1544) ;  /* 0x0000085000007947 */ /* 0x000fea0003800000 */
.L_x_1555:
        /* <DEDUP_REMOVED lines=13> */
[----:B------:R0:W2:Y:S01]  /*2800*/  F2F.F64.F32 R24, R0 ;  /* 0x0000000000187310 */ /* 0x0000a20000201800 */
[----:B------:R-:W-:Y:S05]  /*2810*/  BRA `(.L_x_1544) ;  /* 0x0000076000007947 */ /* 0x000fea0003800000 */
.L_x_1554:
[----:B------:R-:W2:Y:S02]  /*2820*/  LDG.E.U16 R0, [R4.64] ;  /* 0x0000002404007981 */ /* 0x000ea4000c1e1500 */
[----:B--2---:R-:W-:-:S05]  /*2830*/  PRMT R0, RZ, 0x5410, R0 ;  /* 0x00005410ff007816 */ /* 0x004fca0000000000 */
[----:B------:R-:W-:-:S04]  /*2840*/  FMUL.FTZ R0, R0, 1 ;  /* 0x3f80000000007820 */ /* 0x000fc80000410000 */
[----:B------:R0:W2:Y:S01]  /*2850*/  F2F.F64.F32 R24, R0 ;  /* 0x0000000000187310 */ /* 0x0000a20000201800 */
[----:B------:R-:W-:Y:S05]  /*2860*/  BRA `(.L_x_1544) ;  /* 0x0000071000007947 */ /* 0x000fea0003800000 */
.L_x_1551:
        /* <DEDUP_REMOVED lines=9> */
[----:B--2---:R0:W2:Y:S01]  /*2900*/  I2F.F64.U16 R24, R4 ;  /* 0x0000000400187312 */ /* 0x0040a20000101800 */
[----:B------:R-:W-:Y:S05]  /*2910*/  BRA `(.L_x_1544) ;  /* 0x0000066000007947 */ /* 0x000fea0003800000 */
.L_x_1558:
        /* <DEDUP_REMOVED lines=21> */
.L_x_1562:
[----:B------:R-:W-:Y:S05]  /*2a70*/  BSYNC B1 ;  /* 0x0000000000017941 */ /* 0x000fea0003800000 */
.L_x_1561:
[----:B------:R-:W-:Y:S01]  /*2a80*/  LEA R5, R0, 0x3b800000, 0x17 ;  /* 0x3b80000000057811 */ /* 0x000fe200078eb8ff */
[----:B------:R-:W-:-:S05]  /*2a90*/  IMAD.SHL.U32 R0, R3, 0x100000, RZ ;  /* 0x0010000003007824 */ /* 0x000fca00078e00ff */
[----:B------:R-:W-:Y:S02]  /*2aa0*/  LOP3.LUT R0, R5, R0, R6, 0xfe, !PT ;  /* 0x0000000005007212 */ /* 0x000fe400078efe06 */
.L_x_1560:
[----:B------:R-:W-:Y:S05]  /*2ab0*/  BSYNC B0 ;  /* 0x0000000000007941 */ /* 0x000fea0003800000 */
.L_x_1559:
[----:B------:R-:W-:-:S04]  /*2ac0*/  FMUL.FTZ R0, R0, 1 ;  /* 0x3f80000000007820 */ /* 0x000fc80000410000 */
[----:B------:R0:W2:Y:S01]  /*2ad0*/  F2F.F64.F32 R24, R0 ;  /* 0x0000000000187310 */ /* 0x0000a20000201800 */
[----:B------:R-:W-:Y:S05]  /*2ae0*/  BRA `(.L_x_1544) ;  /* 0x0000049000007947 */ /* 0x000fea0003800000 */
.L_x_1557:
        /* <DEDUP_REMOVED lines=21> */
.L_x_1566:
[----:B------:R-:W-:Y:S05]  /*2c40*/  BSYNC B1 ;  /* 0x0000000000017941 */ /* 0x000fea0003800000 */
.L_x_1565:
[----:B------:R-:W-:Y:S01]  /*2c50*/  LEA R5, R0, 0x37800000, 0x17 ;  /* 0x3780000000057811 */ /* 0x000fe200078eb8ff */
[----:B------:R-:W-:-:S05]  /*2c60*/  IMAD.SHL.U32 R0, R3, 0x200000, RZ ;  /* 0x0020000003007824 */ /* 0x000fca00078e00ff */
[----:B------:R-:W-:Y:S02]  /*2c70*/  LOP3.LUT R0, R5, R0, R6, 0xfe, !PT ;  /* 0x0000000005007212 */ /* 0x000fe400078efe06 */
.L_x_1564:
[----:B------:R-:W-:Y:S05]  /*2c80*/  BSYNC B0 ;  /* 0x0000000000007941 */ /* 0x000fea0003800000 */
.L_x_1563:
[----:B------:R-:W-:-:S04]  /*2c90*/  FMUL.FTZ R0, R0, 1 ;  /* 0x3f80000000007820 */ /* 0x000fc80000410000 */
[----:B------:R0:W2:Y:S01]  /*2ca0*/  F2F.F64.F32 R24, R0 ;  /* 0x0000000000187310 */ /* 0x0000a20000201800 */
[----:B------:R-:W-:Y:S05]  /*2cb0*/  BRA `(.L_x_1544) ;  /* 0x000002c000007947 */ /* 0x000fea0003800000 */
.L_x_1556:
        /* <DEDUP_REMOVED lines=14> */
.L_x_1570:
[----:B------:R-:W-:Y:S05]  /*2da0*/  BSYNC B0 ;  /* 0x0000000000007941 */ /* 0x000fea0003800000 */
.L_x_1569:
[----:B------:R-:W-:-:S04]  /*2db0*/  FMUL.FTZ R0, R0, 1 ;  /* 0x3f80000000007820 */ /* 0x000fc80000410000 */
[----:B------:R0:W2:Y:S01]  /*2dc0*/  F2F.F64.F32 R24, R0 ;  /* 0x0000000000187310 */ /* 0x0000a20000201800 */
[----:B------:R-:W-:Y:S05]  /*2dd0*/  BRA `(.L_x_1544) ;  /* 0x000001a000007947 */ /* 0x000fea0003800000 */
.L_x_1543:
        /* <DEDUP_REMOVED lines=18> */
[----:B01---5:R-:W-:Y:S05]  /*2f00*/  CALL.ABS.NOINC R14 ;  /* 0x000000000e007343 */ /* 0x023fea0003c00000 */
[----:B------:R-:W-:Y:S01]  /*2f10*/  CS2R R24, SRZ ;  /* 0x0000000000187805 */ /* 0x000fe2000001ff00 */
[----:B------:R-:W-:Y:S05]  /*2f20*/  BRA `(.L_x_1544) ;  /* 0x0000005000007947 */ /* 0x000fea0003800000 */
.L_x_1568:
[----:B------:R-:W2:Y:S02]  /*2f30*/  LDG.E.64 R24, [R4.64] ;  /* 0x0000002404187981 */ /* 0x000ea4000c1e1b00 */
[----:B--2---:R-:W0:Y:S01]  /*2f40*/  I2F.F64.U64 R24, R24 ;  /* 0x0000001800187312 */ /* 0x004e220000301800 */
[----:B------:R-:W-:Y:S05]  /*2f50*/  BRA `(.L_x_1544) ;  /* 0x0000002000007947 */ /* 0x000fea0003800000 */
.L_x_1567:
[----:B------:R-:W2:Y:S02]  /*2f60*/  LDG.E R4, [R4.64] ;  /* 0x0000002404047981 */ /* 0x000ea4000c1e1900 */
[----:B--2---:R0:W2:Y:S02]  /*2f70*/  I2F.F64.U32 R24, R4 ;  /* 0x0000000400187312 */ /* 0x0040a40000201800 */
.L_x_1544:
[----:B------:R-:W-:-:S03]  /*2f80*/  IADD3 R22, R22, 0x80, RZ ;  /* 0x0000008016167810 */ /* 0x000fc60007ffe0ff */
.L_x_1538:
[----:B------:R-:W-:Y:S05]  /*2f90*/  BSYNC B6 ;  /* 0x0000000000067941 */ /* 0x000fea0003800000 */
.L_x_1537:
[----:B------:R-:W-:Y:S01]  /*2fa0*/  ISETP.GE.AND P0, PT, R22, R19, PT ;  /* 0x000000131600720c */ /* 0x000fe20003f06270 */
[----:B------:R-:W-:-:S12]  /*2fb0*/  BSSY B6, `(.L_x_1571) ;  /* 0x00000f5000067945 */ /* 0x000fd80003800000 */
[----:B------:R-:W-:Y:S05]  /*2fc0*/  @P0 BRA `(.L_x_1572) ;  /* 0x00000f3000000947 */ /* 0x000fea0003800000 */
        /* <DEDUP_REMOVED lines=16> */
[----:B---3--:R0:W3:Y:S01]  /*30d0*/  I2F.F64.S16 R16, R4 ;  /* 0x0000000400107312 */ /* 0x0080e20000101c00 */
[----:B------:R-:W-:Y:S05]  /*30e0*/  BRA `(.L_x_1572) ;  /* 0x00000e1000007947 */ /* 0x000fea0003800000 */
.L_x_1576:
[----:B------:R-:W3:Y:S02]  /*30f0*/  LDG.E.U8 R4, [R4.64] ;  /* 0x0000002404047981 */ /* 0x000ee4000c1e1100 */
[----:B---3--:R0:W3:Y:S01]  /*3100*/  I2F.F64.U16 R16, R4 ;  /* 0x0000000400107312 */ /* 0x0080e20000101800 */
[----:B------:R-:W-:Y:S05]  /*3110*/  BRA `(.L_x_1572) ;  /* 0x00000de000007947 */ /* 0x000fea0003800000 */
.L_x_1575:
[----:B------:R-:W-:-:S13]  /*3120*/  ISETP.NE.AND P0, PT, R0, 0x2, PT ;  /* 0x000000020000780c */ /* 0x000fda0003f05270 */
[----:B------:R-:W-:Y:S05]  /*3130*/  @!P0 BRA `(.L_x_1578) ;  /* 0x000000a000008947 */ /* 0x000fea0003800000 */
[----:B------:R-:W-:-:S13]  /*3140*/  ISETP.NE.AND P0, PT, R0, 0x3, PT ;  /* 0x000000030000780c */ /* 0x000fda0003f05270 */
[----:B------:R-:W-:Y:S05]  /*3150*/  @!P0 BRA `(.L_x_1579) ;  /* 0x0000005000008947 */ /* 0x000fea0003800000 */
[----:B------:R-:W-:-:S13]  /*3160*/  ISETP.NE.AND P0, PT, R0, 0x4, PT ;  /* 0x000000040000780c */ /* 0x000fda0003f05270 */
[----:B------:R-:W-:Y:S05]  /*3170*/  @P0 BRA `(.L_x_1577) ;  /* 0x00000bf000000947 */ /* 0x000fea0003800000 */
[----:B------:R-:W3:Y:S02]  /*3180*/  LDG.E.64 R16, [R4.64] ;  /* 0x0000002404107981 */ /* 0x000ee4000c1e1b00 */
[----:B---3--:R-:W0:Y:S01]  /*3190*/  I2F.F64.S64 R16, R16 ;  /* 0x0000001000107312 */ /* 0x008e220000301c00 */
[----:B------:R-:W-:Y:S05]  /*31a0*/  BRA `(.L_x_1572) ;  /* 0x00000d5000007947 */ /* 0x000fea0003800000 */
.L_x_1579:
[----:B------:R-:W3:Y:S02]  /*31b0*/  LDG.E R4, [R4.64] ;  /* 0x0000002404047981 */ /* 0x000ee4000c1e1900 */
[----:B---3--:R0:W3:Y:S01]  /*31c0*/  I2F.F64 R16, R4 ;  /* 0x0000000400107312 */ /* 0x0080e20000201c00 */
[----:B------:R-:W-:Y:S05]  /*31d0*/  BRA `(.L_x_1572) ;  /* 0x00000d2000007947 */ /* 0x000fea0003800000 */
.L_x_1578:
[----:B------:R-:W3:Y:S02]  /*31e0*/  LDG.E.U16 R4, [R4.64] ;  /* 0x0000002404047981 */ /* 0x000ee4000c1e1500 */
[----:B---3--:R0:W3:Y:S01]  /*31f0*/  I2F.F64.S16 R16, R4 ;  /* 0x0000000400107312 */ /* 0x0080e20000101c00 */
[----:B------:R-:W-:Y:S05]  /*3200*/  BRA `(.L_x_1572) ;  /* 0x00000cf000007947 */ /* 0x000fea0003800000 */
.L_x_1574:
[----:B------:R-:W-:-:S13]  /*3210*/  ISETP.GT.AND P0, PT, R0, 0x6, PT ;  /* 0x000000060000780c */ /* 0x000fda0003f04270 */
[----:B------:R-:W-:Y:S05]  /*3220*/  @P0 BRA `(.L_x_1580) ;  /* 0x000000d000000947 */ /* 0x000fea0003800000 */
[----:B------:R-:W-:-:S13]  /*3230*/  ISETP.NE.AND P0, PT, R0, 0x5, PT ;  /* 0x000000050000780c */ /* 0x000fda0003f05270 */
[----:B------:R-:W-:Y:S05]  /*3240*/  @!P0 BRA `(.L_x_1581) ;  /* 0x0000006000008947 */ /* 0x000fea0003800000 */
[----:B------:R-:W-:-:S13]  /*3250*/  ISETP.NE.AND P0, PT, R0, 0x6, PT ;  /* 0x000000060000780c */ /* 0x000fda0003f05270 */
[----:B------:R-:W-:Y:S05]  /*3260*/  @P0 BRA `(.L_x_1577) ;  /* 0x00000b0000000947 */ /* 0x000fea0003800000 */
[----:B------:R-:W3:Y:S02]  /*3270*/  LDG.E R16, [R4.64] ;  /* 0x0000002404107981 */ /* 0x000ee4000c1e1900 */
[----:B---3--:R-:W-:-:S06]  /*3280*/  FMUL.FTZ R16, R16, 1 ;  /* 0x3f80000010107820 */ /* 0x008fcc0000410000 */
[----:B------:R-:W0:Y:S01]  /*3290*/  F2F.F64.F32 R16, R16 ;  /* 0x0000001000107310 */ /* 0x000e220000201800 */
[----:B------:R-:W-:Y:S05]  /*32a0*/  BRA `(.L_x_1572) ;  /* 0x00000c5000007947 */ /* 0x000fea0003800000 */
.L_x_1581:
[----:B------:R-:W3:Y:S02]  /*32b0*/  LDG.E.U16 R0, [R4.64] ;  /* 0x0000002404007981 */ /* 0x000ee4000c1e1500 */
[----:B---3--:R-:W-:-:S05]  /*32c0*/  HADD2.F32 R0, -RZ, R0.H0_H0 ;  /* 0x20000000ff007230 */ /* 0x008fca0000004100 */
[----:B------:R-:W-:-:S04]  /*32d0*/  FMUL.FTZ R0, R0, 1 ;  /* 0x3f80000000007820 */ /* 0x000fc80000410000 */
[----:B------:R0:W3:Y:S01]  /*32e0*/  F2F.F64.F32 R16, R0 ;  /* 0x0000000000107310 */ /* 0x0000e20000201800 */
[----:B------:R-:W-:Y:S05]  /*32f0*/  BRA `(.L_x_1572) ;  /* 0x00000c0000007947 */ /* 0x000fea0003800000 */
.L_x_1580:
[----:B------:R-:W-:-:S13]  /*3300*/  ISETP.NE.AND P0, PT, R0, 0x7, PT ;  /* 0x000000070000780c */ /* 0x000fda0003f05270 */
[----:B------:R-:W-:Y:S05]  /*3310*/  @!P0 BRA `(.L_x_1582) ;  /* 0x000000d000008947 */ /* 0x000fea0003800000 */
        /* <DEDUP_REMOVED lines=8> */
.L_x_1583:
[----:B------:R-:W3:Y:S02]  /*33a0*/  LDG.E.U16 R4, [R4.64] ;  /* 0x0000002404047981 */ /* 0x000ee4000c1e1500 */
[----:B---3--:R-:W-:-:S05]  /*33b0*/  HADD2.F32 R0, -RZ, R4.H0_H0 ;  /* 0x20000004ff007230 */ /* 0x008fca0000004100 */
[----:B------:R-:W-:-:S04]  /*33c0*/  FMUL.FTZ R0, R0, 1 ;  /* 0x3f80000000007820 */ /* 0x000fc80000410000 */
[----:B------:R0:W3:Y:S01]  /*33d0*/  F2F.F64.F32 R16, R0 ;  /* 0x0000000000107310 */ /* 0x0000e20000201800 */
[----:B------:R-:W-:Y:S05]  /*33e0*/  BRA `(.L_x_1572) ;  /* 0x00000b1000007947 */ /* 0x000fea0003800000 */
.L_x_1582:
[----:B------:R0:W5:Y:S01]  /*33f0*/  LDG.E.64 R16, [R4.64] ;  /* 0x0000002404107981 */ /* 0x000162000c1e1b00 */
[----:B------:R-:W-:Y:S05]  /*3400*/  BRA `(.L_x_1572) ;  /* 0x00000af000007947 */ /* 0x000fea0003800000 */
.L_x_1573:
        /* <DEDUP_REMOVED lines=8> */
[----:B------:R-:W3:Y:S01]  /*3490*/  LDG.E.U8 R4, [R4.64] ;  /* 0x0000002404047981 */ /* 0x000ee2000c1e1100 */
[----:B------:R-:W-:Y:S01]  /*34a0*/  IMAD.MOV.U32 R16, RZ, RZ, RZ ;  /* 0x000000ffff107224 */ /* 0x000fe200078e00ff */
[----:B---3--:R-:W-:-:S04]  /*34b0*/  ISETP.NE.AND P0, PT, R4, RZ, PT ;  /* 0x000000ff0400720c */ /* 0x008fc80003f05270 */
[----:B------:R-:W-:Y:S01]  /*34c0*/  FSEL R17, RZ, 1.875, !P0 ;  /* 0x3ff00000ff117808 */ /* 0x000fe20004000000 */
[----:B------:R-:W-:Y:S05]  /*34d0*/  BRA `(.L_x_1572) ;  /* 0x00000a2000007947 */ /* 0x000fea0003800000 */
.L_x_1586:
[----:B------:R0:W5:Y:S01]  /*34e0*/  LDG.E.64 R16, [R4.64] ;  /* 0x0000002404107981 */ /* 0x000162000c1e1b00 */
[----:B------:R-:W-:Y:S05]  /*34f0*/  BRA `(.L_x_1572) ;  /* 0x00000a0000007947 */ /* 0x000fea0003800000 */
.L_x_1585:
        /* <DEDUP_REMOVED lines=26> */
[----:B------:R0:W3:Y:S01]  /*36a0*/  F2F.F64.F32 R16, R7 ;  /* 0x0000000700107310 */ /* 0x0000e20000201800 */
[----:B------:R-:W-:Y:S05]  /*36b0*/  BRA `(.L_x_1572) ;  /* 0x0000084000007947 */ /* 0x000fea0003800000 */
.L_x_1588:
        /* <DEDUP_REMOVED lines=13> */
[----:B------:R0:W3:Y:S01]  /*3790*/  F2F.F64.F32 R16, R0 ;  /* 0x0000000000107310 */ /* 0x0000e20000201800 */
[----:B------:R-:W-:Y:S05]  /*37a0*/  BRA `(.L_x_1572) ;  /* 0x0000075000007947 */ /* 0x000fea0003800000 */
.L_x_1587:
[----:B------:R-:W3:Y:S02]  /*37b0*/  LDG.E.U16 R0, [R4.64] ;  /* 0x0000002404007981 */ /* 0x000ee4000c1e1500 */
[----:B---3--:R-:W-:-:S05]  /*37c0*/  PRMT R0, RZ, 0x5410, R0 ;  /* 0x00005410ff007816 */ /* 0x008fca0000000000 */
[----:B------:R-:W-:-:S04]  /*37d0*/  FMUL.FTZ R0, R0, 1 ;  /* 0x3f80000000007820 */ /* 0x000fc80000410000 */
[----:B------:R0:W3:Y:S01]  /*37e0*/  F2F.F64.F32 R16, R0 ;  /* 0x0000000000107310 */ /* 0x0000e20000201800 */
[----:B------:R-:W-:Y:S05]  /*37f0*/  BRA `(.L_x_1572) ;  /* 0x0000070000007947 */ /* 0x000fea0003800000 */
.L_x_1584:
        /* <DEDUP_REMOVED lines=9> */
[----:B---3--:R0:W3:Y:S01]  /*3890*/  I2F.F64.U16 R16, R4 ;  /* 0x0000000400107312 */ /* 0x0080e20000101800 */
[----:B------:R-:W-:Y:S05]  /*38a0*/  BRA `(.L_x_1572) ;  /* 0x0000065000007947 */ /* 0x000fea0003800000 */
.L_x_1591:
[----:B------:R-:W3:Y:S01]  /*38b0*/  LDG.E.U8 R3, [R4.64] ;  /* 0x0000002404037981 */ /* 0x000ee2000c1e1100 */
[----:B------:R-:W-:Y:S01]  /*38c0*/  BSSY B0, `(.L_x_1592) ;  /* 0x0000018000007945 */ /* 0x000fe20003800000 */
[----:B------:R-:W-:Y:S01]  /*38d0*/  IMAD.MOV.U32 R0, RZ, RZ, RZ ;  /* 0x000000ffff007224 */ /* 0x000fe200078e00ff */
        /* <DEDUP_REMOVED lines=18> */
.L_x_1595:
[----:B------:R-:W-:Y:S05]  /*3a00*/  BSYNC B1 ;  /* 0x0000000000017941 */ /* 0x000fea0003800000 */
.L_x_1594:
[----:B------:R-:W-:Y:S01]  /*3a10*/  LEA R5, R0, 0x3b800000, 0x17 ;  /* 0x3b80000000057811 */ /* 0x000fe200078eb8ff */
[----:B------:R-:W-:-:S05]  /*3a20*/  IMAD.SHL.U32 R0, R3, 0x100000, RZ ;  /* 0x0010000003007824 */ /* 0x000fca00078e00ff */
[----:B------:R-:W-:Y:S02]  /*3a30*/  LOP3.LUT R0, R5, R0, R6, 0xfe, !PT ;  /* 0x0000000005007212 */ /* 0x000fe400078efe06 */
.L_x_1593:
[----:B------:R-:W-:Y:S05]  /*3a40*/  BSYNC B0 ;  /* 0x0000000000007941 */ /* 0x000fea0003800000 */
.L_x_1592:
[----:B------:R-:W-:-:S04]  /*3a50*/  FMUL.FTZ R0, R0, 1 ;  /* 0x3f80000000007820 */ /* 0x000fc80000410000 */
[----:B------:R0:W3:Y:S01]  /*3a60*/  F2F.F64.F32 R16, R0 ;  /* 0x0000000000107310 */ /* 0x0000e20000201800 */
[----:B------:R-:W-:Y:S05]  /*3a70*/  BRA `(.L_x_1572) ;  /* 0x0000048000007947 */ /* 0x000fea0003800000 */
.L_x_1590:
        /* <DEDUP_REMOVED lines=21> */
.L_x_1599:
[----:B------:R-:W-:Y:S05]  /*3bd0*/  BSYNC B1 ;  /* 0x0000000000017941 */ /* 0x000fea0003800000 */
.L_x_1598:
[----:B------:R-:W-:Y:S01]  /*3be0*/  LEA R5, R0, 0x37800000, 0x17 ;  /* 0x3780000000057811 */ /* 0x000fe200078eb8ff */
[----:B------:R-:W-:-:S05]  /*3bf0*/  IMAD.SHL.U32 R0, R3, 0x200000, RZ ;  /* 0x0020000003007824 */ /* 0x000fca00078e00ff */
[----:B------:R-:W-:Y:S02]  /*3c00*/  LOP3.LUT R0, R5, R0, R6, 0xfe, !PT ;  /* 0x0000000005007212 */ /* 0x000fe400078efe06 */
.L_x_1597:
[----:B------:R-:W-:Y:S05]  /*3c10*/  BSYNC B0 ;  /* 0x0000000000007941 */ /* 0x000fea0003800000 */
.L_x_1596:
[----:B------:R-:W-:-:S04]  /*3c20*/  FMUL.FTZ R0, R0, 1 ;  /* 0x3f80000000007820 */ /* 0x000fc80000410000 */
[----:B------:R0:W3:Y:S01]  /*3c30*/  F2F.F64.F32 R16, R0 ;  /* 0x0000000000107310 */ /* 0x0000e20000201800 */
[----:B------:R-:W-:Y:S05]  /*3c40*/  BRA `(.L_x_1572) ;  /* 0x000002b000007947 */ /* 0x000fea0003800000 */
.L_x_1589:
[----:B------:R-:W-:-:S13]  /*3c50*/  ISETP.NE.AND P0, PT, R0, 0x1c, PT ;  /* 0x0000001c0000780c */ /* 0x000fda0003f05270 */
[----:B------:R-:W-:Y:S05]  /*3c60*/  @!P0 BRA `(.L_x_1600) ;  /* 0x0000027000008947 */ /* 0x000fea0003800000 */
[----:B------:R-:W-:-:S13]  /*3c70*/  ISETP.NE.AND P0, PT, R0, 0x1d, PT ;  /* 0x0000001d0000780c */ /* 0x000fda0003f05270 */
[----:B------:R-:W-:Y:S05]  /*3c80*/  @!P0 BRA `(.L_x_1601) ;  /* 0x0000022000008947 */ /* 0x000fea0003800000 */
[----:B------:R-:W-:-:S13]  /*3c90*/  ISETP.NE.AND P0, PT, R0, 0x2c, PT ;  /* 0x0000002c0000780c */ /* 0x000fda0003f05270 */
[----:B------:R-:W-:Y:S05]  /*3ca0*/  @P0 BRA `(.L_x_1577) ;  /* 0x000000c000000947 */ /* 0x000fea0003800000 */
[----:B------:R-:W3:Y:S01]  /*3cb0*/  LDG.E.U8 R4, [R4.64] ;  /* 0x0000002404047981 */ /* 0x000ee2000c1e1100 */
[----:B------:R-:W-:Y:S01]  /*3cc0*/  BSSY B0, `(.L_x_1602) ;  /* 0x0000007000007945 */ /* 0x000fe20003800000 */
[----:B------:R-:W-:Y:S01]  /*3cd0*/  IMAD.MOV.U32 R0, RZ, RZ, 0x400000 ;  /* 0x00400000ff007424 */ /* 0x000fe200078e00ff */
[----:B---3--:R-:W-:-:S13]  /*3ce0*/  ISETP.NE.AND P0, PT, R4, RZ, PT ;  /* 0x000000ff0400720c */ /* 0x008fda0003f05270 */
[----:B------:R-:W-:Y:S05]  /*3cf0*/  @!P0 BRA `(.L_x_1603) ;  /* 0x0000003000008947 */ /* 0x000fea0003800000 */
[----:B------:R-:W-:-:S13]  /*3d00*/  ISETP.NE.AND P0, PT, R4, 0xff, PT ;  /* 0x000000ff0400780c */ /* 0x000fda0003f05270 */
[----:B------:R-:W-:Y:S02]  /*3d10*/  @!P0 IMAD.MOV.U32 R0, RZ, RZ, 0x7f800001 ;  /* 0x7f800001ff008424 */ /* 0x000fe400078e00ff */
[----:B------:R-:W-:Y:S02]  /*3d20*/  @P0 IMAD.SHL.U32 R0, R4, 0x800000, RZ ;  /* 0x0080000004000824 */ /* 0x000fe400078e00ff */
.L_x_1603:
[----:B------:R-:W-:Y:S05]  /*3d30*/  BSYNC B0 ;  /* 0x0000000000007941 */ /* 0x000fea0003800000 */
.L_x_1602:
[----:B------:R-:W-:-:S04]  /*3d40*/  FMUL.FTZ R0, R0, 1 ;  /* 0x3f80000000007820 */ /* 0x000fc80000410000 */
[----:B------:R0:W3:Y:S01]  /*3d50*/  F2F.F64.F32 R16, R0 ;  /* 0x0000000000107310 */ /* 0x0000e20000201800 */
[----:B------:R-:W-:Y:S05]  /*3d60*/  BRA `(.L_x_1572) ;  /* 0x0000019000007947 */ /* 0x000fea0003800000 */
.L_x_1577:
        /* <DEDUP_REMOVED lines=18> */
[----:B012--5:R-:W-:Y:S05]  /*3e90*/  CALL.ABS.NOINC R14 ;  /* 0x000000000e007343 */ /* 0x027fea0003c00000 */
[----:B------:R-:W-:Y:S05]  /*3ea0*/  BRA `(.L_x_1572) ;  /* 0x0000005000007947 */ /* 0x000fea0003800000 */
.L_x_1601:
[----:B------:R-:W3:Y:S02]  /*3eb0*/  LDG.E.64 R16, [R4.64] ;  /* 0x0000002404107981 */ /* 0x000ee4000c1e1b00 */
[----:B---3--:R-:W0:Y:S01]  /*3ec0*/  I2F.F64.U64 R16, R16 ;  /* 0x0000001000107312 */ /* 0x008e220000301800 */
[----:B------:R-:W-:Y:S05]  /*3ed0*/  BRA `(.L_x_1572) ;  /* 0x0000002000007947 */ /* 0x000fea0003800000 */
.L_x_1600:
[----:B------:R-:W3:Y:S02]  /*3ee0*/  LDG.E R4, [R4.64] ;  /* 0x0000002404047981 */ /* 0x000ee4000c1e1900 */
[----:B---3--:R0:W3:Y:S02]  /*3ef0*/  I2F.F64.U32 R16, R4 ;  /* 0x0000000400107312 */ /* 0x0080e40000201800 */
.L_x_1572:
[----:B------:R-:W-:Y:S05]  /*3f00*/  BSYNC B6 ;  /* 0x0000000000067941 */ /* 0x000fea0003800000 */
.L_x_1571:
[----:B------:R-:W4:Y:S01]  /*3f10*/  S2R R22, SR_TID.X ;  /* 0x0000000000167919 */ /* 0x000f220000002100 */
[----:B------:R-:W3:Y:S01]  /*3f20*/  LDC.U8 R18, c[0x0][0x19c] ;  /* 0x00006700ff127b82 */ /* 0x000ee20000000000 */
[----:B------:R-:W-:Y:S01]  /*3f30*/  BSSY B0, `(.L_x_1604) ;  /* 0x000001c000007945 */ /* 0x000fe20003800000 */
[C---:B----4-:R-:W-:Y:S02]  /*3f40*/  ISETP.GE.AND P2, PT, R22.reuse, R19, PT ;  /* 0x000000131600720c */ /* 0x050fe40003f46270 */
[----:B0-----:R-:W-:-:S02]  /*3f50*/  IADD3 R0, R22, 0x100, RZ ;  /* 0x0000010016007810 */ /* 0x001fc40007ffe0ff */
[C---:B------:R-:W-:Y:S02]  /*3f60*/  IADD3 R4, R22.reuse, 0x180, RZ ;  /* 0x0000018016047810 */ /* 0x040fe40007ffe0ff */
[----:B------:R-:W-:Y:S02]  /*3f70*/  IADD3 R26, R22, 0x80, RZ ;  /* 0x00000080161a7810 */ /* 0x000fe40007ffe0ff */
[-C--:B------:R-:W-:Y:S02]  /*3f80*/  ISETP.GE.AND P0, PT, R0, R19.reuse, PT ;  /* 0x000000130000720c */ /* 0x080fe40003f06270 */
[-C--:B------:R-:W-:Y:S02]  /*3f90*/  ISETP.GE.AND P1, PT, R4, R19.reuse, PT ;  /* 0x000000130400720c */ /* 0x080fe40003f26270 */
[----:B------:R-:W-:Y:S01]  /*3fa0*/  ISETP.GE.AND P3, PT, R26, R19, PT ;  /* 0x000000131a00720c */ /* 0x000fe20003f66270 */
[----:B------:R-:W-:Y:S07]  /*3fb0*/  @P2 BRA `(.L_x_1605) ;  /* 0x0000013000002947 */ /* 0x000fee0003800000 */
[----:B---3-5:R-:W0:Y:S01]  /*3fc0*/  F2F.F32.F64 R0, R30 ;  /* 0x0000001e00007310 */ /* 0x028e220000301000 */
[----:B------:R-:W0:Y:S01]  /*3fd0*/  DSETP.GEU.AND P4, PT, |R30|, c[0x2][0x0], PT ;  /* 0x008000001e00762a */ /* 0x000e220003f8e200 */
[----:B------:R-:W-:-:S02]  /*3fe0*/  IMAD.MOV.U32 R6, RZ, RZ, c[0x0][0x170] ;  /* 0x00005c00ff067624 */ /* 0x000fc400078e00ff */
[----:B------:R-:W-:-:S11]  /*3ff0*/  IMAD.MOV.U32 R7, RZ, RZ, c[0x0][0x174] ;  /* 0x00005d00ff077624 */ /* 0x000fd600078e00ff */
[----:B0-----:R-:W-:-:S05]  /*4000*/  @!P4 FMUL R0, R0, 1.175494350822287508e-38 ;  /* 0x008000000000c820 */ /* 0x001fca0000400000 */
[----:B------:R-:W-:-:S13]  /*4010*/  FSETP.GEU.FTZ.AND P4, PT, |R0|, +INF , PT ;  /* 0x7f8000000000780b */ /* 0x000fda0003f9e200 */
[----:B------:R-:W-:Y:S02]  /*4020*/  @P4 IMAD.MOV.U32 R11, RZ, RZ, 0x3f800000 ;  /* 0x3f800000ff0b4424 */ /* 0x000fe400078e00ff */
[----:B------:R-:W-:Y:S02]  /*4030*/  @P4 IMAD.MOV.U32 R4, RZ, RZ, c[0x0][0x168] ;  /* 0x00005a00ff044624 */ /* 0x000fe400078e00ff */
[----:B------:R-:W-:-:S05]  /*4040*/  @P4 IMAD.MOV.U32 R5, RZ, RZ, c[0x0][0x16c] ;  /* 0x00005b00ff054624 */ /* 0x000fca00078e00ff */
[----:B------:R0:W-:Y:S04]  /*4050*/  @P4 STG.E [R4.64], R11 ;  /* 0x0000000b04004986 */ /* 0x0001e8000c101924 */
[----:B------:R-:W3:Y:S02]  /*4060*/  LDG.E R6, [R6.64] ;  /* 0x0000002406067981 */ /* 0x000ee4000c1e1900 */
[C---:B---3--:R-:W-:Y:S01]  /*4070*/  FMUL.FTZ R0, R6.reuse, 1 ;  /* 0x3f80000006007820 */ /* 0x048fe20000410000 */
[----:B------:R-:W-:-:S03]  /*4080*/  FSETP.NEU.FTZ.AND P4, PT, R6, 1, PT ;  /* 0x3f8000000600780b */ /* 0x000fc60003f9d000 */
[----:B------:R-:W3:Y:S02]  /*4090*/  F2F.F64.F32 R8, R0 ;  /* 0x0000000000087310 */ /* 0x000ee40000201800 */
[----:B---3--:R-:W3:-:S10]  /*40a0*/  DMUL R8, R8, R30 ;  /* 0x0000001e08087228 */ /* 0x008ed40000000000 */
[----:B---3--:R-:W-:Y:S02]  /*40b0*/  FSEL R3, R30, R8, !P4 ;  /* 0x000000081e037208 */ /* 0x008fe40006000000 */
[----:B------:R-:W-:-:S03]  /*40c0*/  FSEL R8, R31, R9, !P4 ;  /* 0x000000091f087208 */ /* 0x000fc60006000000 */
[----:B0-----:R-:W-:Y:S02]  /*40d0*/  IMAD.MOV.U32 R4, RZ, RZ, R3 ;  /* 0x000000ffff047224 */ /* 0x001fe400078e0003 */
[----:B------:R-:W-:Y:S02]  /*40e0*/  IMAD.MOV.U32 R5, RZ, RZ, R8 ;  /* 0x000000ffff057224 */ /* 0x000fe400078e0008 */
.L_x_1605:
[----:B---3--:R-:W-:Y:S05]  /*40f0*/  BSYNC B0 ;  /* 0x0000000000007941 */ /* 0x008fea0003800000 */
.L_x_1604:
[----:B------:R-:W-:Y:S01]  /*4100*/  BSSY B0, `(.L_x_1606) ;  /* 0x0000013000007945 */ /* 0x000fe20003800000 */
[----:B------:R-:W-:Y:S05]  /*4110*/  @P3 BRA `(.L_x_1607) ;  /* 0x0000011000003947 */ /* 0x000fea0003800000 */
[----:B-1---5:R-:W0:Y:S01]  /*4120*/  F2F.F32.F64 R0, R28 ;  /* 0x0000001c00007310 */ /* 0x022e220000301000 */
        /* <DEDUP_REMOVED lines=12> */
[----:B------:R-:W1:Y:S02]  /*41f0*/  F2F.F64.F32 R6, R0 ;  /* 0x0000000000067310 */ /* 0x000e640000201800 */
[----:B-1----:R-:W1:-:S10]  /*4200*/  DMUL R6, R6, R28 ;  /* 0x0000001c06067228 */ /* 0x002e540000000000 */
[----:B-1----:R-:W-:Y:S02]  /*4210*/  FSEL R28, R28, R6, !P3 ;  /* 0x000000061c1c7208 */ /* 0x002fe40005800000 */
[----:B------:R-:W-:Y:S02]  /*4220*/  FSEL R29, R29, R7, !P3 ;  /* 0x000000071d1d7208 */ /* 0x000fe40005800000 */
.L_x_1607:
[----:B0-----:R-:W-:Y:S05]  /*4230*/  BSYNC B0 ;  /* 0x0000000000007941 */ /* 0x001fea0003800000 */
.L_x_1606:
[----:B------:R-:W-:Y:S01]  /*4240*/  BSSY B0, `(.L_x_1608) ;  /* 0x0000013000007945 */ /* 0x000fe20003800000 */
[----:B------:R-:W-:Y:S05]  /*4250*/  @P0 BRA `(.L_x_1609) ;  /* 0x0000011000000947 */ /* 0x000fea0003800000 */
[----:B--2--5:R-:W0:Y:S01]  /*4260*/  F2F.F32.F64 R0, R24 ;  /* 0x0000001800007310 */ /* 0x024e220000301000 */
        /* <DEDUP_REMOVED lines=9> */
[----:B------:R-:W2:Y:S02]  /*4300*/  LDG.E R10, [R10.64] ;  /* 0x000000240a0a7981 */ /* 0x000ea4000c1e1900 */
[C---:B--2---:R-:W-:Y:S01]  /*4310*/  FMUL.FTZ R0, R10.reuse, 1 ;  /* 0x3f8000000a007820 */ /* 0x044fe20000410000 */
[----:B------:R-:W-:-:S03]  /*4320*/  FSETP.NEU.FTZ.AND P0, PT, R10, 1, PT ;  /* 0x3f8000000a00780b */ /* 0x000fc60003f1d000 */
[----:B------:R-:W2:Y:S02]  /*4330*/  F2F.F64.F32 R6, R0 ;  /* 0x0000000000067310 */ /* 0x000ea40000201800 */
[----:B--2---:R-:W2:-:S10]  /*4340*/  DMUL R6, R6, R24 ;  /* 0x0000001806067228 */ /* 0x004e940000000000 */
[----:B--2---:R-:W-:Y:S02]  /*4350*/  FSEL R24, R24, R6, !P0 ;  /* 0x0000000618187208 */ /* 0x004fe40004000000 */
[----:B------:R-:W-:Y:S02]  /*4360*/  FSEL R25, R25, R7, !P0 ;  /* 0x0000000719197208 */ /* 0x000fe40004000000 */
.L_x_1609:
[----:B0-----:R-:W-:Y:S05]  /*4370*/  BSYNC B0 ;  /* 0x0000000000007941 */ /* 0x001fea0003800000 */
.L_x_1608:
[----:B------:R-:W-:Y:S01]  /*4380*/  BSSY B0, `(.L_x_1610) ;  /* 0x0000013000007945 */ /* 0x000fe20003800000 */
[----:B------:R-:W-:Y:S05]  /*4390*/  @P1 BRA `(.L_x_1611) ;  /* 0x0000011000001947 */ /* 0x000fea0003800000 */
[----:B-----5:R-:W0:Y:S01]  /*43a0*/  F2F.F32.F64 R0, R16 ;  /* 0x0000001000007310 */ /* 0x020e220000301000 */
        /* <DEDUP_REMOVED lines=15> */
[----:B------:R-:W-:Y:S02]  /*44a0*/  FSEL R17, R17, R7, !P0 ;  /* 0x0000000711117208 */ /* 0x000fe40004000000 */
.L_x_1611:
[----:B0-----:R-:W-:Y:S05]  /*44b0*/  BSYNC B0 ;  /* 0x0000000000007941 */ /* 0x001fea0003800000 */
.L_x_1610:
        /* <DEDUP_REMOVED lines=17> */
[----:B------:R-:W0:Y:S01]  /*45d0*/  F2I.F64.TRUNC R5, R4 ;  /* 0x0000000400057311 */ /* 0x000e22000030d100 */
[----:B------:R-:W-:Y:S01]  /*45e0*/  IMAD.MOV.U32 R22, RZ, RZ, R26 ;  /* 0x000000ffff167224 */ /* 0x000fe200078e001a */
[----:B0-----:R0:W-:Y:S01]  /*45f0*/  STG.E.U8 [R8.64], R5 ;  /* 0x0000000508007986 */ /* 0x0011e2000c101124 */
[----:B------:R-:W-:Y:S05]  /*4600*/  BRA `(.L_x_1613) ;  /* 0x0000104000007947 */ /* 0x000fea0003800000 */
.L_x_1617:
[----:B------:R-:W0:Y:S01]  /*4610*/  F2I.S64.F64.TRUNC R4, R4 ;  /* 0x0000000400047311 */ /* 0x000e22000030d900 */
[----:B------:R-:W-:Y:S02]  /*4620*/  IMAD.MOV.U32 R22, RZ, RZ, R26 ;  /* 0x000000ffff167224 */ /* 0x000fe400078e001a */
[----:B0-----:R-:W-:-:S05]  /*4630*/  IMAD.MOV.U32 R3, RZ, RZ, R4 ;  /* 0x000000ffff037224 */ /* 0x001fca00078e0004 */
[----:B------:R0:W-:Y:S01]  /*4640*/  STG.E.U8 [R8.64], R3 ;  /* 0x0000000308007986 */ /* 0x0001e2000c101124 */
[----:B------:R-:W-:Y:S05]  /*4650*/  BRA `(.L_x_1613) ;  /* 0x00000ff000007947 */ /* 0x000fea0003800000 */
.L_x_1616:
[----:B------:R-:W-:-:S13]  /*4660*/  ISETP.NE.AND P0, PT, R0, 0x2, PT ;  /* 0x000000020000780c */ /* 0x000fda0003f05270 */
[----:B------:R-:W-:Y:S05]  /*4670*/  @!P0 BRA `(.L_x_1619) ;  /* 0x000000c000008947 */ /* 0x000fea0003800000 */
[----:B------:R-:W-:-:S13]  /*4680*/  ISETP.NE.AND P0, PT, R0, 0x3, PT ;  /* 0x000000030000780c */ /* 0x000fda0003f05270 */
[----:B------:R-:W-:Y:S05]  /*4690*/  @!P0 BRA `(.L_x_1620) ;  /* 0x0000006000008947 */ /* 0x000fea0003800000 */
[----:B------:R-:W-:-:S13]  /*46a0*/  ISETP.NE.AND P0, PT, R0, 0x4, PT ;  /* 0x000000040000780c */ /* 0x000fda0003f05270 */
[----:B------:R-:W-:Y:S05]  /*46b0*/  @P0 BRA `(.L_x_1618) ;  /* 0x00000dd000000947 */ /* 0x000fea0003800000 */
[----:B------:R-:W0:Y:S01]  /*46c0*/  F2I.S64.F64.TRUNC R4, R4 ;  /* 0x0000000400047311 */ /* 0x000e22000030d900 */
[----:B------:R-:W-:Y:S01]  /*46d0*/  IMAD.MOV.U32 R22, RZ, RZ, R26 ;  /* 0x000000ffff167224 */ /* 0x000fe200078e001a */
[----:B0-----:R0:W-:Y:S01]  /*46e0*/  STG.E.64 [R8.64], R4 ;  /* 0x0000000408007986 */ /* 0x0011e2000c101b24 */
[----:B------:R-:W-:Y:S05]  /*46f0*/  BRA `(.L_x_1613) ;  /* 0x00000f5000007947 */ /* 0x000fea0003800000 */
.L_x_1620:
[----:B------:R-:W0:Y:S01]  /*4700*/  F2I.F64.TRUNC R5, R4 ;  /* 0x0000000400057311 */ /* 0x000e22000030d100 */
[----:B------:R-:W-:Y:S01]  /*4710*/  IMAD.MOV.U32 R22, RZ, RZ, R26 ;  /* 0x000000ffff167224 */ /* 0x000fe200078e001a */
[----:B0-----:R0:W-:Y:S01]  /*4720*/  STG.E [R8.64], R5 ;  /* 0x0000000508007986 */ /* 0x0011e2000c101924 */
[----:B------:R-:W-:Y:S05]  /*4730*/  BRA `(.L_x_1613) ;  /* 0x00000f1000007947 */ /* 0x000fea0003800000 */
.L_x_1619:
[----:B------:R-:W0:Y:S01]  /*4740*/  F2I.F64.TRUNC R5, R4 ;  /* 0x0000000400057311 */ /* 0x000e22000030d100 */
[----:B------:R-:W-:Y:S01]  /*4750*/  IMAD.MOV.U32 R22, RZ, RZ, R26 ;  /* 0x000000ffff167224 */ /* 0x000fe200078e001a */
[----:B0-----:R0:W-:Y:S01]  /*4760*/  STG.E.U16 [R8.64], R5 ;  /* 0x0000000508007986 */ /* 0x0011e2000c101524 */
[----:B------:R-:W-:Y:S05]  /*4770*/  BRA `(.L_x_1613) ;  /* 0x00000ed000007947 */ /* 0x000fea0003800000 */
.L_x_1615:
[----:B------:R-:W-:-:S13]  /*4780*/  ISETP.GT.AND P0, PT, R0, 0x6, PT ;  /* 0x000000060000780c */ /* 0x000fda0003f04270 */
[----:B------:R-:W-:Y:S05]  /*4790*/  @P0 BRA `(.L_x_1621) ;  /* 0x0000011000000947 */ /* 0x000fea0003800000 */
[----:B------:R-:W-:-:S13]  /*47a0*/  ISETP.NE.AND P0, PT, R0, 0x5, PT ;  /* 0x000000050000780c */ /* 0x000fda0003f05270 */
[----:B------:R-:W-:Y:S05]  /*47b0*/  @!P0 BRA `(.L_x_1622) ;  /* 0x0000008000008947 */ /* 0x000fea0003800000 */
[----:B------:R-:W-:-:S13]  /*47c0*/  ISETP.NE.AND P0, PT, R0, 0x6, PT ;  /* 0x000000060000780c */ /* 0x000fda0003f05270 */
[----:B------:R-:W-:Y:S05]  /*47d0*/  @P0 BRA `(.L_x_1618) ;  /* 0x00000cb000000947 */ /* 0x000fea0003800000 */
[----:B------:R-:W0:Y:S01]  /*47e0*/  F2F.F32.F64 R3, R4 ;  /* 0x0000000400037310 */ /* 0x000e220000301000 */
[----:B------:R-:W0:Y:S01]  /*47f0*/  DSETP.GEU.AND P0, PT, |R4|, c[0x2][0x0], PT ;  /* 0x008000000400762a */ /* 0x000e220003f0e200 */
[----:B------:R-:W-:-:S13]  /*4800*/  IMAD.MOV.U32 R22, RZ, RZ, R26 ;  /* 0x000000ffff167224 */ /* 0x000fda00078e001a */
[----:B0-----:R-:W-:-:S05]  /*4810*/  @!P0 FMUL R3, R3, 1.175494350822287508e-38 ;  /* 0x0080000003038820 */ /* 0x001fca0000400000 */
[----:B------:R0:W-:Y:S01]  /*4820*/  STG.E [R8.64], R3 ;  /* 0x0000000308007986 */ /* 0x0001e2000c101924 */
[----:B------:R-:W-:Y:S05]  /*4830*/  BRA `(.L_x_1613) ;  /* 0x00000e1000007947 */ /* 0x000fea0003800000 */
.L_x_1622:
[----:B------:R-:W0:Y:S01]  /*4840*/  F2F.F32.F64 R0, R4 ;  /* 0x0000000400007310 */ /* 0x000e220000301000 */
[----:B------:R-:W0:Y:S01]  /*4850*/  DSETP.GEU.AND P0, PT, |R4|, c[0x2][0x0], PT ;  /* 0x008000000400762a */ /* 0x000e220003f0e200 */
[----:B------:R-:W-:-:S13]  /*4860*/  IMAD.MOV.U32 R22, RZ, RZ, R26 ;  /* 0x000000ffff167224 */ /* 0x000fda00078e001a */
[----:B0-----:R-:W-:-:S05]  /*4870*/  @!P0 FMUL R0, R0, 1.175494350822287508e-38 ;  /* 0x0080000000008820 */ /* 0x001fca0000400000 */
[----:B------:R-:W-:-:S05]  /*4880*/  F2FP.PACK_AB R0, RZ, R0 ;  /* 0x00000000ff00723e */ /* 0x000fca00000000ff */
[----:B------:R0:W-:Y:S01]  /*4890*/  STG.E.U16 [R8.64], R0 ;  /* 0x0000000008007986 */ /* 0x0001e2000c101524 */
[----:B------:R-:W-:Y:S05]  /*48a0*/  BRA `(.L_x_1613) ;  /* 0x00000da000007947 */ /* 0x000fea0003800000 */
.L_x_1621:
        /* <DEDUP_REMOVED lines=8> */
[----:B------:R-:W-:Y:S02]  /*4930*/  IMAD.MOV.U32 R7, RZ, RZ, RZ ;  /* 0x000000ffff077224 */ /* 0x000fe400078e00ff */
[----:B------:R-:W-:-:S11]  /*4940*/  IMAD.MOV.U32 R22, RZ, RZ, R26 ;  /* 0x000000ffff167224 */ /* 0x000fd600078e001a */
[----:B0-----:R-:W-:-:S05]  /*4950*/  @!P0 FMUL R6, R6, 1.175494350822287508e-38 ;  /* 0x0080000006068820 */ /* 0x001fca0000400000 */
[----:B------:R0:W-:Y:S01]  /*4960*/  STG.E.64 [R8.64], R6 ;  /* 0x0000000608007986 */ /* 0x0001e2000c101b24 */
[----:B------:R-:W-:Y:S05]  /*4970*/  BRA `(.L_x_1613) ;  /* 0x00000cd000007947 */ /* 0x000fea0003800000 */
.L_x_1624:
[----:B------:R-:W0:Y:S01]  /*4980*/  F2F.F32.F64 R0, R4 ;  /* 0x0000000400007310 */ /* 0x000e220000301000 */
[----:B------:R-:W0:Y:S01]  /*4990*/  DSETP.GEU.AND P0, PT, |R4|, c[0x2][0x0], PT ;  /* 0x008000000400762a */ /* 0x000e220003f0e200 */
[----:B------:R-:W-:-:S13]  /*49a0*/  IMAD.MOV.U32 R22, RZ, RZ, R26 ;  /* 0x000000ffff167224 */ /* 0x000fda00078e001a */
[----:B0-----:R-:W-:-:S05]  /*49b0*/  @!P0 FMUL R0, R0, 1.175494350822287508e-38 ;  /* 0x0080000000008820 */ /* 0x001fca0000400000 */
[----:B------:R-:W-:-:S04]  /*49c0*/  F2FP.PACK_AB R3, RZ, R0 ;  /* 0x00000000ff03723e */ /* 0x000fc800000000ff */
[----:B------:R-:W-:-:S05]  /*49d0*/  PRMT R3, R3, 0x5410, RZ ;  /* 0x0000541003037816 */ /* 0x000fca00000000ff */
[----:B------:R0:W-:Y:S01]  /*49e0*/  STG.E [R8.64], R3 ;  /* 0x0000000308007986 */ /* 0x0001e2000c101924 */
[----:B------:R-:W-:Y:S05]  /*49f0*/  BRA `(.L_x_1613) ;  /* 0x00000c5000007947 */ /* 0x000fea0003800000 */
.L_x_1623:
[----:B------:R0:W-:Y:S01]  /*4a00*/  STG.E.64 [R8.64], R4 ;  /* 0x0000000408007986 */ /* 0x0001e2000c101b24 */
[----:B------:R-:W-:Y:S01]  /*4a10*/  IMAD.MOV.U32 R22, RZ, RZ, R26 ;  /* 0x000000ffff167224 */ /* 0x000fe200078e001a */
[----:B------:R-:W-:Y:S05]  /*4a20*/  BRA `(.L_x_1613) ;  /* 0x00000c2000007947 */ /* 0x000fea0003800000 */
.L_x_1614:
        /* <DEDUP_REMOVED lines=8> */
[----:B------:R-:W0:Y:S01]  /*4ab0*/  DSETP.NEU.AND P0, PT, R4, RZ, PT ;  /* 0x000000ff0400722a */ /* 0x000e220003f0d000 */
[----:B------:R-:W-:-:S05]  /*4ac0*/  IMAD.MOV.U32 R22, RZ, RZ, R26 ;  /* 0x000000ffff167224 */ /* 0x000fca00078e001a */
[----:B0-----:R-:W-:-:S05]  /*4ad0*/  SEL R3, RZ, 0x1, !P0 ;  /* 0x00000001ff037807 */ /* 0x001fca0004000000 */
[----:B------:R0:W-:Y:S01]  /*4ae0*/  STG.E.U8 [R8.64], R3 ;  /* 0x0000000308007986 */ /* 0x0001e2000c101124 */
[----:B------:R-:W-:Y:S05]  /*4af0*/  BRA `(.L_x_1613) ;  /* 0x00000b5000007947 */ /* 0x000fea0003800000 */
.L_x_1627:
[----:B------:R-:W-:Y:S01]  /*4b00*/  CS2R R6, SRZ ;  /* 0x0000000000067805 */ /* 0x000fe2000001ff00 */
[----:B------:R-:W-:-:S04]  /*4b10*/  IMAD.MOV.U32 R22, RZ, RZ, R26 ;  /* 0x000000ffff167224 */ /* 0x000fc800078e001a */
[----:B------:R0:W-:Y:S01]  /*4b20*/  STG.E.128 [R8.64], R4 ;  /* 0x0000000408007986 */ /* 0x0001e2000c101d24 */
[----:B------:R-:W-:Y:S05]  /*4b30*/  BRA `(.L_x_1613) ;  /* 0x00000b1000007947 */ /* 0x000fea0003800000 */
.L_x_1626:
        /* <DEDUP_REMOVED lines=23> */
.L_x_1631:
[----:B------:R-:W-:Y:S05]  /*4cb0*/  BSYNC B0 ;  /* 0x0000000000007941 */ /* 0x000fea0003800000 */
.L_x_1630:
[----:B------:R-:W-:Y:S01]  /*4cc0*/  LOP3.LUT R7, R0, R7, RZ, 0xfc, !PT ;  /* 0x0000000700077212 */ /* 0x000fe200078efcff */
[----:B------:R-:W-:-:S04]  /*4cd0*/  IMAD.MOV.U32 R22, RZ, RZ, R26 ;  /* 0x000000ffff167224 */ /* 0x000fc800078e001a */
[----:B------:R0:W-:Y:S01]  /*4ce0*/  STG.E.U8 [R8.64], R7 ;  /* 0x0000000708007986 */ /* 0x0001e2000c101124 */
[----:B------:R-:W-:Y:S05]  /*4cf0*/  BRA `(.L_x_1613) ;  /* 0x0000095000007947 */ /* 0x000fea0003800000 */
.L_x_1629:
        /* <DEDUP_REMOVED lines=15> */
.L_x_1633:
[----:B------:R-:W-:Y:S01]  /*4df0*/  IMAD.MOV.U32 R0, RZ, RZ, 0x7f ;  /* 0x0000007fff007424 */ /* 0x000fe200078e00ff */
[----:B------:R-:W-:-:S04]  /*4e00*/  ISETP.GT.U32.AND P0, PT, R3, 0x7f800000, PT ;  /* 0x7f8000000300780c */ /* 0x000fc80003f04070 */
[----:B------:R-:W-:-:S04]  /*4e10*/  SEL R0, R0, 0x7c, P0 ;  /* 0x0000007c00007807 */ /* 0x000fc80000000000 */
.L_x_1634:
[----:B------:R-:W-:Y:S05]  /*4e20*/  BSYNC B0 ;  /* 0x0000000000007941 */ /* 0x000fea0003800000 */
.L_x_1632:
[----:B------:R-:W-:Y:S01]  /*4e30*/  LOP3.LUT R3, R7, 0x80000000, RZ, 0xc0, !PT ;  /* 0x8000000007037812 */ /* 0x000fe200078ec0ff */
[----:B------:R-:W-:-:S03]  /*4e40*/  IMAD.MOV.U32 R22, RZ, RZ, R26 ;  /* 0x000000ffff167224 */ /* 0x000fc600078e001a */
[----:B------:R-:W-:-:S04]  /*4e50*/  SHF.R.U32.HI R3, RZ, 0x18, R3 ;  /* 0x00000018ff037819 */ /* 0x000fc80000011603 */
[----:B------:R-:W-:-:S05]  /*4e60*/  LOP3.LUT R3, R0, R3, RZ, 0xfc, !PT ;  /* 0x0000000300037212 */ /* 0x000fca00078efcff */
[----:B------:R0:W-:Y:S01]  /*4e70*/  STG.E.U8 [R8.64], R3 ;  /* 0x0000000308007986 */ /* 0x0001e2000c101124 */
[----:B------:R-:W-:Y:S05]  /*4e80*/  BRA `(.L_x_1613) ;  /* 0x000007c000007947 */ /* 0x000fea0003800000 */
.L_x_1628:
[----:B------:R-:W0:Y:S01]  /*4e90*/  F2F.F32.F64 R0, R4 ;  /* 0x0000000400007310 */ /* 0x000e220000301000 */
[----:B------:R-:W0:Y:S01]  /*4ea0*/  DSETP.GEU.AND P0, PT, |R4|, c[0x2][0x0], PT ;  /* 0x008000000400762a */ /* 0x000e220003f0e200 */
[----:B------:R-:W-:-:S13]  /*4eb0*/  IMAD.MOV.U32 R22, RZ, RZ, R26 ;  /* 0x000000ffff167224 */ /* 0x000fda00078e001a */
[----:B0-----:R-:W-:-:S05]  /*4ec0*/  @!P0 FMUL R0, R0, 1.175494350822287508e-38 ;  /* 0x0080000000008820 */ /* 0x001fca0000400000 */
[----:B------:R-:W-:-:S05]  /*4ed0*/  F2FP.BF16.PACK_AB R0, RZ, R0 ;  /* 0x00000000ff00723e */ /* 0x000fca00000010ff */
[----:B------:R0:W-:Y:S01]  /*4ee0*/  STG.E.U16 [R8.64], R0 ;  /* 0x0000000008007986 */ /* 0x0001e2000c101524 */
[----:B------:R-:W-:Y:S05]  /*4ef0*/  BRA `(.L_x_1613) ;  /* 0x0000075000007947 */ /* 0x000fea0003800000 */
.L_x_1625:
        /* <DEDUP_REMOVED lines=8> */
[----:B------:R-:W0:Y:S01]  /*4f80*/  F2I.U32.F64.TRUNC R5, R4 ;  /* 0x0000000400057311 */ /* 0x000e22000030d000 */
[----:B------:R-:W-:Y:S01]  /*4f90*/  IMAD.MOV.U32 R22, RZ, RZ, R26 ;  /* 0x000000ffff167224 */ /* 0x000fe200078e001a */
[----:B0-----:R0:W-:Y:S01]  /*4fa0*/  STG.E.U16 [R8.64], R5 ;  /* 0x0000000508007986 */ /* 0x0011e2000c101524 */
[----:B------:R-:W-:Y:S05]  /*4fb0*/  BRA `(.L_x_1613) ;  /* 0x0000069000007947 */ /* 0x000fea0003800000 */
.L_x_1637:
        /* <DEDUP_REMOVED lines=19> */
.L_x_1640:
[----:B------:R-:W-:-:S04]  /*50f0*/  LOP3.LUT R0, R7, 0x80000000, RZ, 0xc0, !PT ;  /* 0x8000000007007812 */ /* 0x000fc800078ec0ff */
[----:B------:R-:W-:-:S04]  /*5100*/  SHF.R.U32.HI R0, RZ, 0x18, R0 ;  /* 0x00000018ff007819 */ /* 0x000fc80000011600 */
[----:B------:R-:W-:Y:S02]  /*5110*/  LOP3.LUT R0, R3, R0, RZ, 0xfc, !PT ;  /* 0x0000000003007212 */ /* 0x000fe400078efcff */
.L_x_1639:
[----:B------:R-:W-:Y:S05]  /*5120*/  BSYNC B0 ;  /* 0x0000000000007941 */ /* 0x000fea0003800000 */
.L_x_1638:
[----:B------:R0:W-:Y:S01]  /*5130*/  STG.E.U8 [R8.64], R0 ;  /* 0x0000000008007986 */ /* 0x0001e2000c101124 */
[----:B------:R-:W-:Y:S01]  /*5140*/  IMAD.MOV.U32 R22, RZ, RZ, R26 ;  /* 0x000000ffff167224 */ /* 0x000fe200078e001a */
[----:B------:R-:W-:Y:S05]  /*5150*/  BRA `(.L_x_1613) ;  /* 0x000004f000007947 */ /* 0x000fea0003800000 */
.L_x_1636:
        /* <DEDUP_REMOVED lines=19> */
.L_x_1643:
[----:B------:R-:W-:-:S04]  /*5290*/  LOP3.LUT R0, R7, 0x80000000, RZ, 0xc0, !PT ;  /* 0x8000000007007812 */ /* 0x000fc800078ec0ff */
[----:B------:R-:W-:-:S04]  /*52a0*/  SHF.R.U32.HI R0, RZ, 0x18, R0 ;  /* 0x00000018ff007819 */ /* 0x000fc80000011600 */
[----:B------:R-:W-:Y:S02]  /*52b0*/  LOP3.LUT R0, R3, R0, RZ, 0xfc, !PT ;  /* 0x0000000003007212 */ /* 0x000fe400078efcff */
.L_x_1642:
[----:B------:R-:W-:Y:S05]  /*52c0*/  BSYNC B0 ;  /* 0x0000000000007941 */ /* 0x000fea0003800000 */
.L_x_1641:
[----:B------:R0:W-:Y:S01]  /*52d0*/  STG.E.U8 [R8.64], R0 ;  /* 0x0000000008007986 */ /* 0x0001e2000c101124 */
[----:B------:R-:W-:Y:S01]  /*52e0*/  IMAD.MOV.U32 R22, RZ, RZ, R26 ;  /* 0x000000ffff167224 */ /* 0x000fe200078e001a */
[----:B------:R-:W-:Y:S05]  /*52f0*/  BRA `(.L_x_1613) ;  /* 0x0000035000007947 */ /* 0x000fea0003800000 */
.L_x_1635:
        /* <DEDUP_REMOVED lines=8> */
[----:B------:R-:W-:-:S13]  /*5380*/  IMAD.MOV.U32 R22, RZ, RZ, R26 ;  /* 0x000000ffff167224 */ /* 0x000fda00078e001a */
        /* <DEDUP_REMOVED lines=16> */
.L_x_1618:
        /* <DEDUP_REMOVED lines=19> */
[----:B------:R-:W-:Y:S01]  /*55c0*/  IMAD.MOV.U32 R22, RZ, RZ, R26 ;  /* 0x000000ffff167224 */ /* 0x000fe200078e001a */
[----:B------:R-:W-:Y:S05]  /*55d0*/  BRA `(.L_x_1613) ;  /* 0x0000007000007947 */ /* 0x000fea0003800000 */
.L_x_1645:
[----:B------:R-:W0:Y:S01]  /*55e0*/  F2I.U64.F64.TRUNC R4, R4 ;  /* 0x0000000400047311 */ /* 0x000e22000030d800 */
[----:B------:R-:W-:Y:S01]  /*55f0*/  IMAD.MOV.U32 R22, RZ, RZ, R26 ;  /* 0x000000ffff167224 */ /* 0x000fe200078e001a */
[----:B0-----:R0:W-:Y:S01]  /*5600*/  STG.E.64 [R8.64], R4 ;  /* 0x0000000408007986 */ /* 0x0011e2000c101b24 */
[----:B------:R-:W-:Y:S05]  /*5610*/  BRA `(.L_x_1613) ;  /* 0x0000003000007947 */ /* 0x000fea0003800000 */
.L_x_1644:
[----:B------:R-:W0:Y:S01]  /*5620*/  F2I.U32.F64.TRUNC R5, R4 ;  /* 0x0000000400057311 */ /* 0x000e22000030d000 */
[----:B------:R-:W-:Y:S01]  /*5630*/  IMAD.MOV.U32 R22, RZ, RZ, R26 ;  /* 0x000000ffff167224 */ /* 0x000fe200078e001a */
[----:B0-----:R0:W-:Y:S06]  /*5640*/  STG.E [R8.64], R5 ;  /* 0x0000000508007986 */ /* 0x0011ec000c101924 */
.L_x_1613:
[----:B------:R-:W-:Y:S05]  /*5650*/  BSYNC B6 ;  /* 0x0000000000067941 */ /* 0x000fea0003800000 */
.L_x_1612:
        /* <DEDUP_REMOVED lines=19> */
[----:B-1---5:R-:W0:Y:S02]  /*5790*/  F2I.F64.TRUNC R29, R28 ;  /* 0x0000001c001d7311 */ /* 0x022e24000030d100 */
[----:B0-----:R0:W-:Y:S01]  /*57a0*/  STG.E.U8 [R4.64], R29 ;  /* 0x0000001d04007986 */ /* 0x0011e2000c101124 */
[----:B------:R-:W-:Y:S05]  /*57b0*/  BRA `(.L_x_1653) ;  /* 0x00000ef000007947 */ /* 0x000fea0003800000 */
.L_x_1651:
[----:B-1---5:R-:W0:Y:S02]  /*57c0*/  F2I.S64.F64.TRUNC R28, R28 ;  /* 0x0000001c001c7311 */ /* 0x022e24000030d900 */
[----:B0-----:R-:W-:-:S05]  /*57d0*/  IMAD.MOV.U32 R3, RZ, RZ, R28 ;  /* 0x000000ffff037224 */ /* 0x001fca00078e001c */
[----:B------:R0:W-:Y:S01]  /*57e0*/  STG.E.U8 [R4.64], R3 ;  /* 0x0000000304007986 */ /* 0x0001e2000c101124 */
[----:B------:R-:W-:Y:S05]  /*57f0*/  BRA `(.L_x_1653) ;  /* 0x00000eb000007947 */ /* 0x000fea0003800000 */
.L_x_1650:
[----:B------:R-:W-:-:S13]  /*5800*/  ISETP.NE.AND P0, PT, R0, 0x2, PT ;  /* 0x000000020000780c */ /* 0x000fda0003f05270 */
[----:B------:R-:W-:Y:S05]  /*5810*/  @!P0 BRA `(.L_x_1654) ;  /* 0x000000a000008947 */ /* 0x000fea0003800000 */
[----:B------:R-:W-:-:S13]  /*5820*/  ISETP.NE.AND P0, PT, R0, 0x3, PT ;  /* 0x000000030000780c */ /* 0x000fda0003f05270 */
[----:B------:R-:W-:Y:S05]  /*5830*/  @!P0 BRA `(.L_x_1655) ;  /* 0x0000005000008947 */ /* 0x000fea0003800000 */
[----:B------:R-:W-:-:S13]  /*5840*/  ISETP.NE.AND P0, PT, R0, 0x4, PT ;  /* 0x000000040000780c */ /* 0x000fda0003f05270 */
[----:B------:R-:W-:Y:S05]  /*5850*/  @P0 BRA `(.L_x_1652) ;  /* 0x00000cc000000947 */ /* 0x000fea0003800000 */
[----:B-1---5:R-:W0:Y:S02]  /*5860*/  F2I.S64.F64.TRUNC R28, R28 ;  /* 0x0000001c001c7311 */ /* 0x022e24000030d900 */
[----:B0-----:R0:W-:Y:S01]  /*5870*/  STG.E.64 [R4.64], R28 ;  /* 0x0000001c04007986 */ /* 0x0011e2000c101b24 */
[----:B------:R-:W-:Y:S05]  /*5880*/  BRA `(.L_x_1653) ;  /* 0x00000e2000007947 */ /* 0x000fea0003800000 */
.L_x_1655:
[----:B-1---5:R-:W0:Y:S02]  /*5890*/  F2I.F64.TRUNC R29, R28 ;  /* 0x0000001c001d7311 */ /* 0x022e24000030d100 */
[----:B0-----:R0:W-:Y:S01]  /*58a0*/  STG.E [R4.64], R29 ;  /* 0x0000001d04007986 */ /* 0x0011e2000c101924 */
[----:B------:R-:W-:Y:S05]  /*58b0*/  BRA `(.L_x_1653) ;  /* 0x00000df000007947 */ /* 0x000fea0003800000 */
.L_x_1654:
[----:B-1---5:R-:W0:Y:S02]  /*58c0*/  F2I.F64.TRUNC R29, R28 ;  /* 0x0000001c001d7311 */ /* 0x022e24000030d100 */
[----:B0-----:R0:W-:Y:S01]  /*58d0*/  STG.E.U16 [R4.64], R29 ;  /* 0x0000001d04007986 */ /* 0x0011e2000c101524 */
[----:B------:R-:W-:Y:S05]  /*58e0*/  BRA `(.L_x_1653) ;  /* 0x00000dc000007947 */ /* 0x000fea0003800000 */
.L_x_1649:
[----:B------:R-:W-:-:S13]  /*58f0*/  ISETP.GT.AND P0, PT, R0, 0x6, PT ;  /* 0x000000060000780c */ /* 0x000fda0003f04270 */
[----:B------:R-:W-:Y:S05]  /*5900*/  @P0 BRA `(.L_x_1656) ;  /* 0x000000f000000947 */ /* 0x000fea0003800000 */
[----:B------:R-:W-:-:S13]  /*5910*/  ISETP.NE.AND P0, PT, R0, 0x5, PT ;  /* 0x000000050000780c */ /* 0x000fda0003f05270 */
[----:B------:R-:W-:Y:S05]  /*5920*/  @!P0 BRA `(.L_x_1657) ;  /* 0x0000007000008947 */ /* 0x000fea0003800000 */
[----:B------:R-:W-:-:S13]  /*5930*/  ISETP.NE.AND P0, PT, R0, 0x6, PT ;  /* 0x000000060000780c */ /* 0x000fda0003f05270 */
[----:B------:R-:W-:Y:S05]  /*5940*/  @P0 BRA `(.L_x_1652) ;  /* 0x00000bd000000947 */ /* 0x000fea0003800000 */
[----:B-1---5:R-:W0:Y:S01]  /*5950*/  F2F.F32.F64 R3, R28 ;  /* 0x0000001c00037310 */ /* 0x022e220000301000 */
[----:B------:R-:W0:-:S14]  /*5960*/  DSETP.GEU.AND P0, PT, |R28|, c[0x2][0x0], PT ;  /* 0x008000001c00762a */ /* 0x000e1c0003f0e200 */
[----:B0-----:R-:W-:-:S05]  /*5970*/  @!P0 FMUL R3, R3, 1.175494350822287508e-38 ;  /* 0x0080000003038820 */ /* 0x001fca0000400000 */
[----:B------:R0:W-:Y:S01]  /*5980*/  STG.E [R4.64], R3 ;  /* 0x0000000304007986 */ /* 0x0001e2000c101924 */
[----:B------:R-:W-:Y:S05]  /*5990*/  BRA `(.L_x_1653) ;  /* 0x00000d1000007947 */ /* 0x000fea0003800000 */
.L_x_1657:
[----:B-1---5:R-:W0:Y:S01]  /*59a0*/  F2F.F32.F64 R0, R28 ;  /* 0x0000001c00007310 */ /* 0x022e220000301000 */
[----:B------:R-:W0:-:S14]  /*59b0*/  DSETP.GEU.AND P0, PT, |R28|, c[0x2][0x0], PT ;  /* 0x008000001c00762a */ /* 0x000e1c0003f0e200 */
[----:B0-----:R-:W-:-:S05]  /*59c0*/  @!P0 FMUL R0, R0, 1.175494350822287508e-38 ;  /* 0x0080000000008820 */ /* 0x001fca0000400000 */
[----:B------:R-:W-:-:S05]  /*59d0*/  F2FP.PACK_AB R0, RZ, R0 ;  /* 0x00000000ff00723e */ /* 0x000fca00000000ff */
[----:B------:R0:W-:Y:S01]  /*59e0*/  STG.E.U16 [R4.64], R0 ;  /* 0x0000000004007986 */ /* 0x0001e2000c101524 */
[----:B------:R-:W-:Y:S05]  /*59f0*/  BRA `(.L_x_1653) ;  /* 0x00000cb000007947 */ /* 0x000fea0003800000 */
.L_x_1656:
[----:B------:R-:W-:-:S13]  /*5a00*/  ISETP.NE.AND P0, PT, R0, 0x7, PT ;  /* 0x000000070000780c */ /* 0x000fda0003f05270 */
[----:B------:R-:W-:Y:S05]  /*5a10*/  @!P0 BRA `(.L_x_1658) ;  /* 0x0000011000008947 */ /* 0x000fea0003800000 */
[----:B------:R-:W-:-:S13]  /*5a20*/  ISETP.NE.AND P0, PT, R0, 0x8, PT ;  /* 0x000000080000780c */ /* 0x000fda0003f05270 */
[----:B------:R-:W-:Y:S05]  /*5a30*/  @!P0 BRA `(.L_x_1659) ;  /* 0x0000008000008947 */ /* 0x000fea0003800000 */
[----:B------:R-:W-:-:S13]  /*5a40*/  ISETP.NE.AND P0, PT, R0, 0x9, PT ;  /* 0x000000090000780c */ /* 0x000fda0003f05270 */
[----:B------:R-:W-:Y:S05]  /*5a50*/  @P0 BRA `(.L_x_1652) ;  /* 0x00000ac000000947 */ /* 0x000fea0003800000 */
[----:B-1---5:R-:W0:Y:S01]  /*5a60*/  F2F.F32.F64 R6, R28 ;  /* 0x0000001c00067310 */ /* 0x022e220000301000 */
[----:B------:R-:W0:Y:S01]  /*5a70*/  DSETP.GEU.AND P0, PT, |R28|, c[0x2][0x0], PT ;  /* 0x008000001c00762a */ /* 0x000e220003f0e200 */
[----:B------:R-:W-:-:S13]  /*5a80*/  IMAD.MOV.U32 R7, RZ, RZ, RZ ;  /* 0x000000ffff077224 */ /* 0x000fda00078e00ff */
[----:B0-----:R-:W-:-:S05]  /*5a90*/  @!P0 FMUL R6, R6, 1.175494350822287508e-38 ;  /* 0x0080000006068820 */ /* 0x001fca0000400000 */
[----:B------:R0:W-:Y:S01]  /*5aa0*/  STG.E.64 [R4.64], R6 ;  /* 0x0000000604007986 */ /* 0x0001e2000c101b24 */
[----:B------:R-:W-:Y:S05]  /*5ab0*/  BRA `(.L_x_1653) ;  /* 0x00000bf000007947 */ /* 0x000fea0003800000 */
.L_x_1659:
[----:B-1---5:R-:W0:Y:S01]  /*5ac0*/  F2F.F32.F64 R0, R28 ;  /* 0x0000001c00007310 */ /* 0x022e220000301000 */
[----:B------:R-:W0:-:S14]  /*5ad0*/  DSETP.GEU.AND P0, PT, |R28|, c[0x2][0x0], PT ;  /* 0x008000001c00762a */ /* 0x000e1c0003f0e200 */
[----:B0-----:R-:W-:-:S05]  /*5ae0*/  @!P0 FMUL R0, R0, 1.175494350822287508e-38 ;  /* 0x0080000000008820 */ /* 0x001fca0000400000 */
[----:B------:R-:W-:-:S04]  /*5af0*/  F2FP.PACK_AB R3, RZ, R0 ;  /* 0x00000000ff03723e */ /* 0x000fc800000000ff */
[----:B------:R-:W-:-:S05]  /*5b00*/  PRMT R3, R3, 0x5410, RZ ;  /* 0x0000541003037816 */ /* 0x000fca00000000ff */
[----:B------:R0:W-:Y:S01]  /*5b10*/  STG.E [R4.64], R3 ;  /* 0x0000000304007986 */ /* 0x0001e2000c101924 */
[----:B------:R-:W-:Y:S05]  /*5b20*/  BRA `(.L_x_1653) ;  /* 0x00000b8000007947 */ /* 0x000fea0003800000 */
.L_x_1658:
[----:B-1---5:R0:W-:Y:S01]  /*5b30*/  STG.E.64 [R4.64], R28 ;  /* 0x0000001c04007986 */ /* 0x0221e2000c101b24 */
[----:B------:R-:W-:Y:S05]  /*5b40*/  BRA `(.L_x_1653) ;  /* 0x00000b6000007947 */ /* 0x000fea0003800000 */
.L_x_1648:
        /* <DEDUP_REMOVED lines=8> */
[----:B-1---5:R-:W0:-:S06]  /*5bd0*/  DSETP.NEU.AND P0, PT, R28, RZ, PT ;  /* 0x000000ff1c00722a */ /* 0x022e0c0003f0d000 */
[----:B0-----:R-:W-:-:S05]  /*5be0*/  SEL R3, RZ, 0x1, !P0 ;  /* 0x00000001ff037807 */ /* 0x001fca0004000000 */
[----:B------:R0:W-:Y:S01]  /*5bf0*/  STG.E.U8 [R4.64], R3 ;  /* 0x0000000304007986 */ /* 0x0001e2000c101124 */
[----:B------:R-:W-:Y:S05]  /*5c00*/  BRA `(.L_x_1653) ;  /* 0x00000aa000007947 */ /* 0x000fea0003800000 */
.L_x_1662:
[----:B-----5:R-:W-:-:S05]  /*5c10*/  CS2R R30, SRZ ;  /* 0x00000000001e7805 */ /* 0x020fca000001ff00 */
[----:B-1----:R0:W-:Y:S01]  /*5c20*/  STG.E.128 [R4.64], R28 ;  /* 0x0000001c04007986 */ /* 0x0021e2000c101d24 */
[----:B------:R-:W-:Y:S05]  /*5c30*/  BRA `(.L_x_1653) ;  /* 0x00000a7000007947 */ /* 0x000fea0003800000 */
.L_x_1661:
        /* <DEDUP_REMOVED lines=23> */
.L_x_1666:
[----:B------:R-:W-:Y:S05]  /*5db0*/  BSYNC B0 ;  /* 0x0000000000007941 */ /* 0x000fea0003800000 */
.L_x_1665:
[----:B------:R-:W-:-:S05]  /*5dc0*/  LOP3.LUT R7, R0, R7, RZ, 0xfc, !PT ;  /* 0x0000000700077212 */ /* 0x000fca00078efcff */
[----:B------:R0:W-:Y:S01]  /*5dd0*/  STG.E.U8 [R4.64], R7 ;  /* 0x0000000704007986 */ /* 0x0001e2000c101124 */
[----:B------:R-:W-:Y:S05]  /*5de0*/  BRA `(.L_x_1653) ;  /* 0x000008c000007947 */ /* 0x000fea0003800000 */
.L_x_1664:
[----:B-1---5:R-:W0:Y:S01]  /*5df0*/  F2F.F32.F64 R7, R28 ;  /* 0x0000001c00077310 */ /* 0x022e220000301000 */
        /* <DEDUP_REMOVED lines=14> */
.L_x_1668:
[----:B------:R-:W-:Y:S01]  /*5ee0*/  IMAD.MOV.U32 R0, RZ, RZ, 0x7f ;  /* 0x0000007fff007424 */ /* 0x000fe200078e00ff */
[----:B------:R-:W-:-:S04]  /*5ef0*/  ISETP.GT.U32.AND P0, PT, R3, 0x7f800000, PT ;  /* 0x7f8000000300780c */ /* 0x000fc80003f04070 */
[----:B------:R-:W-:-:S04]  /*5f00*/  SEL R0, R0, 0x7c, P0 ;  /* 0x0000007c00007807 */ /* 0x000fc80000000000 */
.L_x_1669:
[----:B------:R-:W-:Y:S05]  /*5f10*/  BSYNC B0 ;  /* 0x0000000000007941 */ /* 0x000fea0003800000 */
.L_x_1667:
[----:B------:R-:W-:-:S04]  /*5f20*/  LOP3.LUT R3, R7, 0x80000000, RZ, 0xc0, !PT ;  /* 0x8000000007037812 */ /* 0x000fc800078ec0ff */
[----:B------:R-:W-:-:S04]  /*5f30*/  SHF.R.U32.HI R3, RZ, 0x18, R3 ;  /* 0x00000018ff037819 */ /* 0x000fc80000011603 */
[----:B------:R-:W-:-:S05]  /*5f40*/  LOP3.LUT R3, R0, R3, RZ, 0xfc, !PT ;  /* 0x0000000300037212 */ /* 0x000fca00078efcff */
[----:B------:R0:W-:Y:S01]  /*5f50*/  STG.E.U8 [R4.64], R3 ;  /* 0x0000000304007986 */ /* 0x0001e2000c101124 */
[----:B------:R-:W-:Y:S05]  /*5f60*/  BRA `(.L_x_1653) ;  /* 0x0000074000007947 */ /* 0x000fea0003800000 */
.L_x_1663:
[----:B-1---5:R-:W0:Y:S01]  /*5f70*/  F2F.F32.F64 R0, R28 ;  /* 0x0000001c00007310 */ /* 0x022e220000301000 */
[----:B------:R-:W0:-:S14]  /*5f80*/  DSETP.GEU.AND P0, PT, |R28|, c[0x2][0x0], PT ;  /* 0x008000001c00762a */ /* 0x000e1c0003f0e200 */
[----:B0-----:R-:W-:-:S05]  /*5f90*/  @!P0 FMUL R0, R0, 1.175494350822287508e-38 ;  /* 0x0080000000008820 */ /* 0x001fca0000400000 */
[----:B------:R-:W-:-:S05]  /*5fa0*/  F2FP.BF16.PACK_AB R0, RZ, R0 ;  /* 0x00000000ff00723e */ /* 0x000fca00000010ff */
[----:B------:R0:W-:Y:S01]  /*5fb0*/  STG.E.U16 [R4.64], R0 ;  /* 0x0000000004007986 */ /* 0x0001e2000c101524 */
[----:B------:R-:W-:Y:S05]  /*5fc0*/  BRA `(.L_x_1653) ;  /* 0x000006e000007947 */ /* 0x000fea0003800000 */
.L_x_1660:
        /* <DEDUP_REMOVED lines=8> */
[----:B-1---5:R-:W0:Y:S02]  /*6050*/  F2I.U32.F64.TRUNC R29, R28 ;  /* 0x0000001c001d7311 */ /* 0x022e24000030d000 */
[----:B0-----:R0:W-:Y:S01]  /*6060*/  STG.E.U16 [R4.64], R29 ;  /* 0x0000001d04007986 */ /* 0x0011e2000c101524 */
[----:B------:R-:W-:Y:S05]  /*6070*/  BRA `(.L_x_1653) ;  /* 0x0000063000007947 */ /* 0x000fea0003800000 */
.L_x_1672:
[----:B-1---5:R-:W0:Y:S01]  /*6080*/  F2F.F32.F64 R7, R28 ;  /* 0x0000001c00077310 */ /* 0x022e220000301000 */
        /* <DEDUP_REMOVED lines=18> */
.L_x_1675:
[----:B------:R-:W-:-:S04]  /*61b0*/  LOP3.LUT R0, R7, 0x80000000, RZ, 0xc0, !PT ;  /* 0x8000000007007812 */ /* 0x000fc800078ec0ff */
[----:B------:R-:W-:-:S04]  /*61c0*/  SHF.R.U32.HI R0, RZ, 0x18, R0 ;  /* 0x00000018ff007819 */ /* 0x000fc80000011600 */
[----:B------:R-:W-:Y:S02]  /*61d0*/  LOP3.LUT R0, R3, R0, RZ, 0xfc, !PT ;  /* 0x0000000003007212 */ /* 0x000fe400078efcff */
.L_x_1674:
[----:B------:R-:W-:Y:S05]  /*61e0*/  BSYNC B0 ;  /* 0x0000000000007941 */ /* 0x000fea0003800000 */
.L_x_1673:
[----:B------:R0:W-:Y:S01]  /*61f0*/  STG.E.U8 [R4.64], R0 ;  /* 0x0000000004007986 */ /* 0x0001e2000c101124 */
[----:B------:R-:W-:Y:S05]  /*6200*/  BRA `(.L_x_1653) ;  /* 0x000004a000007947 */ /* 0x000fea0003800000 */
.L_x_1671:
        /* <DEDUP_REMOVED lines=19> */
.L_x_1678:
[----:B------:R-:W-:-:S04]  /*6340*/  LOP3.LUT R0, R7, 0x80000000, RZ, 0xc0, !PT ;  /* 0x8000000007007812 */ /* 0x000fc800078ec0ff */
[----:B------:R-:W-:-:S04]  /*6350*/  SHF.R.U32.HI R0, RZ, 0x18, R0 ;  /* 0x00000018ff007819 */ /* 0x000fc80000011600 */
[----:B------:R-:W-:Y:S02]  /*6360*/  LOP3.LUT R0, R3, R0, RZ, 0xfc, !PT ;  /* 0x0000000003007212 */ /* 0x000fe400078efcff */
.L_x_1677:
[----:B------:R-:W-:Y:S05]  /*6370*/  BSYNC B0 ;  /* 0x0000000000007941 */ /* 0x000fea0003800000 */
.L_x_1676:
[----:B------:R0:W-:Y:S01]  /*6380*/  STG.E.U8 [R4.64], R0 ;  /* 0x0000000004007986 */ /* 0x0001e2000c101124 */
[----:B------:R-:W-:Y:S05]  /*6390*/  BRA `(.L_x_1653) ;  /* 0x0000031000007947 */ /* 0x000fea0003800000 */
.L_x_1670:
[----:B------:R-:W-:-:S13]  /*63a0*/  ISETP.NE.AND P0, PT, R0, 0x1c, PT ;  /* 0x0000001c0000780c */ /* 0x000fda0003f05270 */
[----:B------:R-:W-:Y:S05]  /*63b0*/  @!P0 BRA `(.L_x_1679) ;  /* 0x000002d000008947 */ /* 0x000fea0003800000 */
[----:B------:R-:W-:-:S13]  /*63c0*/  ISETP.NE.AND P0, PT, R0, 0x1d, PT ;  /* 0x0000001d0000780c */ /* 0x000fda0003f05270 */
[----:B------:R-:W-:Y:S05]  /*63d0*/  @!P0 BRA `(.L_x_1680) ;  /* 0x0000028000008947 */ /* 0x000fea0003800000 */
[----:B------:R-:W-:-:S13]  /*63e0*/  ISETP.NE.AND P0, PT, R0, 0x2c, PT ;  /* 0x0000002c0000780c */ /* 0x000fda0003f05270 */
[----:B------:R-:W-:Y:S05]  /*63f0*/  @P0 BRA `(.L_x_1652) ;  /* 0x0000012000000947 */ /* 0x000fea0003800000 */
[----:B-1---5:R-:W0:Y:S01]  /*6400*/  F2F.F32.F64 R8, R28 ;  /* 0x0000001c00087310 */ /* 0x022e220000301000 */
        /* <DEDUP_REMOVED lines=17> */
.L_x_1652:
        /* <DEDUP_REMOVED lines=20> */
.L_x_1680:
[----:B-1---5:R-:W0:Y:S02]  /*6660*/  F2I.U64.F64.TRUNC R28, R28 ;  /* 0x0000001c001c7311 */ /* 0x022e24000030d800 */
[----:B0-----:R0:W-:Y:S01]  /*6670*/  STG.E.64 [R4.64], R28 ;  /* 0x0000001c04007986 */ /* 0x0011e2000c101b24 */
[----:B------:R-:W-:Y:S05]  /*6680*/  BRA `(.L_x_1653) ;  /* 0x0000002000007947 */ /* 0x000fea0003800000 */
.L_x_1679:
[----:B-1---5:R-:W0:Y:S02]  /*6690*/  F2I.U32.F64.TRUNC R29, R28 ;  /* 0x0000001c001d7311 */ /* 0x022e24000030d000 */
[----:B0-----:R0:W-:Y:S02]  /*66a0*/  STG.E [R4.64], R29 ;  /* 0x0000001d04007986 */ /* 0x0011e4000c101924 */
.L_x_1653:
        /* <DEDUP_REMOVED lines=19> */
[----:B--2---:R-:W0:Y:S02]  /*67e0*/  F2I.F64.TRUNC R25, R24 ;  /* 0x0000001800197311 */ /* 0x004e24000030d100 */
[----:B0-----:R0:W-:Y:S01]  /*67f0*/  STG.E.U8 [R4.64], R25 ;  /* 0x0000001904007986 */ /* 0x0011e2000c101124 */
[----:B------:R-:W-:Y:S05]  /*6800*/  BRA `(.L_x_1686) ;  /* 0x00000ef000007947 */ /* 0x000fea0003800000 */
.L_x_1684:
[----:B--2---:R-:W0:Y:S02]  /*6810*/  F2I.S64.F64.TRUNC R24, R24 ;  /* 0x0000001800187311 */ /* 0x004e24000030d900 */
[----:B0-----:R-:W-:-:S05]  /*6820*/  IMAD.MOV.U32 R3, RZ, RZ, R24 ;  /* 0x000000ffff037224 */ /* 0x001fca00078e0018 */
[----:B------:R0:W-:Y:S01]  /*6830*/  STG.E.U8 [R4.64], R3 ;  /* 0x0000000304007986 */ /* 0x0001e2000c101124 */
[----:B------:R-:W-:Y:S05]  /*6840*/  BRA `(.L_x_1686) ;  /* 0x00000eb000007947 */ /* 0x000fea0003800000 */
.L_x_1683:
[----:B------:R-:W-:-:S13]  /*6850*/  ISETP.NE.AND P0, PT, R0, 0x2, PT ;  /* 0x000000020000780c */ /* 0x000fda0003f05270 */
[----:B------:R-:W-:Y:S05]  /*6860*/  @!P0 BRA `(.L_x_1687) ;  /* 0x000000a000008947 */ /* 0x000fea0003800000 */
[----:B------:R-:W-:-:S13]  /*6870*/  ISETP.NE.AND P0, PT, R0, 0x3, PT ;  /* 0x000000030000780c */ /* 0x000fda0003f05270 */
[----:B------:R-:W-:Y:S05]  /*6880*/  @!P0 BRA `(.L_x_1688) ;  /* 0x0000005000008947 */ /* 0x000fea0003800000 */
[----:B------:R-:W-:-:S13]  /*6890*/  ISETP.NE.AND P0, PT, R0, 0x4, PT ;  /* 0x000000040000780c */ /* 0x000fda0003f05270 */
[----:B------:R-:W-:Y:S05]  /*68a0*/  @P0 BRA `(.L_x_1685) ;  /* 0x00000cc000000947 */ /* 0x000fea0003800000 */
[----:B--2---:R-:W0:Y:S02]  /*68b0*/  F2I.S64.F64.TRUNC R24, R24 ;  /* 0x0000001800187311 */ /* 0x004e24000030d900 */
[----:B0-----:R0:W-:Y:S01]  /*68c0*/  STG.E.64 [R4.64], R24 ;  /* 0x0000001804007986 */ /* 0x0011e2000c101b24 */
[----:B------:R-:W-:Y:S05]  /*68d0*/  BRA `(.L_x_1686) ;  /* 0x00000e2000007947 */ /* 0x000fea0003800000 */
.L_x_1688:
[----:B--2---:R-:W0:Y:S02]  /*68e0*/  F2I.F64.TRUNC R25, R24 ;  /* 0x0000001800197311 */ /* 0x004e24000030d100 */
[----:B0-----:R0:W-:Y:S01]  /*68f0*/  STG.E [R4.64], R25 ;  /* 0x0000001904007986 */ /* 0x0011e2000c101924 */
[----:B------:R-:W-:Y:S05]  /*6900*/  BRA `(.L_x_1686) ;  /* 0x00000df000007947 */ /* 0x000fea0003800000 */
.L_x_1687:
[----:B--2---:R-:W0:Y:S02]  /*6910*/  F2I.F64.TRUNC R25, R24 ;  /* 0x0000001800197311 */ /* 0x004e24000030d100 */
[----:B0-----:R0:W-:Y:S01]  /*6920*/  STG.E.U16 [R4.64], R25 ;  /* 0x0000001904007986 */ /* 0x0011e2000c101524 */
[----:B------:R-:W-:Y:S05]  /*6930*/  BRA `(.L_x_1686) ;  /* 0x00000dc000007947 */ /* 0x000fea0003800000 */
.L_x_1682:
[----:B------:R-:W-:-:S13]  /*6940*/  ISETP.GT.AND P0, PT, R0, 0x6, PT ;  /* 0x000000060000780c */ /* 0x000fda0003f04270 */
[----:B------:R-:W-:Y:S05]  /*6950*/  @P0 BRA `(.L_x_1689) ;  /* 0x000000f000000947 */ /* 0x000fea0003800000 */
[----:B------:R-:W-:-:S13]  /*6960*/  ISETP.NE.AND P0, PT, R0, 0x5, PT ;  /* 0x000000050000780c */ /* 0x000fda0003f05270 */
[----:B------:R-:W-:Y:S05]  /*6970*/  @!P0 BRA `(.L_x_1690) ;  /* 0x0000007000008947 */ /* 0x000fea0003800000 */
[----:B------:R-:W-:-:S13]  /*6980*/  ISETP.NE.AND P0, PT, R0, 0x6, PT ;  /* 0x000000060000780c */ /* 0x000fda0003f05270 */
[----:B------:R-:W-:Y:S05]  /*6990*/  @P0 BRA `(.L_x_1685) ;  /* 0x00000bd000000947 */ /* 0x000fea0003800000 */
[----:B--2---:R-:W0:Y:S01]  /*69a0*/  F2F.F32.F64 R3, R24 ;  /* 0x0000001800037310 */ /* 0x004e220000301000 */
[----:B------:R-:W0:-:S14]  /*69b0*/  DSETP.GEU.AND P0, PT, |R24|, c[0x2][0x0], PT ;  /* 0x008000001800762a */ /* 0x000e1c0003f0e200 */
[----:B0-----:R-:W-:-:S05]  /*69c0*/  @!P0 FMUL R3, R3, 1.175494350822287508e-38 ;  /* 0x0080000003038820 */ /* 0x001fca0000400000 */
[----:B------:R0:W-:Y:S01]  /*69d0*/  STG.E [R4.64], R3 ;  /* 0x0000000304007986 */ /* 0x0001e2000c101924 */
[----:B------:R-:W-:Y:S05]  /*69e0*/  BRA `(.L_x_1686) ;  /* 0x00000d1000007947 */ /* 0x000fea0003800000 */
.L_x_1690:
[----:B--2---:R-:W0:Y:S01]  /*69f0*/  F2F.F32.F64 R0, R24 ;  /* 0x0000001800007310 */ /* 0x004e220000301000 */
[----:B------:R-:W0:-:S14]  /*6a00*/  DSETP.GEU.AND P0, PT, |R24|, c[0x2][0x0], PT ;  /* 0x008000001800762a */ /* 0x000e1c0003f0e200 */
[----:B0-----:R-:W-:-:S05]  /*6a10*/  @!P0 FMUL R0, R0, 1.175494350822287508e-38 ;  /* 0x0080000000008820 */ /* 0x001fca0000400000 */
[----:B------:R-:W-:-:S05]  /*6a20*/  F2FP.PACK_AB R0, RZ, R0 ;  /* 0x00000000ff00723e */ /* 0x000fca00000000ff */
[----:B------:R0:W-:Y:S01]  /*6a30*/  STG.E.U16 [R4.64], R0 ;  /* 0x0000000004007986 */ /* 0x0001e2000c101524 */
[----:B------:R-:W-:Y:S05]  /*6a40*/  BRA `(.L_x_1686) ;  /* 0x00000cb000007947 */ /* 0x000fea0003800000 */
.L_x_1689:
[----:B------:R-:W-:-:S13]  /*6a50*/  ISETP.NE.AND P0, PT, R0, 0x7, PT ;  /* 0x000000070000780c */ /* 0x000fda0003f05270 */
[----:B------:R-:W-:Y:S05]  /*6a60*/  @!P0 BRA `(.L_x_1691) ;  /* 0x0000011000008947 */ /* 0x000fea0003800000 */
[----:B------:R-:W-:-:S13]  /*6a70*/  ISETP.NE.AND P0, PT, R0, 0x8, PT ;  /* 0x000000080000780c */ /* 0x000fda0003f05270 */
[----:B------:R-:W-:Y:S05]  /*6a80*/  @!P0 BRA `(.L_x_1692) ;  /* 0x0000008000008947 */ /* 0x000fea0003800000 */
[----:B------:R-:W-:-:S13]  /*6a90*/  ISETP.NE.AND P0, PT, R0, 0x9, PT ;  /* 0x000000090000780c */ /* 0x000fda0003f05270 */
[----:B------:R-:W-:Y:S05]  /*6aa0*/  @P0 BRA `(.L_x_1685) ;  /* 0x00000ac000000947 */ /* 0x000fea0003800000 */
[----:B--2---:R-:W0:Y:S01]  /*6ab0*/  F2F.F32.F64 R6, R24 ;  /* 0x0000001800067310 */ /* 0x004e220000301000 */
[----:B------:R-:W0:Y:S01]  /*6ac0*/  DSETP.GEU.AND P0, PT, |R24|, c[0x2][0x0], PT ;  /* 0x008000001800762a */ /* 0x000e220003f0e200 */
[----:B------:R-:W-:-:S13]  /*6ad0*/  IMAD.MOV.U32 R7, RZ, RZ, RZ ;  /* 0x000000ffff077224 */ /* 0x000fda00078e00ff */
[----:B0-----:R-:W-:-:S05]  /*6ae0*/  @!P0 FMUL R6, R6, 1.175494350822287508e-38 ;  /* 0x0080000006068820 */ /* 0x001fca0000400000 */
[----:B------:R0:W-:Y:S01]  /*6af0*/  STG.E.64 [R4.64], R6 ;  /* 0x0000000604007986 */ /* 0x0001e2000c101b24 */
[----:B------:R-:W-:Y:S05]  /*6b00*/  BRA `(.L_x_1686) ;  /* 0x00000bf000007947 */ /* 0x000fea0003800000 */
.L_x_1692:
[----:B--2---:R-:W0:Y:S01]  /*6b10*/  F2F.F32.F64 R0, R24 ;  /* 0x0000001800007310 */ /* 0x004e220000301000 */
[----:B------:R-:W0:-:S14]  /*6b20*/  DSETP.GEU.AND P0, PT, |R24|, c[0x2][0x0], PT ;  /* 0x008000001800762a */ /* 0x000e1c0003f0e200 */
[----:B0-----:R-:W-:-:S05]  /*6b30*/  @!P0 FMUL R0, R0, 1.175494350822287508e-38 ;  /* 0x0080000000008820 */ /* 0x001fca0000400000 */
[----:B------:R-:W-:-:S04]  /*6b40*/  F2FP.PACK_AB R3, RZ, R0 ;  /* 0x00000000ff03723e */ /* 0x000fc800000000ff */
[----:B------:R-:W-:-:S05]  /*6b50*/  PRMT R3, R3, 0x5410, RZ ;  /* 0x0000541003037816 */ /* 0x000fca00000000ff */
[----:B------:R0:W-:Y:S01]  /*6b60*/  STG.E [R4.64], R3 ;  /* 0x0000000304007986 */ /* 0x0001e2000c101924 */
[----:B------:R-:W-:Y:S05]  /*6b70*/  BRA `(.L_x_1686) ;  /* 0x00000b8000007947 */ /* 0x000fea0003800000 */
.L_x_1691:
[----:B--2---:R0:W-:Y:S01]  /*6b80*/  STG.E.64 [R4.64], R24 ;  /* 0x0000001804007986 */ /* 0x0041e2000c101b24 */
[----:B------:R-:W-:Y:S05]  /*6b90*/  BRA `(.L_x_1686) ;  /* 0x00000b6000007947 */ /* 0x000fea0003800000 */
.L_x_1681:
        /* <DEDUP_REMOVED lines=8> */
[----:B--2---:R-:W0:-:S06]  /*6c20*/  DSETP.NEU.AND P0, PT, R24, RZ, PT ;  /* 0x000000ff1800722a */ /* 0x004e0c0003f0d000 */
[----:B0-----:R-:W-:-:S05]  /*6c30*/  SEL R3, RZ, 0x1, !P0 ;  /* 0x00000001ff037807 */ /* 0x001fca0004000000 */
[----:B------:R0:W-:Y:S01]  /*6c40*/  STG.E.U8 [R4.64], R3 ;  /* 0x0000000304007986 */ /* 0x0001e2000c101124 */
[----:B------:R-:W-:Y:S05]  /*6c50*/  BRA `(.L_x_1686) ;  /* 0x00000aa000007947 */ /* 0x000fea0003800000 */
.L_x_1695:
[----:B------:R-:W-:-:S05]  /*6c60*/  CS2R R26, SRZ ;  /* 0x00000000001a7805 */ /* 0x000fca000001ff00 */
[----:B--2---:R0:W-:Y:S01]  /*6c70*/  STG.E.128 [R4.64], R24 ;  /* 0x0000001804007986 */ /* 0x0041e2000c101d24 */
[----:B------:R-:W-:Y:S05]  /*6c80*/  BRA `(.L_x_1686) ;  /* 0x00000a7000007947 */ /* 0x000fea0003800000 */
.L_x_1694:
        /* <DEDUP_REMOVED lines=23> */
.L_x_1699:
[----:B------:R-:W-:Y:S05]  /*6e00*/  BSYNC B0 ;  /* 0x0000000000007941 */ /* 0x000fea0003800000 */
.L_x_1698:
[----:B------:R-:W-:-:S05]  /*6e10*/  LOP3.LUT R7, R0, R7, RZ, 0xfc, !PT ;  /* 0x0000000700077212 */ /* 0x000fca00078efcff */
[----:B------:R0:W-:Y:S01]  /*6e20*/  STG.E.U8 [R4.64], R7 ;  /* 0x0000000704007986 */ /* 0x0001e2000c101124 */
[----:B------:R-:W-:Y:S05]  /*6e30*/  BRA `(.L_x_1686) ;  /* 0x000008c000007947 */ /* 0x000fea0003800000 */
.L_x_1697:
[----:B--2---:R-:W0:Y:S01]  /*6e40*/  F2F.F32.F64 R7, R24 ;  /* 0x0000001800077310 */ /* 0x004e220000301000 */
        /* <DEDUP_REMOVED lines=14> */
.L_x_1701:
[----:B------:R-:W-:Y:S01]  /*6f30*/  IMAD.MOV.U32 R0, RZ, RZ, 0x7f ;  /* 0x0000007fff007424 */ /* 0x000fe200078e00ff */
[----:B------:R-:W-:-:S04]  /*6f40*/  ISETP.GT.U32.AND P0, PT, R3, 0x7f800000, PT ;  /* 0x7f8000000300780c */ /* 0x000fc80003f04070 */
[----:B------:R-:W-:-:S04]  /*6f50*/  SEL R0, R0, 0x7c, P0 ;  /* 0x0000007c00007807 */ /* 0x000fc80000000000 */
.L_x_1702:
[----:B------:R-:W-:Y:S05]  /*6f60*/  BSYNC B0 ;  /* 0x0000000000007941 */ /* 0x000fea0003800000 */
.L_x_1700:
[----:B------:R-:W-:-:S04]  /*6f70*/  LOP3.LUT R3, R7, 0x80000000, RZ, 0xc0, !PT ;  /* 0x8000000007037812 */ /* 0x000fc800078ec0ff */
[----:B------:R-:W-:-:S04]  /*6f80*/  SHF.R.U32.HI R3, RZ, 0x18, R3 ;  /* 0x00000018ff037819 */ /* 0x000fc80000011603 */
[----:B------:R-:W-:-:S05]  /*6f90*/  LOP3.LUT R3, R0, R3, RZ, 0xfc, !PT ;  /* 0x0000000300037212 */ /* 0x000fca00078efcff */
[----:B------:R0:W-:Y:S01]  /*6fa0*/  STG.E.U8 [R4.64], R3 ;  /* 0x0000000304007986 */ /* 0x0001e2000c101124 */
[----:B------:R-:W-:Y:S05]  /*6fb0*/  BRA `(.L_x_1686) ;  /* 0x0000074000007947 */ /* 0x000fea0003800000 */
.L_x_1696:
[----:B--2---:R-:W0:Y:S01]  /*6fc0*/  F2F.F32.F64 R0, R24 ;  /* 0x0000001800007310 */ /* 0x004e220000301000 */
[----:B------:R-:W0:-:S14]  /*6fd0*/  DSETP.GEU.AND P0, PT, |R24|, c[0x2][0x0], PT ;  /* 0x008000001800762a */ /* 0x000e1c0003f0e200 */
[----:B0-----:R-:W-:-:S05]  /*6fe0*/  @!P0 FMUL R0, R0, 1.175494350822287508e-38 ;  /* 0x0080000000008820 */ /* 0x001fca0000400000 */
[----:B------:R-:W-:-:S05]  /*6ff0*/  F2FP.BF16.PACK_AB R0, RZ, R0 ;  /* 0x00000000ff00723e */ /* 0x000fca00000010ff */
[----:B------:R0:W-:Y:S01]  /*7000*/  STG.E.U16 [R4.64], R0 ;  /* 0x0000000004007986 */ /* 0x0001e2000c101524 */
[----:B------:R-:W-:Y:S05]  /*7010*/  BRA `(.L_x_1686) ;  /* 0x000006e000007947 */ /* 0x000fea0003800000 */
.L_x_1693:
        /* <DEDUP_REMOVED lines=8> */
[----:B--2---:R-:W0:Y:S02]  /*70a0*/  F2I.U32.F64.TRUNC R25, R24 ;  /* 0x0000001800197311 */ /* 0x004e24000030d000 */
[----:B0-----:R0:W-:Y:S01]  /*70b0*/  STG.E.U16 [R4.64], R25 ;  /* 0x0000001904007986 */ /* 0x0011e2000c101524 */
[----:B------:R-:W-:Y:S05]  /*70c0*/  BRA `(.L_x_1686) ;  /* 0x0000063000007947 */ /* 0x000fea0003800000 */
.L_x_1705:
[----:B--2---:R-:W0:Y:S01]  /*70d0*/  F2F.F32.F64 R7, R24 ;  /* 0x0000001800077310 */ /* 0x004e220000301000 */
        /* <DEDUP_REMOVED lines=18> */
.L_x_1708:
[----:B------:R-:W-:-:S04]  /*7200*/  LOP3.LUT R0, R7, 0x80000000, RZ, 0xc0, !PT ;  /* 0x8000000007007812 */ /* 0x000fc800078ec0ff */
[----:B------:R-:W-:-:S04]  /*7210*/  SHF.R.U32.HI R0, RZ, 0x18, R0 ;  /* 0x00000018ff007819 */ /* 0x000fc80000011600 */
[----:B------:R-:W-:Y:S02]  /*7220*/  LOP3.LUT R0, R3, R0, RZ, 0xfc, !PT ;  /* 0x0000000003007212 */ /* 0x000fe400078efcff */
.L_x_1707:
[----:B------:R-:W-:Y:S05]  /*7230*/  BSYNC B0 ;  /* 0x0000000000007941 */ /* 0x000fea0003800000 */
.L_x_1706:
[----:B------:R0:W-:Y:S01]  /*7240*/  STG.E.U8 [R4.64], R0 ;  /* 0x0000000004007986 */ /* 0x0001e2000c101124 */
[----:B------:R-:W-:Y:S05]  /*7250*/  BRA `(.L_x_1686) ;  /* 0x000004a000007947 */ /* 0x000fea0003800000 */
.L_x_1704:
        /* <DEDUP_REMOVED lines=19> */
.L_x_1711:
[----:B------:R-:W-:-:S04]  /*7390*/  LOP3.LUT R0, R7, 0x80000000, RZ, 0xc0, !PT ;  /* 0x8000000007007812 */ /* 0x000fc800078ec0ff */
[----:B------:R-:W-:-:S04]  /*73a0*/  SHF.R.U32.HI R0, RZ, 0x18, R0 ;  /* 0x00000018ff007819 */ /* 0x000fc80000011600 */
[----:B------:R-:W-:Y:S02]  /*73b0*/  LOP3.LUT R0, R3, R0, RZ, 0xfc, !PT ;  /* 0x0000000003007212 */ /* 0x000fe400078efcff */
.L_x_1710:
[----:B------:R-:W-:Y:S05]  /*73c0*/  BSYNC B0 ;  /* 0x0000000000007941 */ /* 0x000fea0003800000 */
.L_x_1709:
[----:B------:R0:W-:Y:S01]  /*73d0*/  STG.E.U8 [R4.64], R0 ;  /* 0x0000000004007986 */ /* 0x0001e2000c101124 */
[----:B------:R-:W-:Y:S05]  /*73e0*/  BRA `(.L_x_1686) ;  /* 0x0000031000007947 */ /* 0x000fea0003800000 */
.L_x_1703:
[----:B------:R-:W-:-:S13]  /*73f0*/  ISETP.NE.AND P0, PT, R0, 0x1c, PT ;  /* 0x0000001c0000780c */ /* 0x000fda0003f05270 */
[----:B------:R-:W-:Y:S05]  /*7400*/  @!P0 BRA `(.L_x_1712) ;  /* 0x000002d000008947 */ /* 0x000fea0003800000 */
[----:B------:R-:W-:-:S13]  /*7410*/  ISETP.NE.AND P0, PT, R0, 0x1d, PT ;  /* 0x0000001d0000780c */ /* 0x000fda0003f05270 */
[----:B------:R-:W-:Y:S05]  /*7420*/  @!P0 BRA `(.L_x_1713) ;  /* 0x0000028000008947 */ /* 0x000fea0003800000 */
[----:B------:R-:W-:-:S13]  /*7430*/  ISETP.NE.AND P0, PT, R0, 0x2c, PT ;  /* 0x0000002c0000780c */ /* 0x000fda0003f05270 */
[----:B------:R-:W-:Y:S05]  /*7440*/  @P0 BRA `(.L_x_1685) ;  /* 0x0000012000000947 */ /* 0x000fea0003800000 */
[----:B--2---:R-:W0:Y:S01]  /*7450*/  F2F.F32.F64 R8, R24 ;  /* 0x0000001800087310 */ /* 0x004e220000301000 */
        /* <DEDUP_REMOVED lines=17> */
.L_x_1685:
        /* <DEDUP_REMOVED lines=18> */
[----:B0-2---:R-:W-:Y:S05]  /*7690*/  CALL.ABS.NOINC R14 ;  /* 0x000000000e007343 */ /* 0x005fea0003c00000 */
[----:B------:R-:W-:Y:S05]  /*76a0*/  BRA `(.L_x_1686) ;  /* 0x0000005000007947 */ /* 0x000fea0003800000 */
.L_x_1713:
[----:B--2---:R-:W0:Y:S02]  /*76b0*/  F2I.U64.F64.TRUNC R24, R24 ;  /* 0x0000001800187311 */ /* 0x004e24000030d800 */
[----:B0-----:R0:W-:Y:S01]  /*76c0*/  STG.E.64 [R4.64], R24 ;  /* 0x0000001804007986 */ /* 0x0011e2000c101b24 */
[----:B------:R-:W-:Y:S05]  /*76d0*/  BRA `(.L_x_1686) ;  /* 0x0000002000007947 */ /* 0x000fea0003800000 */
.L_x_1712:
[----:B--2---:R-:W0:Y:S02]  /*76e0*/  F2I.U32.F64.TRUNC R25, R24 ;  /* 0x0000001800197311 */ /* 0x004e24000030d000 */
[----:B0-----:R0:W-:Y:S02]  /*76f0*/  STG.E [R4.64], R25 ;  /* 0x0000001904007986 */ /* 0x0011e4000c101924 */
.L_x_1686:
[----:B------:R-:W-:Y:S02]  /*7700*/  IADD3 R22, R22, 0x80, RZ ;  /* 0x0000008016167810 */ /* 0x000fe40007ffe0ff */
.L_x_1647:
[----:B------:R-:W-:Y:S05]  /*7710*/  BSYNC B6 ;  /* 0x0000000000067941 */ /* 0x000fea0003800000 */
.L_x_1646:
        /* <DEDUP_REMOVED lines=17> */
[----:B-----5:R-:W0:Y:S02]  /*7830*/  F2I.F64.TRUNC R17, R16 ;  /* 0x0000001000117311 */ /* 0x020e24000030d100 */
[----:B0-----:R-:W-:Y:S01]  /*7840*/  STG.E.U8 [R2.64], R17 ;  /* 0x0000001102007986 */ /* 0x001fe2000c101124 */
[----:B------:R-:W-:Y:S05]  /*7850*/  EXIT ;  /* 0x000000000000794d */ /* 0x000fea0003800000 */
.L_x_1717:
[----:B-----5:R-:W0:Y:S02]  /*7860*/  F2I.S64.F64.TRUNC R16, R16 ;  /* 0x0000001000107311 */ /* 0x020e24000030d900 */
[----:B0-----:R-:W-:-:S05]  /*7870*/  IMAD.MOV.U32 R5, RZ, RZ, R16 ;  /* 0x000000ffff057224 */ /* 0x001fca00078e0010 */
[----:B------:R-:W-:Y:S01]  /*7880*/  STG.E.U8 [R2.64], R5 ;  /* 0x0000000502007986 */ /* 0x000fe2000c101124 */
[----:B------:R-:W-:Y:S05]  /*7890*/  EXIT ;  /* 0x000000000000794d */ /* 0x000fea0003800000 */
.L_x_1716:
[----:B------:R-:W-:-:S13]  /*78a0*/  ISETP.NE.AND P0, PT, R0, 0x2, PT ;  /* 0x000000020000780c */ /* 0x000fda0003f05270 */
[----:B------:R-:W-:Y:S05]  /*78b0*/  @!P0 BRA `(.L_x_1719) ;  /* 0x000000a000008947 */ /* 0x000fea0003800000 */
[----:B------:R-:W-:-:S13]  /*78c0*/  ISETP.NE.AND P0, PT, R0, 0x3, PT ;  /* 0x000000030000780c */ /* 0x000fda0003f05270 */
[----:B------:R-:W-:Y:S05]  /*78d0*/  @!P0 BRA `(.L_x_1720) ;  /* 0x0000005000008947 */ /* 0x000fea0003800000 */
[----:B------:R-:W-:-:S13]  /*78e0*/  ISETP.NE.AND P0, PT, R0, 0x4, PT ;  /* 0x000000040000780c */ /* 0x000fda0003f05270 */
[----:B------:R-:W-:Y:S05]  /*78f0*/  @P0 BRA `(.L_x_1718) ;  /* 0x00000ce000000947 */ /* 0x000fea0003800000 */
[----:B-----5:R-:W0:Y:S02]  /*7900*/  F2I.S64.F64.TRUNC R16, R16 ;  /* 0x0000001000107311 */ /* 0x020e24000030d900 */
[----:B0-----:R-:W-:Y:S01]  /*7910*/  STG.E.64 [R2.64], R16 ;  /* 0x0000001002007986 */ /* 0x001fe2000c101b24 */
[----:B------:R-:W-:Y:S05]  /*7920*/  EXIT ;  /* 0x000000000000794d */ /* 0x000fea0003800000 */
.L_x_1720:
[----:B-----5:R-:W0:Y:S02]  /*7930*/  F2I.F64.TRUNC R17, R16 ;  /* 0x0000001000117311 */ /* 0x020e24000030d100 */
[----:B0-----:R-:W-:Y:S01]  /*7940*/  STG.E [R2.64], R17 ;  /* 0x0000001102007986 */ /* 0x001fe2000c101924 */
[----:B------:R-:W-:Y:S05]  /*7950*/  EXIT ;  /* 0x000000000000794d */ /* 0x000fea0003800000 */
.L_x_1719:
[----:B-----5:R-:W0:Y:S02]  /*7960*/  F2I.F64.TRUNC R17, R16 ;  /* 0x0000001000117311 */ /* 0x020e24000030d100 */
[----:B0-----:R-:W-:Y:S01]  /*7970*/  STG.E.U16 [R2.64], R17 ;  /* 0x0000001102007986 */ /* 0x001fe2000c101524 */
[----:B------:R-:W-:Y:S05]  /*7980*/  EXIT ;  /* 0x000000000000794d */ /* 0x000fea0003800000 */
.L_x_1715:
[----:B------:R-:W-:-:S13]  /*7990*/  ISETP.GT.AND P0, PT, R0, 0x6, PT ;  /* 0x000000060000780c */ /* 0x000fda0003f04270 */
[----:B------:R-:W-:Y:S05]  /*79a0*/  @P0 BRA `(.L_x_1721) ;  /* 0x000000f000000947 */ /* 0x000fea0003800000 */
[----:B------:R-:W-:-:S13]  /*79b0*/  ISETP.NE.AND P0, PT, R0, 0x5, PT ;  /* 0x000000050000780c */ /* 0x000fda0003f05270 */
[----:B------:R-:W-:Y:S05]  /*79c0*/  @!P0 BRA `(.L_x_1722) ;  /* 0x0000007000008947 */ /* 0x000fea0003800000 */
[----:B------:R-:W-:-:S13]  /*79d0*/  ISETP.NE.AND P0, PT, R0, 0x6, PT ;  /* 0x000000060000780c */ /* 0x000fda0003f05270 */
[----:B------:R-:W-:Y:S05]  /*79e0*/  @P0 BRA `(.L_x_1718) ;  /* 0x00000bf000000947 */ /* 0x000fea0003800000 */
[----:B-----5:R-:W0:Y:S01]  /*79f0*/  F2F.F32.F64 R5, R16 ;  /* 0x0000001000057310 */ /* 0x020e220000301000 */
[----:B------:R-:W0:-:S14]  /*7a00*/  DSETP.GEU.AND P0, PT, |R16|, c[0x2][0x0], PT ;  /* 0x008000001000762a */ /* 0x000e1c0003f0e200 */
[----:B0-----:R-:W-:-:S05]  /*7a10*/  @!P0 FMUL R5, R5, 1.175494350822287508e-38 ;  /* 0x0080000005058820 */ /* 0x001fca0000400000 */
[----:B------:R-:W-:Y:S01]  /*7a20*/  STG.E [R2.64], R5 ;  /* 0x0000000502007986 */ /* 0x000fe2000c101924 */
[----:B------:R-:W-:Y:S05]  /*7a30*/  EXIT ;  /* 0x000000000000794d */ /* 0x000fea0003800000 */
.L_x_1722:
[----:B-----5:R-:W0:Y:S01]  /*7a40*/  F2F.F32.F64 R0, R16 ;  /* 0x0000001000007310 */ /* 0x020e220000301000 */
[----:B------:R-:W0:-:S14]  /*7a50*/  DSETP.GEU.AND P0, PT, |R16|, c[0x2][0x0], PT ;  /* 0x008000001000762a */ /* 0x000e1c0003f0e200 */
[----:B0-----:R-:W-:-:S05]  /*7a60*/  @!P0 FMUL R0, R0, 1.175494350822287508e-38 ;  /* 0x0080000000008820 */ /* 0x001fca0000400000 */
[----:B------:R-:W-:-:S05]  /*7a70*/  F2FP.PACK_AB R0, RZ, R0 ;  /* 0x00000000ff00723e */ /* 0x000fca00000000ff */
[----:B------:R-:W-:Y:S01]  /*7a80*/  STG.E.U16 [R2.64], R0 ;  /* 0x0000000002007986 */ /* 0x000fe2000c101524 */
[----:B------:R-:W-:Y:S05]  /*7a90*/  EXIT ;  /* 0x000000000000794d */ /* 0x000fea0003800000 */
.L_x_1721:
[----:B------:R-:W-:-:S13]  /*7aa0*/  ISETP.NE.AND P0, PT, R0, 0x7, PT ;  /* 0x000000070000780c */ /* 0x000fda0003f05270 */
[----:B------:R-:W-:Y:S05]  /*7ab0*/  @!P0 BRA `(.L_x_1723) ;  /* 0x0000011000008947 */ /* 0x000fea0003800000 */
[----:B------:R-:W-:-:S13]  /*7ac0*/  ISETP.NE.AND P0, PT, R0, 0x8, PT ;  /* 0x000000080000780c */ /* 0x000fda0003f05270 */
[----:B------:R-:W-:Y:S05]  /*7ad0*/  @!P0 BRA `(.L_x_1724) ;  /* 0x0000008000008947 */ /* 0x000fea0003800000 */
[----:B------:R-:W-:-:S13]  /*7ae0*/  ISETP.NE.AND P0, PT, R0, 0x9, PT ;  /* 0x000000090000780c */ /* 0x000fda0003f05270 */
[----:B------:R-:W-:Y:S05]  /*7af0*/  @P0 BRA `(.L_x_1718) ;  /* 0x00000ae000000947 */ /* 0x000fea0003800000 */
[----:B-----5:R-:W0:Y:S01]  /*7b00*/  F2F.F32.F64 R4, R16 ;  /* 0x0000001000047310 */ /* 0x020e220000301000 */
[----:B------:R-:W0:Y:S01]  /*7b10*/  DSETP.GEU.AND P0, PT, |R16|, c[0x2][0x0], PT ;  /* 0x008000001000762a */ /* 0x000e220003f0e200 */
[----:B------:R-:W-:-:S13]  /*7b20*/  IMAD.MOV.U32 R5, RZ, RZ, RZ ;  /* 0x000000ffff057224 */ /* 0x000fda00078e00ff */
[----:B0-----:R-:W-:-:S05]  /*7b30*/  @!P0 FMUL R4, R4, 1.175494350822287508e-38 ;  /* 0x0080000004048820 */ /* 0x001fca0000400000 */
[----:B------:R-:W-:Y:S01]  /*7b40*/  STG.E.64 [R2.64], R4 ;  /* 0x0000000402007986 */ /* 0x000fe2000c101b24 */
[----:B------:R-:W-:Y:S05]  /*7b50*/  EXIT ;  /* 0x000000000000794d */ /* 0x000fea0003800000 */
.L_x_1724:
[----:B-----5:R-:W0:Y:S01]  /*7b60*/  F2F.F32.F64 R0, R16 ;  /* 0x0000001000007310 */ /* 0x020e220000301000 */
[----:B------:R-:W0:-:S14]  /*7b70*/  DSETP.GEU.AND P0, PT, |R16|, c[0x2][0x0], PT ;  /* 0x008000001000762a */ /* 0x000e1c0003f0e200 */
[----:B0-----:R-:W-:-:S05]  /*7b80*/  @!P0 FMUL R0, R0, 1.175494350822287508e-38 ;  /* 0x0080000000008820 */ /* 0x001fca0000400000 */
[----:B------:R-:W-:-:S04]  /*7b90*/  F2FP.PACK_AB R5, RZ, R0 ;  /* 0x00000000ff05723e */ /* 0x000fc800000000ff */
[----:B------:R-:W-:-:S05]  /*7ba0*/  PRMT R5, R5, 0x5410, RZ ;  /* 0x0000541005057816 */ /* 0x000fca00000000ff */
[----:B------:R-:W-:Y:S01]  /*7bb0*/  STG.E [R2.64], R5 ;  /* 0x0000000502007986 */ /* 0x000fe2000c101924 */
[----:B------:R-:W-:Y:S05]  /*7bc0*/  EXIT ;  /* 0x000000000000794d */ /* 0x000fea0003800000 */
.L_x_1723:
[----:B-----5:R-:W-:Y:S01]  /*7bd0*/  STG.E.64 [R2.64], R16 ;  /* 0x0000001002007986 */ /* 0x020fe2000c101b24 */
[----:B------:R-:W-:Y:S05]  /*7be0*/  EXIT ;  /* 0x000000000000794d */ /* 0x000fea0003800000 */
.L_x_1714:
        /* <DEDUP_REMOVED lines=8> */
[----:B-----5:R-:W0:-:S06]  /*7c70*/  DSETP.NEU.AND P0, PT, R16, RZ, PT ;  /* 0x000000ff1000722a */ /* 0x020e0c0003f0d000 */
[----:B0-----:R-:W-:-:S05]  /*7c80*/  SEL R5, RZ, 0x1, !P0 ;  /* 0x00000001ff057807 */ /* 0x001fca0004000000 */
[----:B------:R-:W-:Y:S01]  /*7c90*/  STG.E.U8 [R2.64], R5 ;  /* 0x0000000502007986 */ /* 0x000fe2000c101124 */
[----:B------:R-:W-:Y:S05]  /*7ca0*/  EXIT ;  /* 0x000000000000794d */ /* 0x000fea0003800000 */
.L_x_1727:
[----:B------:R-:W-:-:S05]  /*7cb0*/  CS2R R18, SRZ ;  /* 0x0000000000127805 */ /* 0x000fca000001ff00 */
[----:B-----5:R-:W-:Y:S01]  /*7cc0*/  STG.E.128 [R2.64], R16 ;  /* 0x0000001002007986 */ /* 0x020fe2000c101d24 */
[----:B------:R-:W-:Y:S05]  /*7cd0*/  EXIT ;  /* 0x000000000000794d */ /* 0x000fea0003800000 */
.L_x_1726:
        /* <DEDUP_REMOVED lines=23> */
.L_x_1731:
[----:B------:R-:W-:Y:S05]  /*7e50*/  BSYNC B0 ;  /* 0x0000000000007941 */ /* 0x000fea0003800000 */
.L_x_1730:
[----:B------:R-:W-:-:S05]  /*7e60*/  LOP3.LUT R5, R0, R5, RZ, 0xfc, !PT ;  /* 0x0000000500057212 */ /* 0x000fca00078efcff */
[----:B------:R-:W-:Y:S01]  /*7e70*/  STG.E.U8 [R2.64], R5 ;  /* 0x0000000502007986 */ /* 0x000fe2000c101124 */
[----:B------:R-:W-:Y:S05]  /*7e80*/  EXIT ;  /* 0x000000000000794d */ /* 0x000fea0003800000 */
.L_x_1729:
[----:B-----5:R-:W0:Y:S01]  /*7e90*/  F2F.F32.F64 R5, R16 ;  /* 0x0000001000057310 */ /* 0x020e220000301000 */
        /* <DEDUP_REMOVED lines=14> */
.L_x_1733:
[----:B------:R-:W-:Y:S01]  /*7f80*/  IMAD.MOV.U32 R0, RZ, RZ, 0x7f ;  /* 0x0000007fff007424 */ /* 0x000fe200078e00ff */
[----:B------:R-:W-:-:S04]  /*7f90*/  ISETP.GT.U32.AND P0, PT, R4, 0x7f800000, PT ;  /* 0x7f8000000400780c */ /* 0x000fc80003f04070 */
[----:B------:R-:W-:-:S04]  /*7fa0*/  SEL R0, R0, 0x7c, P0 ;  /* 0x0000007c00007807 */ /* 0x000fc80000000000 */
.L_x_1734:
[----:B------:R-:W-:Y:S05]  /*7fb0*/  BSYNC B0 ;  /* 0x0000000000007941 */ /* 0x000fea0003800000 */
.L_x_1732:
[----:B------:R-:W-:-:S04]  /*7fc0*/  LOP3.LUT R4, R5, 0x80000000, RZ, 0xc0, !PT ;  /* 0x8000000005047812 */ /* 0x000fc800078ec0ff */
[----:B------:R-:W-:-:S04]  /*7fd0*/  SHF.R.U32.HI R5, RZ, 0x18, R4 ;  /* 0x00000018ff057819 */ /* 0x000fc80000011604 */
[----:B------:R-:W-:-:S05]  /*7fe0*/  LOP3.LUT R5, R0, R5, RZ, 0xfc, !PT ;  /* 0x0000000500057212 */ /* 0x000fca00078efcff */
[----:B------:R-:W-:Y:S01]  /*7ff0*/  STG.E.U8 [R2.64], R5 ;  /* 0x0000000502007986 */ /* 0x000fe2000c101124 */
[----:B------:R-:W-:Y:S05]  /*8000*/  EXIT ;  /* 0x000000000000794d */ /* 0x000fea0003800000 */
.L_x_1728:
[----:B-----5:R-:W0:Y:S01]  /*8010*/  F2F.F32.F64 R0, R16 ;  /* 0x0000001000007310 */ /* 0x020e220000301000 */
[----:B------:R-:W0:-:S14]  /*8020*/  DSETP.GEU.AND P0, PT, |R16|, c[0x2][0x0], PT ;  /* 0x008000001000762a */ /* 0x000e1c0003f0e200 */
[----:B0-----:R-:W-:-:S05]  /*8030*/  @!P0 FMUL R0, R0, 1.175494350822287508e-38 ;  /* 0x0080000000008820 */ /* 0x001fca0000400000 */
[----:B------:R-:W-:-:S05]  /*8040*/  F2FP.BF16.PACK_AB R0, RZ, R0 ;  /* 0x00000000ff00723e */ /* 0x000fca00000010ff */
[----:B------:R-:W-:Y:S01]  /*8050*/  STG.E.U16 [R2.64], R0 ;  /* 0x0000000002007986 */ /* 0x000fe2000c101524 */
[----:B------:R-:W-:Y:S05]  /*8060*/  EXIT ;  /* 0x000000000000794d */ /* 0x000fea0003800000 */
.L_x_1725:
        /* <DEDUP_REMOVED lines=8> */
[----:B-----5:R-:W0:Y:S02]  /*80f0*/  F2I.U32.F64.TRUNC R17, R16 ;  /* 0x0000001000117311 */ /* 0x020e24000030d000 */
[----:B0-----:R-:W-:Y:S01]  /*8100*/  STG.E.U16 [R2.64], R17 ;  /* 0x0000001102007986 */ /* 0x001fe2000c101524 */
[----:B------:R-:W-:Y:S05]  /*8110*/  EXIT ;  /* 0x000000000000794d */ /* 0x000fea0003800000 */
.L_x_1737:
[----:B-----5:R-:W0:Y:S01]  /*8120*/  F2F.F32.F64 R7, R16 ;  /* 0x0000001000077310 */ /* 0x020e220000301000 */
        /* <DEDUP_REMOVED lines=18> */
.L_x_1740:
[----:B------:R-:W-:-:S04]  /*8250*/  LOP3.LUT R0, R7, 0x80000000, RZ, 0xc0, !PT ;  /* 0x8000000007007812 */ /* 0x000fc800078ec0ff */
[----:B------:R-:W-:-:S04]  /*8260*/  SHF.R.U32.HI R5, RZ, 0x18, R0 ;  /* 0x00000018ff057819 */ /* 0x000fc80000011600 */
[----:B------:R-:W-:-:S04]  /*8270*/  LOP3.LUT R4, R4, R5, RZ, 0xfc, !PT ;  /* 0x0000000504047212 */ /* 0x000fc800078efcff */
[----:B------:R-:W-:Y:S02]  /*8280*/  PRMT R0, R4, 0x7610, R0 ;  /* 0x0000761004007816 */ /* 0x000fe40000000000 */
.L_x_1739:
[----:B------:R-:W-:Y:S05]  /*8290*/  BSYNC B0 ;  /* 0x0000000000007941 */ /* 0x000fea0003800000 */
.L_x_1738:
[----:B------:R-:W-:Y:S01]  /*82a0*/  STG.E.U8 [R2.64], R0 ;  /* 0x0000000002007986 */ /* 0x000fe2000c101124 */
[----:B------:R-:W-:Y:S05]  /*82b0*/  EXIT ;  /* 0x000000000000794d */ /* 0x000fea0003800000 */
.L_x_1736:
        /* <DEDUP_REMOVED lines=19> */
.L_x_1743:
[----:B------:R-:W-:-:S04]  /*83f0*/  LOP3.LUT R0, R7, 0x80000000, RZ, 0xc0, !PT ;  /* 0x8000000007007812 */ /* 0x000fc800078ec0ff */
[----:B------:R-:W-:-:S04]  /*8400*/  SHF.R.U32.HI R5, RZ, 0x18, R0 ;  /* 0x00000018ff057819 */ /* 0x000fc80000011600 */
[----:B------:R-:W-:-:S04]  /*8410*/  LOP3.LUT R4, R4, R5, RZ, 0xfc, !PT ;  /* 0x0000000504047212 */ /* 0x000fc800078efcff */
[----:B------:R-:W-:Y:S02]  /*8420*/  PRMT R0, R4, 0x7610, R0 ;  /* 0x0000761004007816 */ /* 0x000fe40000000000 */
.L_x_1742:
[----:B------:R-:W-:Y:S05]  /*8430*/  BSYNC B0 ;  /* 0x0000000000007941 */ /* 0x000fea0003800000 */
.L_x_1741:
[----:B------:R-:W-:Y:S01]  /*8440*/  STG.E.U8 [R2.64], R0 ;  /* 0x0000000002007986 */ /* 0x000fe2000c101124 */
[----:B------:R-:W-:Y:S05]  /*8450*/  EXIT ;  /* 0x000000000000794d */ /* 0x000fea0003800000 */
.L_x_1735:
[----:B------:R-:W-:-:S13]  /*8460*/  ISETP.NE.AND P0, PT, R0, 0x1c, PT ;  /* 0x0000001c0000780c */ /* 0x000fda0003f05270 */
[----:B------:R-:W-:Y:S05]  /*8470*/  @!P0 BRA `(.L_x_1744) ;  /* 0x000002d000008947 */ /* 0x000fea0003800000 */
[----:B------:R-:W-:-:S13]  /*8480*/  ISETP.NE.AND P0, PT, R0, 0x1d, PT ;  /* 0x0000001d0000780c */ /* 0x000fda0003f05270 */
[----:B------:R-:W-:Y:S05]  /*8490*/  @!P0 BRA `(.L_x_1745) ;  /* 0x0000028000008947 */ /* 0x000fea0003800000 */
[----:B------:R-:W-:-:S13]  /*84a0*/  ISETP.NE.AND P0, PT, R0, 0x2c, PT ;  /* 0x0000002c0000780c */ /* 0x000fda0003f05270 */
[----:B------:R-:W-:Y:S05]  /*84b0*/  @P0 BRA `(.L_x_1718) ;  /* 0x0000012000000947 */ /* 0x000fea0003800000 */
[----:B-----5:R-:W0:Y:S01]  /*84c0*/  F2F.F32.F64 R6, R16 ;  /* 0x0000001000067310 */ /* 0x020e220000301000 */
        /* <DEDUP_REMOVED lines=17> */
.L_x_1718:
        /* <DEDUP_REMOVED lines=19> */
[----:B------:R-:W-:Y:S05]  /*8710*/  EXIT ;  /* 0x000000000000794d */ /* 0x000fea0003800000 */
.L_x_1745:
[----:B-----5:R-:W0:Y:S02]  /*8720*/  F2I.U64.F64.TRUNC R16, R16 ;  /* 0x0000001000107311 */ /* 0x020e24000030d800 */
[----:B0-----:R-:W-:Y:S01]  /*8730*/  STG.E.64 [R2.64], R16 ;  /* 0x0000001002007986 */ /* 0x001fe2000c101b24 */
[----:B------:R-:W-:Y:S05]  /*8740*/  EXIT ;  /* 0x000000000000794d */ /* 0x000fea0003800000 */
.L_x_1744:
[----:B-----5:R-:W0:Y:S02]  /*8750*/  F2I.U32.F64.TRUNC R17, R16 ;  /* 0x0000001000117311 */ /* 0x020e24000030d000 */
[----:B0-----:R-:W-:Y:S01]  /*8760*/  STG.E [R2.64], R17 ;  /* 0x0000001102007986 */ /* 0x001fe2000c101924 */
[----:B------:R-:W-:Y:S05]  /*8770*/  EXIT ;  /* 0x000000000000794d */ /* 0x000fea0003800000 */
.L_x_1746:
        /* <DEDUP_REMOVED lines=16> */
.L_x_1834:


//--------------------- .text._ZN2at6native18elementwise_kernelILi128ELi2EZNS0_22gpu_kernel_impl_nocastIZZZNS0_46_GLOBAL__N__5fd40885_13_AmpKernels_cu_3810c27339_amp_non_finite_check_and_unscale_cuda_ERNS_6TensorES5_RKS4_ENKUlvE_clEvENKUlvE_clEvEUldE_EEvRNS_18TensorIteratorBaseERKT_EUliE_EEviT1_ --------------------------
	.section	.text._ZN2at6native18elementwise_kernelILi128ELi2EZNS0_22gpu_kernel_impl_nocastIZZZNS0_46_GLOBAL__N__5fd40885_13_AmpKernels_cu_3810c27339_amp_non_finite_check_and_unscale_cuda_ERNS_6TensorES5_RKS4_ENKUlvE_clEvENKUlvE_clEvEUldE_EEvRNS_18TensorIteratorBaseERKT_EUliE_EEviT1_,"ax",@progbits
	.sectioninfo	@"SHI_REGISTERS=18"
	.align	128
        .global         _ZN2at6native18elementwise_kernelILi128ELi2EZNS0_22gpu_kernel_impl_nocastIZZZNS0_46_GLOBAL__N__5fd40885_13_AmpKernels_cu_3810c27339_amp_non_finite_check_and_unscale_cuda_ERNS_6TensorES5_RKS4_ENKUlvE_clEvENKUlvE_clEvEUldE_EEvRNS_18TensorIteratorBaseERKT_EUliE_EEviT1_
        .type           _ZN2at6native18elementwise_kernelILi128ELi2EZNS0_22gpu_kernel_impl_nocastIZZZNS0_46_GLOBAL__N__5fd40885_13_AmpKernels_cu_3810c27339_amp_non_finite_check_and_unscale_cuda_ERNS_6TensorES5_RKS4_ENKUlvE_clEvENKUlvE_clEvEUldE_EEvRNS_18TensorIteratorBaseERKT_EUliE_EEviT1_,@function
        .size           _ZN2at6native18elementwise_kernelILi128ELi2EZNS0_22gpu_kernel_impl_nocastIZZZNS0_46_GLOBAL__N__5fd40885_13_AmpKernels_cu_3810c27339_amp_non_finite_check_and_unscale_cuda_ERNS_6TensorES5_RKS4_ENKUlvE_clEvENKUlvE_clEvEUldE_EEvRNS_18TensorIteratorBaseERKT_EUliE_EEviT1_,(.L_x_1835 - _ZN2at6native18elementwise_kernelILi128ELi2EZNS0_22gpu_kernel_impl_nocastIZZZNS0_46_GLOBAL__N__5fd40885_13_AmpKernels_cu_3810c27339_amp_non_finite_check_and_unscale_cuda_ERNS_6TensorES5_RKS4_ENKUlvE_clEvENKUlvE_clEvEUldE_EEvRNS_18TensorIteratorBaseERKT_EUliE_EEviT1_)
        .other          _ZN2at6native18elementwise_kernelILi128ELi2EZNS0_22gpu_kernel_impl_nocastIZZZNS0_46_GLOBAL__N__5fd40885_13_AmpKernels_cu_3810c27339_amp_non_finite_check_and_unscale_cuda_ERNS_6TensorES5_RKS4_ENKUlvE_clEvENKUlvE_clEvEUldE_EEvRNS_18TensorIteratorBaseERKT_EUliE_EEviT1_,@"STO_CUDA_ENTRY STV_DEFAULT"
_ZN2at6native18elementwise_kernelILi128ELi2EZNS0_22gpu_kernel_impl_nocastIZZZNS0_46_GLOBAL__N__5fd40885_13_AmpKernels_cu_3810c27339_amp_non_finite_check_and_unscale_cuda_ERNS_6TensorES5_RKS4_ENKUlvE_clEvENKUlvE_clEvEUldE_EEvRNS_18TensorIteratorBaseERKT_EUliE_EEviT1_:
.text._ZN2at6native18elementwise_kernelILi128ELi2EZNS0_22gpu_kernel_impl_nocastIZZZNS0_46_GLOBAL__N__5fd40885_13_AmpKernels_cu_3810c27339_amp_non_finite_check_and_unscale_cuda_ERNS_6TensorES5_RKS4_ENKUlvE_clEvENKUlvE_clEvEUldE_EEvRNS_18TensorIteratorBaseERKT_EUliE_EEviT1_:
        /* <DEDUP_REMOVED lines=225> */
[----:B------:R-:W-:-:S03]  /*0e10*/  @P0 MOV R6, RZ ;  /* 0x000000ff00060202 */ /* 0x000fc60000000f00 */
[--C-:B------:R-:W-:Y:S02]  /*0e20*/  IMAD.MOV R9, RZ, RZ, -R7.reuse ;  /* 0x000000ffff097224 */ /* 0x100fe400078e0a07 */
        /* <DEDUP_REMOVED lines=9> */
.L_x_1749:
[----:B------:R-:W-:-:S04]  /*0ec0*/  IADD3 R8, P0, R3, c[0x0][0x368], RZ ;  /* 0x0000da0003087a10 */ /* 0x000fc80007f1e0ff */
[----:B------:R-:W-:-:S05]  /*0ed0*/  IADD3.X R9, RZ, c[0x0][0x36c], RZ, P0, !PT ;  /* 0x0000db00ff097a10 */ /* 0x000fca00007fe4ff */
[----:B------:R-:W2:Y:S01]  /*0ee0*/  LDG.E.64 R12, [R8.64] ;  /* 0x00000004080c7981 */ /* 0x000ea2000c1e1b00 */
[----:B------:R-:W-:Y:S01]  /*0ef0*/  MOV R6, c[0x0][0x378] ;  /* 0x0000de0000067a02 */ /* 0x000fe20000000f00 */
[----:B------:R-:W-:Y:S01]  /*0f00*/  IMAD.MOV.U32 R7, RZ, RZ, c[0x0][0x37c] ;  /* 0x0000df00ff077624 */ /* 0x000fe200078e00ff */
[----:B--2---:R-:W0:Y:S01]  /*0f10*/  F2F.F32.F64 R3, R12 ;  /* 0x0000000c00037310 */ /* 0x004e220000301000 */
[----:B------:R-:W0:-:S14]  /*0f20*/  DSETP.GEU.AND P0, PT, |R12|, c[0x2][0x0], PT ;  /* 0x008000000c00762a */ /* 0x000e1c0003f0e200 */
[----:B0-----:R-:W-:-:S05]  /*0f30*/  @!P0 FMUL R3, R3, 1.175494350822287508e-38 ;  /* 0x0080000003038820 */ /* 0x001fca0000400000 */
[----:B------:R-:W-:-:S13]  /*0f40*/  FSETP.GEU.FTZ.AND P0, PT, |R3|, +INF , PT ;  /* 0x7f8000000300780b */ /* 0x000fda0003f1e200 */
[----:B------:R-:W-:Y:S02]  /*0f50*/  @P0 MOV R15, 0x3f800000 ;  /* 0x3f800000000f0802 */ /* 0x000fe40000000f00 */
[----:B------:R-:W-:Y:S02]  /*0f60*/  @P0 MOV R4, c[0x0][0x370] ;  /* 0x0000dc0000040a02 */ /* 0x000fe40000000f00 */
[----:B------:R-:W-:-:S05]  /*0f70*/  @P0 MOV R5, c[0x0][0x374] ;  /* 0x0000dd0000050a02 */ /* 0x000fca0000000f00 */
[----:B------:R0:W-:Y:S04]  /*0f80*/  @P0 STG.E [R4.64], R15 ;  /* 0x0000000f04000986 */ /* 0x0001e8000c101904 */
[----:B------:R-:W2:Y:S01]  /*0f90*/  LDG.E R6, [R6.64] ;  /* 0x0000000406067981 */ /* 0x000ea2000c1e1900 */
[----:B------:R-:W-:-:S04]  /*0fa0*/  IADD3 R10, P1, R2, c[0x0][0x360], RZ ;  /* 0x0000d800020a7a10 */ /* 0x000fc80007f3e0ff */
[----:B------:R-:W-:Y:S01]  /*0fb0*/  IADD3.X R11, RZ, c[0x0][0x364], RZ, P1, !PT ;  /* 0x0000d900ff0b7a10 */ /* 0x000fe20000ffe4ff */
[C---:B--2---:R-:W-:Y:S01]  /*0fc0*/  FMUL.FTZ R14, R6.reuse, 1 ;  /* 0x3f800000060e7820 */ /* 0x044fe20000410000 */
[----:B------:R-:W-:-:S03]  /*0fd0*/  FSETP.NEU.FTZ.AND P0, PT, R6, 1, PT ;  /* 0x3f8000000600780b */ /* 0x000fc60003f1d000 */
[----:B------:R-:W1:Y:S02]  /*0fe0*/  F2F.F64.F32 R8, R14 ;  /* 0x0000000e00087310 */ /* 0x000e640000201800 */
[----:B-1----:R-:W1:-:S10]  /*0ff0*/  DMUL R8, R12, R8 ;  /* 0x000000080c087228 */ /* 0x002e540000000000 */
[----:B-1----:R-:W-:Y:S02]  /*1000*/  FSEL R2, R12, R8, !P0 ;  /* 0x000000080c027208 */ /* 0x002fe40004000000 */
[----:B------:R-:W-:Y:S02]  /*1010*/  FSEL R3, R13, R9, !P0 ;  /* 0x000000090d037208 */ /* 0x000fe40004000000 */
[----:B------:R-:W-:-:S03]  /*1020*/  IADD3 R9, R0, 0x80, RZ ;  /* 0x0000008000097810 */ /* 0x000fc60007ffe0ff */
[----:B------:R0:W-:Y:S04]  /*1030*/  STG.E.64 [R10.64], R2 ;  /* 0x000000020a007986 */ /* 0x0001e8000c101b04 */
.L_x_1748:
[----:B------:R-:W-:Y:S05]  /*1040*/  BSYNC B0 ;  /* 0x0000000000007941 */ /* 0x000fea0003800000 */
.L_x_1747:
[----:B------:R-:W-:-:S13]  /*1050*/  ISETP.GE.AND P0, PT, R9, c[0x0][0x160], PT ;  /* 0x0000580009007a0c */ /* 0x000fda0003f06270 */
[----:B------:R-:W-:Y:S05]  /*1060*/  @P0 EXIT ;  /* 0x000000000000094d */ /* 0x000fea0003800000 */
[----:B------:R-:W-:Y:S01]  /*1070*/  ISETP.NE.AND P0, PT, RZ, c[0x0][0x168], PT ;  /* 0x00005a00ff007a0c */ /* 0x000fe20003f05270 */
[----:B------:R-:W-:Y:S01]  /*1080*/  HFMA2.MMA R0, -RZ, RZ, 0, 0 ;  /* 0x00000000ff007435 */ /* 0x000fe200000001ff */
[----:B0-----:R-:W-:-:S11]  /*1090*/  MOV R2, RZ ;  /* 0x000000ff00027202 */ /* 0x001fd60000000f00 */
[----:B------:R-:W-:Y:S05]  /*10a0*/  @!P0 BRA `(.L_x_1750) ;  /* 0x00000e0000008947 */ /* 0x000fea0003800000 */
[----:B------:R-:W-:Y:S02]  /*10b0*/  MOV R2, RZ ;  /* 0x000000ff00027202 */ /* 0x000fe40000000f00 */
[----:B------:R-:W-:-:S05]  /*10c0*/  MOV R3, R9 ;  /* 0x0000000900037202 */ /* 0x000fca0000000f00 */
[----:B------:R-:W-:Y:S01]  /*10d0*/  IMAD.HI.U32 R4, R9, c[0x0][0x170], R2 ;  /* 0x00005c0009047a27 */ /* 0x000fe200078e0002 */
[----:B------:R-:W-:-:S04]  /*10e0*/  MOV R3, c[0x0][0x168] ;  /* 0x00005a0000037a02 */ /* 0x000fc80000000f00 */
[----:B------:R-:W-:Y:S02]  /*10f0*/  ISETP.NE.AND P0, PT, R3, 0x1, PT ;  /* 0x000000010300780c */ /* 0x000fe40003f05270 */
        /* <DEDUP_REMOVED lines=213> */
[----:B------:R-:W-:Y:S01]  /*1e50*/  IMAD R0, R5, c[0x0][0x350], R0 ;  /* 0x0000d40005007a24 */ /* 0x000fe200078e0200 */
[----:B------:R-:W-:Y:S01]  /*1e60*/  @P0 IADD3 R3, -R3, RZ, RZ ;  /* 0x000000ff03030210 */ /* 0x000fe20007ffe1ff */
[----:B------:R-:W-:-:S04]  /*1e70*/  IMAD R2, R5, c[0x0][0x354], R2 ;  /* 0x0000d50005027a24 */ /* 0x000fc800078e0202 */
[----:B------:R-:W-:-:S04]  /*1e80*/  @P0 IMAD R7, R3, c[0x0][0x28c], R7 ;  /* 0x0000a30003070a24 */ /* 0x000fc800078e0207 */
[C---:B------:R-:W-:Y:S02]  /*1e90*/  @P0 IMAD R0, R7.reuse, c[0x0][0x358], R0 ;  /* 0x0000d60007000a24 */ /* 0x040fe400078e0200 */
[----:B------:R-:W-:-:S05]  /*1ea0*/  @P0 IMAD R2, R7, c[0x0][0x35c], R2 ;  /* 0x0000d70007020a24 */ /* 0x000fca00078e0202 */
.L_x_1750:
[----:B------:R-:W-:-:S05]  /*1eb0*/  IADD3 R2, P0, R2, c[0x0][0x368], RZ ;  /* 0x0000da0002027a10 */ /* 0x000fca0007f1e0ff */
[----:B------:R-:W-:-:S05]  /*1ec0*/  IMAD.X R3, RZ, RZ, c[0x0][0x36c], P0 ;  /* 0x0000db00ff037624 */ /* 0x000fca00000e06ff */
[----:B------:R-:W2:Y:S01]  /*1ed0*/  LDG.E.64 R6, [R2.64] ;  /* 0x0000000402067981 */ /* 0x000ea2000c1e1b00 */
[----:B------:R-:W-:Y:S02]  /*1ee0*/  MOV R10, c[0x0][0x378] ;  /* 0x0000de00000a7a02 */ /* 0x000fe40000000f00 */
[----:B------:R-:W-:Y:S01]  /*1ef0*/  MOV R11, c[0x0][0x37c] ;  /* 0x0000df00000b7a02 */ /* 0x000fe20000000f00 */
[----:B--2---:R-:W0:Y:S01]  /*1f00*/  F2F.F32.F64 R4, R6 ;  /* 0x0000000600047310 */ /* 0x004e220000301000 */
[----:B------:R-:W0:-:S14]  /*1f10*/  DSETP.GEU.AND P0, PT, |R6|, c[0x2][0x0], PT ;  /* 0x008000000600762a */ /* 0x000e1c0003f0e200 */
[----:B0-----:R-:W-:-:S05]  /*1f20*/  @!P0 FMUL R4, R4, 1.175494350822287508e-38 ;  /* 0x0080000004048820 */ /* 0x001fca0000400000 */
[----:B------:R-:W-:-:S13]  /*1f30*/  FSETP.GEU.FTZ.AND P0, PT, |R4|, +INF , PT ;  /* 0x7f8000000400780b */ /* 0x000fda0003f1e200 */
[----:B------:R-:W-:Y:S02]  /*1f40*/  @P0 MOV R13, 0x3f800000 ;  /* 0x3f800000000d0802 */ /* 0x000fe40000000f00 */
[----:B------:R-:W-:Y:S02]  /*1f50*/  @P0 MOV R8, c[0x0][0x370] ;  /* 0x0000dc0000080a02 */ /* 0x000fe40000000f00 */
[----:B------:R-:W-:-:S05]  /*1f60*/  @P0 MOV R9, c[0x0][0x374] ;  /* 0x0000dd0000090a02 */ /* 0x000fca0000000f00 */
[----:B------:R-:W-:Y:S04]  /*1f70*/  @P0 STG.E [R8.64], R13 ;  /* 0x0000000d08000986 */ /* 0x000fe8000c101904 */
[----:B------:R-:W2:Y:S01]  /*1f80*/  LDG.E R10, [R10.64] ;  /* 0x000000040a0a7981 */ /* 0x000ea2000c1e1900 */
[----:B------:R-:W-:-:S04]  /*1f90*/  IADD3 R4, P1, R0, c[0x0][0x360], RZ ;  /* 0x0000d80000047a10 */ /* 0x000fc80007f3e0ff */
[----:B------:R-:W-:Y:S01]  /*1fa0*/  IADD3.X R5, RZ, c[0x0][0x364], RZ, P1, !PT ;  /* 0x0000d900ff057a10 */ /* 0x000fe20000ffe4ff */
[C---:B--2---:R-:W-:Y:S01]  /*1fb0*/  FMUL.FTZ R12, R10.reuse, 1 ;  /* 0x3f8000000a0c7820 */ /* 0x044fe20000410000 */
[----:B------:R-:W-:-:S03]  /*1fc0*/  FSETP.NEU.FTZ.AND P0, PT, R10, 1, PT ;  /* 0x3f8000000a00780b */ /* 0x000fc60003f1d000 */
[----:B------:R-:W0:Y:S02]  /*1fd0*/  F2F.F64.F32 R2, R12 ;  /* 0x0000000c00027310 */ /* 0x000e240000201800 */
[----:B0-----:R-:W0:-:S10]  /*1fe0*/  DMUL R2, R6, R2 ;  /* 0x0000000206027228 */ /* 0x001e140000000000 */
[----:B0-----:R-:W-:Y:S02]  /*1ff0*/  FSEL R2, R6, R2, !P0 ;  /* 0x0000000206027208 */ /* 0x001fe40004000000 */
[----:B------:R-:W-:-:S05]  /*2000*/  FSEL R3, R7, R3, !P0 ;  /* 0x0000000307037208 */ /* 0x000fca0004000000 */
[----:B------:R-:W-:Y:S01]  /*2010*/  STG.E.64 [R4.64], R2 ;  /* 0x0000000204007986 */ /* 0x000fe2000c101b04 */
[----:B------:R-:W-:Y:S05]  /*2020*/  EXIT ;  /* 0x000000000000794d */ /* 0x000fea0003800000 */
.L_x_1751:
        /* <DEDUP_REMOVED lines=13> */
.L_x_1835:


//--------------------- .text._ZN2at6native27unrolled_elementwise_kernelIZZZNS0_46_GLOBAL__N__5fd40885_13_AmpKernels_cu_3810c27339_amp_non_finite_check_and_unscale_cuda_ERNS_6TensorES4_RKS3_ENKUlvE_clEvENKUlvE_clEvEUldE_St5arrayIPcLm2EELi4E23TrivialOffsetCalculatorILi1EjESE_NS0_6memory15LoadWithoutCastENSF_16StoreWithoutCastEEEviT_T0_T2_T3_T4_T5_ --------------------------
	.section	.text._ZN2at6native27unrolled_elementwise_kernelIZZZNS0_46_GLOBAL__N__5fd40885_13_AmpKernels_cu_3810c27339_amp_non_finite_check_and_unscale_cuda_ERNS_6TensorES4_RKS3_ENKUlvE_clEvENKUlvE_clEvEUldE_St5arrayIPcLm2EELi4E23TrivialOffsetCalculatorILi1EjESE_NS0_6memory15LoadWithoutCastENSF_16StoreWithoutCastEEEviT_T0_T2_T3_T4_T5_,"ax",@progbits
	.sectioninfo	@"SHI_REGISTERS=28"
	.align	128
        .global         _ZN2at6native27unrolled_elementwise_kernelIZZZNS0_46_GLOBAL__N__5fd40885_13_AmpKernels_cu_3810c27339_amp_non_finite_check_and_unscale_cuda_ERNS_6TensorES4_RKS3_ENKUlvE_clEvENKUlvE_clEvEUldE_St5arrayIPcLm2EELi4E23TrivialOffsetCalculatorILi1EjESE_NS0_6memory15LoadWithoutCastENSF_16StoreWithoutCastEEEviT_T0_T2_T3_T4_T5_
        .type           _ZN2at6native27unrolled_elementwise_kernelIZZZNS0_46_GLOBAL__N__5fd40885_13_AmpKernels_cu_3810c27339_amp_non_finite_check_and_unscale_cuda_ERNS_6TensorES4_RKS3_ENKUlvE_clEvENKUlvE_clEvEUldE_St5arrayIPcLm2EELi4E23TrivialOffsetCalculatorILi1EjESE_NS0_6memory15LoadWithoutCastENSF_16StoreWithoutCastEEEviT_T0_T2_T3_T4_T5_,@function
        .size           _ZN2at6native27unrolled_elementwise_kernelIZZZNS0_46_GLOBAL__N__5fd40885_13_AmpKernels_cu_3810c27339_amp_non_finite_check_and_unscale_cuda_ERNS_6TensorES4_RKS3_ENKUlvE_clEvENKUlvE_clEvEUldE_St5arrayIPcLm2EELi4E23TrivialOffsetCalculatorILi1EjESE_NS0_6memory15LoadWithoutCastENSF_16StoreWithoutCastEEEviT_T0_T2_T3_T4_T5_,(.L_x_1836 - _ZN2at6native27unrolled_elementwise_kernelIZZZNS0_46_GLOBAL__N__5fd40885_13_AmpKernels_cu_3810c27339_amp_non_finite_check_and_unscale_cuda_ERNS_6TensorES4_RKS3_ENKUlvE_clEvENKUlvE_clEvEUldE_St5arrayIPcLm2EELi4E23TrivialOffsetCalculatorILi1EjESE_NS0_6memory15LoadWithoutCastENSF_16StoreWithoutCastEEEviT_T0_T2_T3_T4_T5_)
        .other          _ZN2at6native27unrolled_elementwise_kernelIZZZNS0_46_GLOBAL__N__5fd40885_13_AmpKernels_cu_3810c27339_amp_non_finite_check_and_unscale_cuda_ERNS_6TensorES4_RKS3_ENKUlvE_clEvENKUlvE_clEvEUldE_St5arrayIPcLm2EELi4E23TrivialOffsetCalculatorILi1EjESE_NS0_6memory15LoadWithoutCastENSF_16StoreWithoutCastEEEviT_T0_T2_T3_T4_T5_,@"STO_CUDA_ENTRY STV_DEFAULT"
_ZN2at6native27unrolled_elementwise_kernelIZZZNS0_46_GLOBAL__N__5fd40885_13_AmpKernels_cu_3810c27339_amp_non_finite_check_and_unscale_cuda_ERNS_6TensorES4_RKS3_ENKUlvE_clEvENKUlvE_clEvEUldE_St5arrayIPcLm2EELi4E23TrivialOffsetCalculatorILi1EjESE_NS0_6memory15LoadWithoutCastENSF_16StoreWithoutCastEEEviT_T0_T2_T3_T4_T5_:
.text._ZN2at6native27unrolled_elementwise_kernelIZZZNS0_46_GLOBAL__N__5fd40885_13_AmpKernels_cu_3810c27339_amp_non_finite_check_and_unscale_cuda_ERNS_6TensorES4_RKS3_ENKUlvE_clEvENKUlvE_clEvEUldE_St5arrayIPcLm2EELi4E23TrivialOffsetCalculatorILi1EjESE_NS0_6memory15LoadWithoutCastENSF_16StoreWithoutCastEEEviT_T0_T2_T3_T4_T5_:
[----:B------:R-:W-:Y:S02]  /*0000*/  IMAD.MOV.U32 R1, RZ, RZ, c[0x0][0x28] ;  /* 0x00000a00ff017624 */ /* 0x000fe400078e00ff */
[----:B------:R-:W0:Y:S01]  /*0010*/  S2R R0, SR_CTAID.X ;  /* 0x0000000000007919 */ /* 0x000e220000002500 */
[----:B------:R-:W-:Y:S01]  /*0020*/  IMAD.MOV.U32 R3, RZ, RZ, -0x200 ;  /* 0xfffffe00ff037424 */ /* 0x000fe200078e00ff */
[----:B------:R-:W-:Y:S01]  /*0030*/  CS2R R12, SRZ ;  /* 0x00000000000c7805 */ /* 0x000fe2000001ff00 */
[----:B------:R-:W-:Y:S01]  /*0040*/  ULDC.64 UR4, c[0x0][0x118] ;  /* 0x0000460000047ab9 */ /* 0x000fe20000000a00 */
[----:B------:R-:W1:Y:S01]  /*0050*/  S2R R5, SR_TID.X ;  /* 0x0000000000057919 */ /* 0x000e620000002100 */
[----:B0-----:R-:W-:Y:S02]  /*0060*/  IMAD R8, R0, R3, c[0x0][0x160] ;  /* 0x0000580000087624 */ /* 0x001fe400078e0203 */
[----:B-1----:R-:W-:-:S03]  /*0070*/  IMAD.MOV.U32 R3, RZ, RZ, R5 ;  /* 0x000000ffff037224 */ /* 0x002fc600078e0005 */
[----:B------:R-:W-:-:S13]  /*0080*/  ISETP.GE.AND P0, PT, R5, R8, PT ;  /* 0x000000080500720c */ /* 0x000fda0003f06270 */
[----:B------:R-:W-:Y:S01]  /*0090*/  @!P0 IADD3 R3, R5, 0x80, RZ ;  /* 0x0000008005038810 */ /* 0x000fe20007ffe0ff */
[--C-:B------:R-:W-:Y:S01]  /*00a0*/  @!P0 IMAD R14, R0, 0x200, R5.reuse ;  /* 0x00000200000e8824 */ /* 0x100fe200078e0205 */
[----:B------:R-:W-:Y:S02]  /*00b0*/  @!P0 MOV R15, 0x8 ;  /* 0x00000008000f8802 */ /* 0x000fe40000000f00 */
[----:B------:R-:W-:Y:S01]  /*00c0*/  ISETP.GE.AND P1, PT, R3, R8, PT ;  /* 0x000000080300720c */ /* 0x000fe20003f26270 */
[----:B------:R-:W-:Y:S02]  /*00d0*/  IMAD.MOV.U32 R9, RZ, RZ, R5 ;  /* 0x000000ffff097224 */ /* 0x000fe400078e0005 */
[----:B------:R-:W-:-:S10]  /*00e0*/  @!P0 IMAD.WIDE.U32 R14, R14, R15, c[0x0][0x188] ;  /* 0x000062000e0e8625 */ /* 0x000fd400078e000f */
[----:B------:R-:W-:Y:S01]  /*00f0*/  @!P1 LEA R16, R0, R3, 0x9 ;  /* 0x0000000300109211 */ /* 0x000fe200078e48ff */
[----:B------:R-:W-:Y:S01]  /*0100*/  @!P1 IMAD.MOV.U32 R17, RZ, RZ, 0x8 ;  /* 0x00000008ff119424 */ /* 0x000fe200078e00ff */
[----:B------:R-:W-:Y:S01]  /*0110*/  @!P1 IADD3 R3, R3, 0x80, RZ ;  /* 0x0000008003039810 */ /* 0x000fe20007ffe0ff */
[----:B------:R-:W-:Y:S01]  /*0120*/  CS2R R10, SRZ ;  /* 0x00000000000a7805 */ /* 0x000fe2000001ff00 */
[----:B------:R-:W-:Y:S01]  /*0130*/  IADD3 R25, R9, 0x80, RZ ;  /* 0x0000008009197810 */ /* 0x000fe20007ffe0ff */
[----:B------:R-:W-:Y:S01]  /*0140*/  CS2R R6, SRZ ;  /* 0x0000000000067805 */ /* 0x000fe2000001ff00 */
[----:B------:R-:W-:Y:S01]  /*0150*/  ISETP.GE.AND P3, PT, R3, R8, PT ;  /* 0x000000080300720c */ /* 0x000fe20003f66270 */
[----:B------:R0:W5:-:S12]  /*0160*/  @!P0 LDG.E.64 R12, [R14.64] ;  /* 0x000000040e0c8981 */ /* 0x000158000c1e1b00 */
[----:B------:R-:W-:Y:S01]  /*0170*/  @!P3 IMAD R20, R0, 0x200, R3 ;  /* 0x000002000014b824 */ /* 0x000fe200078e0203 */
[----:B------:R-:W-:-:S04]  /*0180*/  @!P3 IADD3 R3, R3, 0x80, RZ ;  /* 0x000000800303b810 */ /* 0x000fc80007ffe0ff */
[----:B------:R-:W-:Y:S01]  /*0190*/  ISETP.GE.AND P2, PT, R3, R8, PT ;  /* 0x000000080300720c */ /* 0x000fe20003f46270 */
[----:B------:R-:W-:Y:S01]  /*01a0*/  @!P3 IMAD.MOV.U32 R21, RZ, RZ, 0x8 ;  /* 0x00000008ff15b424 */ /* 0x000fe200078e00ff */
[C---:B0-----:R-:W-:Y:S01]  /*01b0*/  IADD3 R15, R9.reuse, 0x100, RZ ;  /* 0x00000100090f7810 */ /* 0x041fe20007ffe0ff */
[----:B------:R-:W-:Y:S01]  /*01c0*/  @!P1 IMAD.WIDE.U32 R16, R16, R17, c[0x0][0x188] ;  /* 0x0000620010109625 */ /* 0x000fe200078e0011 */
[----:B------:R-:W-:-:S03]  /*01d0*/  IADD3 R23, R9, 0x180, RZ ;  /* 0x0000018009177810 */ /* 0x000fc60007ffe0ff */
[----:B------:R-:W-:-:S06]  /*01e0*/  @!P3 IMAD.WIDE.U32 R20, R20, R21, c[0x0][0x188] ;  /* 0x000062001414b625 */ /* 0x000fcc00078e0015 */
[C---:B------:R-:W-:Y:S01]  /*01f0*/  @!P2 LEA R18, R0.reuse, R3, 0x9 ;  /* 0x000000030012a211 */ /* 0x040fe200078e48ff */
[----:B------:R-:W-:Y:S01]  /*0200*/  @!P2 IMAD.MOV.U32 R19, RZ, RZ, 0x8 ;  /* 0x00000008ff13a424 */ /* 0x000fe200078e00ff */
[----:B------:R-:W-:Y:S01]  /*0210*/  CS2R R2, SRZ ;  /* 0x0000000000027805 */ /* 0x000fe2000001ff00 */
[----:B------:R-:W-:Y:S01]  /*0220*/  @!P0 IMAD R4, R0, 0x200, R5 ;  /* 0x0000020000048824 */ /* 0x000fe200078e0205 */
[----:B------:R-:W-:Y:S01]  /*0230*/  @!P0 MOV R9, R25 ;  /* 0x0000001900098202 */ /* 0x000fe20000000f00 */
[----:B------:R-:W-:Y:S01]  /*0240*/  @!P2 IMAD.WIDE.U32 R18, R18, R19, c[0x0][0x188] ;  /* 0x000062001212a625 */ /* 0x000fe200078e0013 */
[----:B------:R-:W-:Y:S01]  /*0250*/  BSSY B0, `(.L_x_1752) ;  /* 0x000001c000007945 */ /* 0x000fe20003800000 */
[----:B------:R0:W5:Y:S02]  /*0260*/  @!P1 LDG.E.64 R10, [R16.64] ;  /* 0x00000004100a9981 */ /* 0x000164000c1e1b00 */
[----:B------:R-:W-:Y:S01]  /*0270*/  @!P0 IMAD.MOV.U32 R5, RZ, RZ, 0x8 ;  /* 0x00000008ff058424 */ /* 0x000fe200078e00ff */
[-C--:B------:R-:W-:Y:S01]  /*0280*/  ISETP.GE.AND P1, PT, R25, R8.reuse, PT ;  /* 0x000000081900720c */ /* 0x080fe20003f26270 */
[----:B------:R0:W5:Y:S01]  /*0290*/  @!P3 LDG.E.64 R6, [R20.64] ;  /* 0x000000041406b981 */ /* 0x000162000c1e1b00 */
[-C--:B------:R-:W-:Y:S01]  /*02a0*/  ISETP.GE.AND P3, PT, R23, R8.reuse, PT ;  /* 0x000000081700720c */ /* 0x080fe20003f66270 */
[----:B------:R-:W-:Y:S01]  /*02b0*/  @!P0 IMAD.WIDE.U32 R4, R4, R5, c[0x0][0x180] ;  /* 0x0000600004048625 */ /* 0x000fe200078e0005 */
[-C--:B------:R-:W-:Y:S01]  /*02c0*/  ISETP.GE.AND P4, PT, R9, R8.reuse, PT ;  /* 0x000000080900720c */ /* 0x080fe20003f86270 */
[----:B------:R0:W5:Y:S01]  /*02d0*/  @!P2 LDG.E.64 R2, [R18.64] ;  /* 0x000000041202a981 */ /* 0x000162000c1e1b00 */
[----:B------:R-:W-:Y:S01]  /*02e0*/  ISETP.GE.AND P2, PT, R15, R8, PT ;  /* 0x000000080f00720c */ /* 0x000fe20003f46270 */
[----:B------:R-:W-:Y:S07]  /*02f0*/  @P0 BRA `(.L_x_1753) ;  /* 0x0000011000000947 */ /* 0x000fee0003800000 */
[----:B-----5:R-:W1:Y:S01]  /*0300*/  F2F.F32.F64 R14, R12 ;  /* 0x0000000c000e7310 */ /* 0x020e620000301000 */
[----:B------:R-:W1:Y:S01]  /*0310*/  DSETP.GEU.AND P5, PT, |R12|, c[0x2][0x0], PT ;  /* 0x008000000c00762a */ /* 0x000e620003fae200 */
[----:B0-----:R-:W-:Y:S01]  /*0320*/  MOV R16, c[0x0][0x170] ;  /* 0x00005c0000107a02 */ /* 0x001fe20000000f00 */
[----:B------:R-:W-:-:S12]  /*0330*/  IMAD.MOV.U32 R17, RZ, RZ, c[0x0][0x174] ;  /* 0x00005d00ff117624 */ /* 0x000fd800078e00ff */
[----:B-1----:R-:W-:-:S05]  /*0340*/  @!P5 FMUL R14, R14, 1.175494350822287508e-38 ;  /* 0x008000000e0ed820 */ /* 0x002fca0000400000 */
[----:B------:R-:W-:-:S13]  /*0350*/  FSETP.GEU.FTZ.AND P5, PT, |R14|, +INF , PT ;  /* 0x7f8000000e00780b */ /* 0x000fda0003fbe200 */
[----:B------:R-:W-:Y:S01]  /*0360*/  @P5 MOV R21, 0x3f800000 ;  /* 0x3f80000000155802 */ /* 0x000fe20000000f00 */
[----:B------:R-:W-:Y:S02]  /*0370*/  @P5 IMAD.MOV.U32 R14, RZ, RZ, c[0x0][0x168] ;  /* 0x00005a00ff0e5624 */ /* 0x000fe400078e00ff */
[----:B------:R-:W-:-:S05]  /*0380*/  @P5 IMAD.MOV.U32 R15, RZ, RZ, c[0x0][0x16c] ;  /* 0x00005b00ff0f5624 */ /* 0x000fca00078e00ff */
[----:B------:R0:W-:Y:S04]  /*0390*/  @P5 STG.E [R14.64], R21 ;  /* 0x000000150e005986 */ /* 0x0001e8000c101904 */
[----:B------:R-:W2:Y:S02]  /*03a0*/  LDG.E R16, [R16.64] ;  /* 0x0000000410107981 */ /* 0x000ea4000c1e1900 */
[C---:B--2---:R-:W-:Y:S01]  /*03b0*/  FMUL.FTZ R20, R16.reuse, 1 ;  /* 0x3f80000010147820 */ /* 0x044fe20000410000 */
[----:B------:R-:W-:-:S03]  /*03c0*/  FSETP.NEU.FTZ.AND P5, PT, R16, 1, PT ;  /* 0x3f8000001000780b */ /* 0x000fc60003fbd000 */
[----:B------:R-:W1:Y:S02]  /*03d0*/  F2F.F64.F32 R18, R20 ;  /* 0x0000001400127310 */ /* 0x000e640000201800 */
[----:B-1----:R-:W1:-:S10]  /*03e0*/  DMUL R18, R18, R12 ;  /* 0x0000000c12127228 */ /* 0x002e540000000000 */
[----:B-1----:R-:W-:Y:S02]  /*03f0*/  FSEL R12, R12, R18, !P5 ;  /* 0x000000120c0c7208 */ /* 0x002fe40006800000 */
[----:B------:R-:W-:Y:S02]  /*0400*/  FSEL R13, R13, R19, !P5 ;  /* 0x000000130d0d7208 */ /* 0x000fe40006800000 */
.L_x_1753:
[----:B0-----:R-:W-:Y:S05]  /*0410*/  BSYNC B0 ;  /* 0x0000000000007941 */ /* 0x001fea0003800000 */
.L_x_1752:
[----:B------:R-:W-:Y:S01]  /*0420*/  BSSY B0, `(.L_x_1754) ;  /* 0x0000013000007945 */ /* 0x000fe20003800000 */
[----:B------:R-:W-:Y:S05]  /*0430*/  @P1 BRA `(.L_x_1755) ;  /* 0x0000011000001947 */ /* 0x000fea0003800000 */
[----:B-----5:R-:W0:Y:S01]  /*0440*/  F2F.F32.F64 R14, R10 ;  /* 0x0000000a000e7310 */ /* 0x020e220000301000 */
[----:B------:R-:W0:Y:S01]  /*0450*/  DSETP.GEU.AND P1, PT, |R10|, c[0x2][0x0], PT ;  /* 0x008000000a00762a */ /* 0x000e220003f2e200 */
[----:B------:R-:W-:Y:S01]  /*0460*/  IMAD.MOV.U32 R18, RZ, RZ, c[0x0][0x170] ;  /* 0x00005c00ff127624 */ /* 0x000fe200078e00ff */
[----:B------:R-:W-:-:S12]  /*0470*/  MOV R19, c[0x0][0x174] ;  /* 0x00005d0000137a02 */ /* 0x000fd80000000f00 */
[----:B0-----:R-:W-:-:S05]  /*0480*/  @!P1 FMUL R14, R14, 1.175494350822287508e-38 ;  /* 0x008000000e0e9820 */ /* 0x001fca0000400000 */
[----:B------:R-:W-:-:S13]  /*0490*/  FSETP.GEU.FTZ.AND P1, PT, |R14|, +INF , PT ;  /* 0x7f8000000e00780b */ /* 0x000fda0003f3e200 */
[----:B------:R-:W-:Y:S01]  /*04a0*/  @P1 IMAD.MOV.U32 R21, RZ, RZ, 0x3f800000 ;  /* 0x3f800000ff151424 */ /* 0x000fe200078e00ff */
[----:B------:R-:W-:Y:S01]  /*04b0*/  @P1 MOV R16, c[0x0][0x168] ;  /* 0x00005a0000101a02 */ /* 0x000fe20000000f00 */
        /* <DEDUP_REMOVED lines=9> */
.L_x_1755:
[----:B0-----:R-:W-:Y:S05]  /*0550*/  BSYNC B0 ;  /* 0x0000000000007941 */ /* 0x001fea0003800000 */
.L_x_1754:
        /* <DEDUP_REMOVED lines=19> */
.L_x_1757:
[----:B0-----:R-:W-:Y:S05]  /*0690*/  BSYNC B0 ;  /* 0x0000000000007941 */ /* 0x001fea0003800000 */
.L_x_1756:
[----:B------:R-:W-:Y:S01]  /*06a0*/  BSSY B0, `(.L_x_1758) ;  /* 0x0000013000007945 */ /* 0x000fe20003800000 */
[----:B------:R-:W-:Y:S05]  /*06b0*/  @P3 BRA `(.L_x_1759) ;  /* 0x0000011000003947 */ /* 0x000fea0003800000 */
[----:B-----5:R-:W0:Y:S01]  /*06c0*/  F2F.F32.F64 R14, R2 ;  /* 0x00000002000e7310 */ /* 0x020e220000301000 */
[----:B------:R-:W0:Y:S01]  /*06d0*/  DSETP.GEU.AND P1, PT, |R2|, c[0x2][0x0], PT ;  /* 0x008000000200762a */ /* 0x000e220003f2e200 */
[----:B------:R-:W-:Y:S01]  /*06e0*/  MOV R18, c[0x0][0x170] ;  /* 0x00005c0000127a02 */ /* 0x000fe20000000f00 */
[----:B------:R-:W-:-:S12]  /*06f0*/  IMAD.MOV.U32 R19, RZ, RZ, c[0x0][0x174] ;  /* 0x00005d00ff137624 */ /* 0x000fd800078e00ff */
[----:B0-----:R-:W-:-:S05]  /*0700*/  @!P1 FMUL R14, R14, 1.175494350822287508e-38 ;  /* 0x008000000e0e9820 */ /* 0x001fca0000400000 */
        /* <DEDUP_REMOVED lines=12> */
.L_x_1759:
[----:B0-----:R-:W-:Y:S05]  /*07d0*/  BSYNC B0 ;  /* 0x0000000000007941 */ /* 0x001fea0003800000 */
.L_x_1758:
[----:B-----5:R0:W-:Y:S01]  /*07e0*/  @!P0 STG.E.64 [R4.64], R12 ;  /* 0x0000000c04008986 */ /* 0x0201e2000c101b04 */
[----:B------:R-:W-:Y:S01]  /*07f0*/  BSSY B0, `(.L_x_1760) ;  /* 0x000000c000007945 */ /* 0x000fe20003800000 */
[----:B------:R-:W-:Y:S05]  /*0800*/  @P4 BRA `(.L_x_1761) ;  /* 0x000000a000004947 */ /* 0x000fea0003800000 */
[----:B0-----:R-:W-:Y:S01]  /*0810*/  IMAD R4, R0, 0x200, R9 ;  /* 0x0000020000047824 */ /* 0x001fe200078e0209 */
[----:B------:R-:W-:Y:S02]  /*0820*/  IADD3 R9, R9, 0x80, RZ ;  /* 0x0000008009097810 */ /* 0x000fe40007ffe0ff */
[----:B------:R-:W-:Y:S02]  /*0830*/  MOV R13, 0x8 ;  /* 0x00000008000d7802 */ /* 0x000fe40000000f00 */
[----:B------:R-:W-:-:S03]  /*0840*/  ISETP.GE.AND P0, PT, R9, R8, PT ;  /* 0x000000080900720c */ /* 0x000fc60003f06270 */
[----:B------:R-:W-:-:S05]  /*0850*/  IMAD.WIDE.U32 R4, R4, R13, c[0x0][0x180] ;  /* 0x0000600004047625 */ /* 0x000fca00078e000d */
[----:B------:R0:W-:Y:S05]  /*0860*/  STG.E.64 [R4.64], R10 ;  /* 0x0000000a04007986 */ /* 0x0001ea000c101b04 */
[----:B------:R-:W-:Y:S01]  /*0870*/  @!P0 IMAD R12, R0, 0x200, R9 ;  /* 0x00000200000c8824 */ /* 0x000fe200078e0209 */
[----:B------:R-:W-:-:S03]  /*0880*/  @!P0 IADD3 R9, R9, 0x80, RZ ;  /* 0x0000008009098810 */ /* 0x000fc60007ffe0ff */
[----:B------:R-:W-:-:S05]  /*0890*/  @!P0 IMAD.WIDE.U32 R12, R12, R13, c[0x0][0x180] ;  /* 0x000060000c0c8625 */ /* 0x000fca00078e000d */
[----:B------:R0:W-:Y:S02]  /*08a0*/  @!P0 STG.E.64 [R12.64], R6 ;  /* 0x000000060c008986 */ /* 0x0001e4000c101b04 */
.L_x_1761:
[----:B------:R-:W-:Y:S05]  /*08b0*/  BSYNC B0 ;  /* 0x0000000000007941 */ /* 0x000fea0003800000 */
.L_x_1760:
[----:B------:R-:W-:-:S13]  /*08c0*/  ISETP.GE.AND P0, PT, R9, R8, PT ;  /* 0x000000080900720c */ /* 0x000fda0003f06270 */
[----:B------:R-:W-:Y:S05]  /*08d0*/  @P0 EXIT ;  /* 0x000000000000094d */ /* 0x000fea0003800000 */
[----:B0-----:R-:W-:Y:S01]  /*08e0*/  HFMA2.MMA R5, -RZ, RZ, 0, 4.76837158203125e-07 ;  /* 0x00000008ff057435 */ /* 0x001fe200000001ff */
[----:B------:R-:W-:-:S09]  /*08f0*/  IMAD R4, R0, 0x200, R9 ;  /* 0x0000020000047824 */ /* 0x000fd200078e0209 */
[----:B------:R-:W-:-:S05]  /*0900*/  IMAD.WIDE.U32 R4, R4, R5, c[0x0][0x180] ;  /* 0x0000600004047625 */ /* 0x000fca00078e0005 */
[----:B------:R-:W-:Y:S01]  /*0910*/  STG.E.64 [R4.64], R2 ;  /* 0x0000000204007986 */ /* 0x000fe2000c101b04 */
[----:B------:R-:W-:Y:S05]  /*0920*/  EXIT ;  /* 0x000000000000794d */ /* 0x000fea0003800000 */
.L_x_1762:
        /* <DEDUP_REMOVED lines=13> */
.L_x_1836:


//--------------------- .text._ZN2at6native29vectorized_elementwise_kernelILi2EZZZNS0_46_GLOBAL__N__5fd40885_13_AmpKernels_cu_3810c27339_amp_non_finite_check_and_unscale_cuda_ERNS_6TensorES4_RKS3_ENKUlvE_clEvENKUlvE_clEvEUldE_St5arrayIPcLm2EEEEviT0_T1_ --------------------------
	.section	.text._ZN2at6native29vectorized_elementwise_kernelILi2EZZZNS0_46_GLOBAL__N__5fd40885_13_AmpKernels_cu_3810c27339_amp_non_finite_check_and_unscale_cuda_ERNS_6TensorES4_RKS3_ENKUlvE_clEvENKUlvE_clEvEUldE_St5arrayIPcLm2EEEEviT0_T1_,"ax",@progbits
	.sectioninfo	@"SHI_REGISTERS=32"
	.align	128
        .global         _ZN2at6native29vectorized_elementwise_kernelILi2EZZZNS0_46_GLOBAL__N__5fd40885_13_AmpKernels_cu_3810c27339_amp_non_finite_check_and_unscale_cuda_ERNS_6TensorES4_RKS3_ENKUlvE_clEvENKUlvE_clEvEUldE_St5arrayIPcLm2EEEEviT0_T1_
        .type           _ZN2at6native29vectorized_elementwise_kernelILi2EZZZNS0_46_GLOBAL__N__5fd40885_13_AmpKernels_cu_3810c27339_amp_non_finite_check_and_unscale_cuda_ERNS_6TensorES4_RKS3_ENKUlvE_clEvENKUlvE_clEvEUldE_St5arrayIPcLm2EEEEviT0_T1_,@function
        .size           _ZN2at6native29vectorized_elementwise_kernelILi2EZZZNS0_46_GLOBAL__N__5fd40885_13_AmpKernels_cu_3810c27339_amp_non_finite_check_and_unscale_cuda_ERNS_6TensorES4_RKS3_ENKUlvE_clEvENKUlvE_clEvEUldE_St5arrayIPcLm2EEEEviT0_T1_,(.L_x_1837 - _ZN2at6native29vectorized_elementwise_kernelILi2EZZZNS0_46_GLOBAL__N__5fd40885_13_AmpKernels_cu_3810c27339_amp_non_finite_check_and_unscale_cuda_ERNS_6TensorES4_RKS3_ENKUlvE_clEvENKUlvE_clEvEUldE_St5arrayIPcLm2EEEEviT0_T1_)
        .other          _ZN2at6native29vectorized_elementwise_kernelILi2EZZZNS0_46_GLOBAL__N__5fd40885_13_AmpKernels_cu_3810c27339_amp_non_finite_check_and_unscale_cuda_ERNS_6TensorES4_RKS3_ENKUlvE_clEvENKUlvE_clEvEUldE_St5arrayIPcLm2EEEEviT0_T1_,@"STO_CUDA_ENTRY STV_DEFAULT"
_ZN2at6native29vectorized_elementwise_kernelILi2EZZZNS0_46_GLOBAL__N__5fd40885_13_AmpKernels_cu_3810c27339_amp_non_finite_check_and_unscale_cuda_ERNS_6TensorES4_RKS3_ENKUlvE_clEvENKUlvE_clEvEUldE_St5arrayIPcLm2EEEEviT0_T1_:
.text._ZN2at6native29vectorized_elementwise_kernelILi2EZZZNS0_46_GLOBAL__N__5fd40885_13_AmpKernels_cu_3810c27339_amp_non_finite_check_and_unscale_cuda_ERNS_6TensorES4_RKS3_ENKUlvE_clEvENKUlvE_clEvEUldE_St5arrayIPcLm2EEEEviT0_T1_:
[----:B------:R-:W-:Y:S02]  /*0000*/  IMAD.MOV.U32 R1, RZ, RZ, c[0x0][0x28] ;  /* 0x00000a00ff017624 */ /* 0x000fe400078e00ff */
[----:B------:R-:W0:Y:S01]  /*0010*/  S2UR UR6, SR_CTAID.X ;  /* 0x00000000000679c3 */ /* 0x000e220000002500 */
[----:B------:R-:W-:Y:S02]  /*0020*/  ULDC UR7, c[0x0][0x160] ;  /* 0x0000580000077ab9 */ /* 0x000fe40000000800 */
[----:B------:R-:W-:Y:S02]  /*0030*/  ULDC.64 UR10, c[0x0][0x118] ;  /* 0x00004600000a7ab9 */ /* 0x000fe40000000a00 */
[----:B0-----:R-:W-:-:S04]  /*0040*/  USHF.L.U32 UR6, UR6, 0xa, URZ ;  /* 0x0000000a06067899 */ /* 0x001fc8000800063f */
[----:B------:R-:W-:-:S04]  /*0050*/  UIADD3 UR7, -UR6, UR7, URZ ;  /* 0x0000000706077290 */ /* 0x000fc8000fffe13f */
[----:B------:R-:W-:-:S06]  /*0060*/  UISETP.GE.U32.AND UP0, UPT, UR7, 0x400, UPT ;  /* 0x000004000700788c */ /* 0x000fcc000bf06070 */
[----:B------:R-:W-:-:S13]  /*0070*/  PLOP3.LUT P0, PT, PT, PT, UP0, 0x80, 0x0 ;  /* 0x000000000000781c */ /* 0x000fda0003f0f008 */
[----:B------:R-:W-:Y:S05]  /*0080*/  @!P0 BRA `(.L_x_1763) ;  /* 0x000008a000008947 */ /* 0x000fea0003800000 */
[----:B------:R-:W0:Y:S01]  /*0090*/  S2R R3, SR_TID.X ;  /* 0x0000000000037919 */ /* 0x000e220000002100 */
[----:B------:R-:W-:Y:S02]  /*00a0*/  UMOV UR8, 0x8 ;  /* 0x0000000800087882 */ /* 0x000fe40000000000 */
[----:B------:R-:W-:Y:S02]  /*00b0*/  ULDC.64 UR4, c[0x0][0x188] ;  /* 0x0000620000047ab9 */ /* 0x000fe40000000a00 */
[----:B------:R-:W-:-:S06]  /*00c0*/  UIMAD.WIDE UR4, UR6, UR8, UR4 ;  /* 0x00000008060472a5 */ /* 0x000fcc000f8e0204 */
[----:B------:R-:W-:Y:S02]  /*00d0*/  IMAD.U32 R28, RZ, RZ, UR4 ;  /* 0x00000004ff1c7e24 */ /* 0x000fe4000f8e00ff */
[----:B------:R-:W-:-:S04]  /*00e0*/  IMAD.U32 R29, RZ, RZ, UR5 ;  /* 0x00000005ff1d7e24 */ /* 0x000fc8000f8e00ff */
[----:B0-----:R-:W-:-:S05]  /*00f0*/  IMAD.WIDE.U32 R28, R3, 0x10, R28 ;  /* 0x00000010031c7825 */ /* 0x001fca00078e001c */
[----:B------:R-:W2:Y:S01]  /*0100*/  LDG.E.128 R4, [R28.64] ;  /* 0x0000000a1c047981 */ /* 0x000ea2000c1e1d00 */
[----:B------:R-:W-:Y:S02]  /*0110*/  IMAD.MOV.U32 R26, RZ, RZ, c[0x0][0x168] ;  /* 0x00005a00ff1a7624 */ /* 0x000fe400078e00ff */
[----:B------:R-:W-:Y:S01]  /*0120*/  IMAD.MOV.U32 R27, RZ, RZ, c[0x0][0x16c] ;  /* 0x00005b00ff1b7624 */ /* 0x000fe200078e00ff */
[----:B------:R0:W3:Y:S01]  /*0130*/  LDG.E.128 R8, [R28.64+0x800] ;  /* 0x0008000a1c087981 */ /* 0x0000e2000c1e1d00 */
[----:B------:R-:W-:Y:S02]  /*0140*/  IMAD.MOV.U32 R24, RZ, RZ, c[0x0][0x170] ;  /* 0x00005c00ff187624 */ /* 0x000fe400078e00ff */
[----:B------:R-:W-:Y:S01]  /*0150*/  IMAD.MOV.U32 R25, RZ, RZ, c[0x0][0x174] ;  /* 0x00005d00ff197624 */ /* 0x000fe200078e00ff */
[----:B------:R0:W4:Y:S04]  /*0160*/  LDG.E.128 R12, [R28.64+0x1000] ;  /* 0x0010000a1c0c7981 */ /* 0x000128000c1e1d00 */
[----:B------:R0:W5:Y:S01]  /*0170*/  LDG.E.128 R16, [R28.64+0x1800] ;  /* 0x0018000a1c107981 */ /* 0x000162000c1e1d00 */
[----:B--2---:R-:W1:Y:S01]  /*0180*/  F2F.F32.F64 R0, R4 ;  /* 0x0000000400007310 */ /* 0x004e620000301000 */
[----:B------:R-:W1:-:S14]  /*0190*/  DSETP.GEU.AND P0, PT, |R4|, c[0x2][0x0], PT ;  /* 0x008000000400762a */ /* 0x000e5c0003f0e200 */
[----:B-1----:R-:W-:-:S05]  /*01a0*/  @!P0 FMUL R0, R0, 1.175494350822287508e-38 ;  /* 0x0080000000008820 */ /* 0x002fca0000400000 */
[----:B------:R-:W-:-:S13]  /*01b0*/  FSETP.GEU.FTZ.AND P0, PT, |R0|, +INF , PT ;  /* 0x7f8000000000780b */ /* 0x000fda0003f1e200 */
[----:B------:R-:W-:-:S05]  /*01c0*/  @P0 IMAD.MOV.U32 R21, RZ, RZ, 0x3f800000 ;  /* 0x3f800000ff150424 */ /* 0x000fca00078e00ff */
[----:B------:R1:W-:Y:S04]  /*01d0*/  @P0 STG.E [R26.64], R21 ;  /* 0x000000151a000986 */ /* 0x0003e8000c10190a */
[----:B------:R-:W2:Y:S02]  /*01e0*/  LDG.E R0, [R24.64] ;  /* 0x0000000a18007981 */ /* 0x000ea4000c1e1900 */
[----:B--2---:R-:W-:-:S06]  /*01f0*/  FMUL.FTZ R20, R0, 1 ;  /* 0x3f80000000147820 */ /* 0x004fcc0000410000 */
[----:B-1----:R-:W1:Y:S01]  /*0200*/  F2F.F64.F32 R20, R20 ;  /* 0x0000001400147310 */ /* 0x002e620000201800 */
[----:B------:R-:W-:Y:S01]  /*0210*/  FSETP.NEU.FTZ.AND P0, PT, R0, 1, PT ;  /* 0x3f8000000000780b */ /* 0x000fe20003f1d000 */
[----:B-1----:R-:W1:-:S10]  /*0220*/  DMUL R22, R4, R20 ;  /* 0x0000001404167228 */ /* 0x002e540000000000 */
[----:B-1----:R-:W-:Y:S02]  /*0230*/  FSEL R2, R4, R22, !P0 ;  /* 0x0000001604027208 */ /* 0x002fe40004000000 */
[----:B------:R-:W1:Y:S01]  /*0240*/  F2F.F32.F64 R4, R6 ;  /* 0x0000000600047310 */ /* 0x000e620000301000 */
[----:B------:R-:W-:Y:S01]  /*0250*/  FSEL R5, R5, R23, !P0 ;  /* 0x0000001705057208 */ /* 0x000fe20004000000 */
[----:B------:R-:W1:-:S14]  /*0260*/  DSETP.GEU.AND P0, PT, |R6|, c[0x2][0x0], PT ;  /* 0x008000000600762a */ /* 0x000e5c0003f0e200 */
[----:B-1----:R-:W-:-:S05]  /*0270*/  @!P0 FMUL R4, R4, 1.175494350822287508e-38 ;  /* 0x0080000004048820 */ /* 0x002fca0000400000 */
[----:B------:R-:W-:-:S13]  /*0280*/  FSETP.GEU.FTZ.AND P0, PT, |R4|, +INF , PT ;  /* 0x7f8000000400780b */ /* 0x000fda0003f1e200 */
[----:B0-----:R-:W-:-:S05]  /*0290*/  @P0 IMAD.MOV.U32 R29, RZ, RZ, 0x3f800000 ;  /* 0x3f800000ff1d0424 */ /* 0x001fca00078e00ff */
[----:B------:R0:W-:Y:S04]  /*02a0*/  @P0 STG.E [R26.64], R29 ;  /* 0x0000001d1a000986 */ /* 0x0001e8000c10190a */
[----:B------:R-:W2:Y:S02]  /*02b0*/  @P0 LDG.E R0, [R24.64] ;  /* 0x0000000a18000981 */ /* 0x000ea4000c1e1900 */
[----:B--2---:R-:W-:-:S04]  /*02c0*/  @P0 FMUL.FTZ R28, R0, 1 ;  /* 0x3f800000001c0820 */ /* 0x004fc80000410000 */
[----:B------:R-:W1:Y:S01]  /*02d0*/  @P0 F2F.F64.F32 R20, R28 ;  /* 0x0000001c00140310 */ /* 0x000e620000201800 */
[----:B------:R-:W-:Y:S01]  /*02e0*/  FSETP.NEU.FTZ.AND P0, PT, R0, 1, PT ;  /* 0x3f8000000000780b */ /* 0x000fe20003f1d000 */
[----:B-1----:R-:W1:-:S10]  /*02f0*/  DMUL R22, R6, R20 ;  /* 0x0000001406167228 */ /* 0x002e540000000000 */
[----:B-1----:R-:W-:Y:S02]  /*0300*/  FSEL R4, R6, R22, !P0 ;  /* 0x0000001606047208 */ /* 0x002fe40004000000 */
[----:B---3--:R-:W1:Y:S01]  /*0310*/  F2F.F32.F64 R6, R8 ;  /* 0x0000000800067310 */ /* 0x008e620000301000 */
        /* <DEDUP_REMOVED lines=17> */
[----:B------:R-:W-:-:S05]  /*0430*/  @P0 IMAD.MOV.U32 R7, RZ, RZ, 0x3f800000 ;  /* 0x3f800000ff070424 */ /* 0x000fca00078e00ff */
[----:B------:R1:W-:Y:S04]  /*0440*/  @P0 STG.E [R26.64], R7 ;  /* 0x000000071a000986 */ /* 0x0003e8000c10190a */
[----:B------:R-:W2:Y:S02]  /*0450*/  @P0 LDG.E R0, [R24.64] ;  /* 0x0000000a18000981 */ /* 0x000ea4000c1e1900 */
[----:B--2---:R-:W-:-:S04]  /*0460*/  @P0 FMUL.FTZ R22, R0, 1 ;  /* 0x3f80000000160820 */ /* 0x004fc80000410000 */
[----:B------:R-:W0:Y:S01]  /*0470*/  @P0 F2F.F64.F32 R20, R22 ;  /* 0x0000001600140310 */ /* 0x000e220000201800 */
[----:B------:R-:W-:Y:S01]  /*0480*/  FSETP.NEU.FTZ.AND P0, PT, R0, 1, PT ;  /* 0x3f8000000000780b */ /* 0x000fe20003f1d000 */
[----:B0-----:R-:W0:-:S10]  /*0490*/  DMUL R28, R10, R20 ;  /* 0x000000140a1c7228 */ /* 0x001e140000000000 */
[----:B0-----:R-:W-:Y:S02]  /*04a0*/  FSEL R8, R10, R28, !P0 ;  /* 0x0000001c0a087208 */ /* 0x001fe40004000000 */
[----:B----4-:R-:W0:Y:S01]  /*04b0*/  F2F.F32.F64 R10, R12 ;  /* 0x0000000c000a7310 */ /* 0x010e220000301000 */
[----:B-1----:R-:W-:Y:S01]  /*04c0*/  FSEL R7, R11, R29, !P0 ;  /* 0x0000001d0b077208 */ /* 0x002fe20004000000 */
[----:B------:R-:W0:-:S14]  /*04d0*/  DSETP.GEU.AND P0, PT, |R12|, c[0x2][0x0], PT ;  /* 0x008000000c00762a */ /* 0x000e1c0003f0e200 */
[----:B0-----:R-:W-:-:S05]  /*04e0*/  @!P0 FMUL R10, R10, 1.175494350822287508e-38 ;  /* 0x008000000a0a8820 */ /* 0x001fca0000400000 */
[----:B------:R-:W-:-:S13]  /*04f0*/  FSETP.GEU.FTZ.AND P0, PT, |R10|, +INF , PT ;  /* 0x7f8000000a00780b */ /* 0x000fda0003f1e200 */
[----:B------:R-:W-:-:S05]  /*0500*/  @P0 IMAD.MOV.U32 R29, RZ, RZ, 0x3f800000 ;  /* 0x3f800000ff1d0424 */ /* 0x000fca00078e00ff */
[----:B------:R0:W-:Y:S04]  /*0510*/  @P0 STG.E [R26.64], R29 ;  /* 0x0000001d1a000986 */ /* 0x0001e8000c10190a */
[----:B------:R-:W2:Y:S01]  /*0520*/  @P0 LDG.E R0, [R24.64] ;  /* 0x0000000a18000981 */ /* 0x000ea2000c1e1900 */
[----:B------:R-:W1:Y:S01]  /*0530*/  F2F.F32.F64 R10, R14 ;  /* 0x0000000e000a7310 */ /* 0x000e620000301000 */
[----:B------:R-:W1:-:S14]  /*0540*/  DSETP.GEU.AND P1, PT, |R14|, c[0x2][0x0], PT ;  /* 0x008000000e00762a */ /* 0x000e5c0003f2e200 */
[----:B-1----:R-:W-:-:S05]  /*0550*/  @!P1 FMUL R10, R10, 1.175494350822287508e-38 ;  /* 0x008000000a0a9820 */ /* 0x002fca0000400000 */
[----:B------:R-:W-:-:S13]  /*0560*/  FSETP.GEU.FTZ.AND P1, PT, |R10|, +INF , PT ;  /* 0x7f8000000a00780b */ /* 0x000fda0003f3e200 */
[----:B------:R-:W-:-:S05]  /*0570*/  @P1 MOV R22, 0x3f800000 ;  /* 0x3f80000000161802 */ /* 0x000fca0000000f00 */
[----:B------:R1:W-:Y:S01]  /*0580*/  @P1 STG.E [R26.64], R22 ;  /* 0x000000161a001986 */ /* 0x0003e2000c10190a */
[C---:B--2---:R-:W-:Y:S01]  /*0590*/  FSETP.NEU.FTZ.AND P2, PT, R0.reuse, 1, PT ;  /* 0x3f8000000000780b */ /* 0x044fe20003f5d000 */
[----:B------:R-:W-:Y:S02]  /*05a0*/  @P0 FMUL.FTZ R11, R0, 1 ;  /* 0x3f800000000b0820 */ /* 0x000fe40000410000 */
[----:B------:R-:W2:Y:S01]  /*05b0*/  @P1 LDG.E R0, [R24.64] ;  /* 0x0000000a18001981 */ /* 0x000ea2000c1e1900 */
[----:B-----5:R-:W3:Y:S01]  /*05c0*/  F2F.F32.F64 R10, R16 ;  /* 0x00000010000a7310 */ /* 0x020ee20000301000 */
[----:B------:R-:W3:-:S04]  /*05d0*/  DSETP.GEU.AND P3, PT, |R16|, c[0x2][0x0], PT ;  /* 0x008000001000762a */ /* 0x000ec80003f6e200 */
[----:B------:R-:W4:-:S10]  /*05e0*/  DSETP.GEU.AND P4, PT, |R18|, c[0x2][0x0], PT ;  /* 0x008000001200762a */ /* 0x000f140003f8e200 */
[----:B---3--:R-:W-:-:S05]  /*05f0*/  @!P3 FMUL R10, R10, 1.175494350822287508e-38 ;  /* 0x008000000a0ab820 */ /* 0x008fca0000400000 */
[----:B------:R-:W-:Y:S02]  /*0600*/  FSETP.GEU.FTZ.AND P3, PT, |R10|, +INF , PT ;  /* 0x7f8000000a00780b */ /* 0x000fe40003f7e200 */
[----:B------:R-:W4:Y:S11]  /*0610*/  F2F.F32.F64 R10, R18 ;  /* 0x00000012000a7310 */ /* 0x000f360000301000 */
[----:B0-----:R-:W-:-:S02]  /*0620*/  @P3 IMAD.MOV.U32 R29, RZ, RZ, 0x3f800000 ;  /* 0x3f800000ff1d3424 */ /* 0x001fc400078e00ff */
[----:B----4-:R-:W-:-:S03]  /*0630*/  @!P4 FMUL R10, R10, 1.175494350822287508e-38 ;  /* 0x008000000a0ac820 */ /* 0x010fc60000400000 */
[----:B------:R-:W-:Y:S01]  /*0640*/  @P3 STG.E [R26.64], R29 ;  /* 0x0000001d1a003986 */ /* 0x000fe2000c10190a */
[C---:B--2---:R-:W-:Y:S01]  /*0650*/  FSETP.NEU.FTZ.AND P4, PT, R0.reuse, 1, PT ;  /* 0x3f8000000000780b */ /* 0x044fe20003f9d000 */
[----:B-1----:R-:W-:Y:S02]  /*0660*/  @P1 FMUL.FTZ R22, R0, 1 ;  /* 0x3f80000000161820 */ /* 0x002fe40000410000 */
[----:B------:R-:W2:Y:S01]  /*0670*/  @P3 LDG.E R0, [R24.64] ;  /* 0x0000000a18003981 */ /* 0x000ea2000c1e1900 */
[----:B------:R-:W-:Y:S01]  /*0680*/  FSETP.GEU.FTZ.AND P5, PT, |R10|, +INF , PT ;  /* 0x7f8000000a00780b */ /* 0x000fe20003fbe200 */
[----:B------:R-:W0:-:S12]  /*0690*/  @P0 F2F.F64.F32 R20, R11 ;  /* 0x0000000b00140310 */ /* 0x000e180000201800 */
[----:B------:R-:W-:-:S05]  /*06a0*/  @P5 IMAD.MOV.U32 R28, RZ, RZ, 0x3f800000 ;  /* 0x3f800000ff1c5424 */ /* 0x000fca00078e00ff */
[----:B------:R1:W-:Y:S01]  /*06b0*/  @P5 STG.E [R26.64], R28 ;  /* 0x0000001c1a005986 */ /* 0x0003e2000c10190a */
[----:B0-----:R0:W3:Y:S02]  /*06c0*/  DMUL R10, R12, R20 ;  /* 0x000000140c0a7228 */ /* 0x0010e40000000000 */
[----:B0-----:R-:W0:Y:S01]  /*06d0*/  @P1 F2F.F64.F32 R20, R22 ;  /* 0x0000001600141310 */ /* 0x001e220000201800 */
[C---:B--2---:R-:W-:Y:S01]  /*06e0*/  FSETP.NEU.FTZ.AND P0, PT, R0.reuse, 1, PT ;  /* 0x3f8000000000780b */ /* 0x044fe20003f1d000 */
[----:B-1----:R-:W-:Y:S02]  /*06f0*/  @P3 FMUL.FTZ R26, R0, 1 ;  /* 0x3f800000001a3820 */ /* 0x002fe40000410000 */
[----:B------:R1:W2:Y:S01]  /*0700*/  @P5 LDG.E R0, [R24.64] ;  /* 0x0000000a18005981 */ /* 0x0002a2000c1e1900 */
[----:B0-----:R0:W4:-:S03]  /*0710*/  DMUL R28, R14, R20 ;  /* 0x000000140e1c7228 */ /* 0x0011060000000000 */
[----:B0-----:R-:W0:Y:S01]  /*0720*/  @P3 F2F.F64.F32 R20, R26 ;  /* 0x0000001a00143310 */ /* 0x001e220000201800 */
[----:B---3--:R-:W-:Y:S02]  /*0730*/  FSEL R10, R12, R10, !P2 ;  /* 0x0000000a0c0a7208 */ /* 0x008fe40005000000 */
[----:B------:R-:W-:Y:S01]  /*0740*/  FSEL R11, R13, R11, !P2 ;  /* 0x0000000b0d0b7208 */ /* 0x000fe20005000000 */
[----:B0-----:R-:W0:Y:S01]  /*0750*/  DMUL R12, R16, R20 ;  /* 0x00000014100c7228 */ /* 0x001e220000000000 */
[----:B------:R-:W-:Y:S02]  /*0760*/  ULDC.64 UR4, c[0x0][0x180] ;  /* 0x0000600000047ab9 */ /* 0x000fe40000000a00 */
[----:B----4-:R-:W-:Y:S01]  /*0770*/  FSEL R22, R14, R28, !P4 ;  /* 0x0000001c0e167208 */ /* 0x010fe20006000000 */
[----:B------:R-:W-:Y:S01]  /*0780*/  UIMAD.WIDE.U32 UR4, UR6, UR8, UR4 ;  /* 0x00000008060472a5 */ /* 0x000fe2000f8e0004 */
[----:B------:R-:W-:Y:S01]  /*0790*/  IMAD.MOV.U32 R14, RZ, RZ, 0x10 ;  /* 0x00000010ff0e7424 */ /* 0x000fe200078e00ff */
[----:B-1----:R-:W-:-:S04]  /*07a0*/  FSEL R25, R15, R29, !P4 ;  /* 0x0000001d0f197208 */ /* 0x002fc80006000000 */
[----:B0-----:R-:W-:Y:S02]  /*07b0*/  FSEL R16, R16, R12, !P0 ;  /* 0x0000000c10107208 */ /* 0x001fe40004000000 */
[----:B------:R-:W-:Y:S01]  /*07c0*/  FSEL R17, R17, R13, !P0 ;  /* 0x0000000d11117208 */ /* 0x000fe20004000000 */
[----:B------:R-:W-:-:S04]  /*07d0*/  IMAD.WIDE R26, R3, R14, UR4 ;  /* 0x00000004031a7e25 */ /* 0x000fc8000f8e020e */
[----:B------:R-:W-:Y:S02]  /*07e0*/  IMAD.MOV.U32 R14, RZ, RZ, R4 ;  /* 0x000000ffff0e7224 */ /* 0x000fe400078e0004 */
[----:B------:R-:W-:Y:S02]  /*07f0*/  IMAD.MOV.U32 R13, RZ, RZ, R5 ;  /* 0x000000ffff0d7224 */ /* 0x000fe400078e0005 */
[----:B------:R-:W-:Y:S02]  /*0800*/  IMAD.MOV.U32 R15, RZ, RZ, R23 ;  /* 0x000000ffff0f7224 */ /* 0x000fe400078e0017 */
[----:B------:R-:W-:Y:S02]  /*0810*/  IMAD.MOV.U32 R4, RZ, RZ, R6 ;  /* 0x000000ffff047224 */ /* 0x000fe400078e0006 */
[----:B------:R-:W-:Y:S02]  /*0820*/  IMAD.MOV.U32 R12, RZ, RZ, R2 ;  /* 0x000000ffff0c7224 */ /* 0x000fe400078e0002 */
[----:B------:R-:W-:-:S02]  /*0830*/  IMAD.MOV.U32 R5, RZ, RZ, R9 ;  /* 0x000000ffff057224 */ /* 0x000fc400078e0009 */
[----:B------:R-:W-:Y:S02]  /*0840*/  IMAD.MOV.U32 R6, RZ, RZ, R8 ;  /* 0x000000ffff067224 */ /* 0x000fe400078e0008 */
[----:B------:R-:W-:Y:S01]  /*0850*/  IMAD.MOV.U32 R23, RZ, RZ, R25 ;  /* 0x000000ffff177224 */ /* 0x000fe200078e0019 */
[----:B------:R-:W-:Y:S04]  /*0860*/  STG.E.128 [R26.64], R12 ;  /* 0x0000000c1a007986 */ /* 0x000fe8000c101d0a */
[----:B------:R-:W-:Y:S01]  /*0870*/  STG.E.128 [R26.64+0x800], R4 ;  /* 0x000800041a007986 */ /* 0x000fe2000c101d0a */
[----:B--2---:R-:W-:-:S04]  /*0880*/  @P5 FMUL.FTZ R24, R0, 1 ;  /* 0x3f80000000185820 */ /* 0x004fc80000410000 */
[----:B------:R-:W0:Y:S01]  /*0890*/  @P5 F2F.F64.F32 R20, R24 ;  /* 0x0000001800145310 */ /* 0x000e220000201800 */
[----:B------:R-:W-:Y:S01]  /*08a0*/  FSETP.NEU.FTZ.AND P0, PT, R0, 1, PT ;  /* 0x3f8000000000780b */ /* 0x000fe20003f1d000 */
[----:B0-----:R-:W0:-:S10]  /*08b0*/  DMUL R20, R18, R20 ;  /* 0x0000001412147228 */ /* 0x001e140000000000 */
[----:B0-----:R-:W-:Y:S02]  /*08c0*/  FSEL R18, R18, R20, !P0 ;  /* 0x0000001412127208 */ /* 0x001fe40004000000 */
[----:B------:R-:W-:Y:S01]  /*08d0*/  FSEL R19, R19, R21, !P0 ;  /* 0x0000001513137208 */ /* 0x000fe20004000000 */
[----:B------:R-:W-:Y:S01]  /*08e0*/  IMAD.MOV.U32 R21, RZ, RZ, R11 ;  /* 0x000000ffff157224 */ /* 0x000fe200078e000b */
[----:B------:R-:W-:-:S03]  /*08f0*/  MOV R20, R10 ;  /* 0x0000000a00147202 */ /* 0x000fc60000000f00 */
[----:B------:R-:W-:Y:S04]  /*0900*/  STG.E.128 [R26.64+0x1800], R16 ;  /* 0x001800101a007986 */ /* 0x000fe8000c101d0a */
[----:B------:R-:W-:Y:S01]  /*0910*/  STG.E.128 [R26.64+0x1000], R20 ;  /* 0x001000141a007986 */ /* 0x000fe2000c101d0a */
[----:B------:R-:W-:Y:S05]  /*0920*/  EXIT ;  /* 0x000000000000794d */ /* 0x000fea0003800000 */
.L_x_1763:
[----:B------:R-:W0:Y:S01]  /*0930*/  S2R R2, SR_TID.X ;  /* 0x0000000000027919 */ /* 0x000e220000002100 */
[----:B------:R-:W-:Y:S01]  /*0940*/  CS2R R6, SRZ ;  /* 0x0000000000067805 */ /* 0x000fe2000001ff00 */
[----:B0-----:R-:W-:Y:S01]  /*0950*/  ISETP.GE.AND P0, PT, R2, UR7, PT ;  /* 0x0000000702007c0c */ /* 0x001fe2000bf06270 */
[----:B------:R-:W-:-:S12]  /*0960*/  IMAD.MOV.U32 R0, RZ, RZ, R2 ;  /* 0x000000ffff007224 */ /* 0x000fd800078e0002 */
[----:B------:R-:W-:-:S04]  /*0970*/  @!P0 IADD3 R2, R0, 0x80, RZ ;  /* 0x0000008000028810 */ /* 0x000fc80007ffe0ff */
[----:B------:R-:W-:-:S13]  /*0980*/  ISETP.GE.AND P1, PT, R2, UR7, PT ;  /* 0x0000000702007c0c */ /* 0x000fda000bf26270 */
[C---:B------:R-:W-:Y:S01]  /*0990*/  @!P1 IADD3 R4, R2.reuse, UR6, RZ ;  /* 0x0000000602049c10 */ /* 0x040fe2000fffe0ff */
[----:B------:R-:W-:Y:S01]  /*09a0*/  @!P1 IMAD.MOV.U32 R5, RZ, RZ, 0x8 ;  /* 0x00000008ff059424 */ /* 0x000fe200078e00ff */
[----:B------:R-:W-:-:S03]  /*09b0*/  @!P1 IADD3 R2, R2, 0x80, RZ ;  /* 0x0000008002029810 */ /* 0x000fc60007ffe0ff */
[----:B------:R-:W-:Y:S01]  /*09c0*/  @!P1 IMAD.WIDE.U32 R4, R4, R5, c[0x0][0x188] ;  /* 0x0000620004049625 */ /* 0x000fe200078e0005 */
[----:B------:R-:W-:-:S04]  /*09d0*/  ISETP.GE.AND P2, PT, R2, UR7, PT ;  /* 0x0000000702007c0c */ /* 0x000fc8000bf46270 */
[----:B------:R0:W5:Y:S09]  /*09e0*/  @!P1 LDG.E.64 R6, [R4.64] ;  /* 0x0000000a04069981 */ /* 0x000172000c1e1b00 */
[C---:B------:R-:W-:Y:S01]  /*09f0*/  @!P2 IADD3 R12, R2.reuse, UR6, RZ ;  /* 0x00000006020cac10 */ /* 0x040fe2000fffe0ff */
[----:B------:R-:W-:Y:S01]  /*0a00*/  CS2R R18, SRZ ;  /* 0x0000000000127805 */ /* 0x000fe2000001ff00 */
[----:B------:R-:W-:Y:S01]  /*0a10*/  @!P2 IADD3 R2, R2, 0x80, RZ ;  /* 0x000000800202a810 */ /* 0x000fe20007ffe0ff */
[----:B------:R-:W-:-:S03]  /*0a20*/  @!P2 IMAD.MOV.U32 R13, RZ, RZ, 0x8 ;  /* 0x00000008ff0da424 */ /* 0x000fc600078e00ff */
[----:B------:R-:W-:-:S13]  /*0a30*/  ISETP.GE.AND P3, PT, R2, UR7, PT ;  /* 0x0000000702007c0c */ /* 0x000fda000bf66270 */
[C---:B------:R-:W-:Y:S02]  /*0a40*/  @!P3 IADD3 R14, R2.reuse, UR6, RZ ;  /* 0x00000006020ebc10 */ /* 0x040fe4000fffe0ff */
[----:B------:R-:W-:-:S04]  /*0a50*/  @!P3 IADD3 R2, R2, 0x80, RZ ;  /* 0x000000800202b810 */ /* 0x000fc80007ffe0ff */
[----:B------:R-:W-:-:S13]  /*0a60*/  ISETP.GE.AND P1, PT, R2, UR7, PT ;  /* 0x0000000702007c0c */ /* 0x000fda000bf26270 */
[C---:B------:R-:W-:Y:S01]  /*0a70*/  @!P1 IADD3 R3, R2.reuse, UR6, RZ ;  /* 0x0000000602039c10 */ /* 0x040fe2000fffe0ff */
[----:B------:R-:W-:Y:S01]  /*0a80*/  @!P1 IMAD.MOV.U32 R16, RZ, RZ, 0x8 ;  /* 0x00000008ff109424 */ /* 0x000fe200078e00ff */
[----:B------:R-:W-:-:S03]  /*0a90*/  @!P1 IADD3 R2, R2, 0x80, RZ ;  /* 0x0000008002029810 */ /* 0x000fc60007ffe0ff */
[----:B0-----:R-:W-:-:S05]  /*0aa0*/  @!P1 IMAD.WIDE.U32 R4, R3, R16, c[0x0][0x188] ;  /* 0x0000620003049625 */ /* 0x001fca00078e0010 */
[----:B------:R0:W5:Y:S01]  /*0ab0*/  @!P1 LDG.E.64 R18, [R4.64] ;  /* 0x0000000a04129981 */ /* 0x000162000c1e1b00 */
[----:B------:R-:W-:Y:S01]  /*0ac0*/  ISETP.GE.AND P1, PT, R2, UR7, PT ;  /* 0x0000000702007c0c */ /* 0x000fe2000bf26270 */
[----:B------:R-:W-:Y:S01]  /*0ad0*/  CS2R R8, SRZ ;  /* 0x0000000000087805 */ /* 0x000fe2000001ff00 */
[----:B------:R-:W-:-:S05]  /*0ae0*/  @!P2 IMAD.WIDE.U32 R12, R12, R13, c[0x0][0x188] ;  /* 0x000062000c0ca625 */ /* 0x000fca00078e000d */
[----:B------:R1:W5:Y:S01]  /*0af0*/  @!P2 LDG.E.64 R8, [R12.64] ;  /* 0x0000000a0c08a981 */ /* 0x000362000c1e1b00 */
[----:B------:R-:W-:-:S05]  /*0b00*/  CS2R R16, SRZ ;  /* 0x0000000000107805 */ /* 0x000fca000001ff00 */
[C---:B-1----:R-:W-:Y:S01]  /*0b10*/  @!P1 IADD3 R12, R2.reuse, UR6, RZ ;  /* 0x00000006020c9c10 */ /* 0x042fe2000fffe0ff */
[----:B------:R-:W-:Y:S01]  /*0b20*/  @!P1 IMAD.MOV.U32 R13, RZ, RZ, 0x8 ;  /* 0x00000008ff0d9424 */ /* 0x000fe200078e00ff */
[----:B------:R-:W-:-:S03]  /*0b30*/  @!P1 IADD3 R2, R2, 0x80, RZ ;  /* 0x0000008002029810 */ /* 0x000fc60007ffe0ff */
[----:B------:R-:W-:-:S05]  /*0b40*/  @!P1 IMAD.WIDE.U32 R12, R12, R13, c[0x0][0x188] ;  /* 0x000062000c0c9625 */ /* 0x000fca00078e000d */
[----:B------:R1:W5:Y:S01]  /*0b50*/  @!P1 LDG.E.64 R16, [R12.64] ;  /* 0x0000000a0c109981 */ /* 0x000362000c1e1b00 */
[----:B------:R-:W-:Y:S01]  /*0b60*/  ISETP.GE.AND P1, PT, R2, UR7, PT ;  /* 0x0000000702007c0c */ /* 0x000fe2000bf26270 */
[----:B------:R-:W-:Y:S01]  /*0b70*/  @!P3 IMAD.MOV.U32 R15, RZ, RZ, 0x8 ;  /* 0x00000008ff0fb424 */ /* 0x000fe200078e00ff */
[----:B------:R-:W-:-:S03]  /*0b80*/  CS2R R10, SRZ ;  /* 0x00000000000a7805 */ /* 0x000fc6000001ff00 */
[----:B------:R-:W-:-:S05]  /*0b90*/  @!P3 IMAD.WIDE.U32 R14, R14, R15, c[0x0][0x188] ;  /* 0x000062000e0eb625 */ /* 0x000fca00078e000f */
[----:B------:R2:W5:Y:S03]  /*0ba0*/  @!P3 LDG.E.64 R10, [R14.64] ;  /* 0x0000000a0e0ab981 */ /* 0x000566000c1e1b00 */
[C---:B------:R-:W-:Y:S01]  /*0bb0*/  @!P1 IADD3 R22, R2.reuse, UR6, RZ ;  /* 0x0000000602169c10 */ /* 0x040fe2000fffe0ff */
[----:B------:R-:W-:Y:S01]  /*0bc0*/  @!P1 IMAD.MOV.U32 R23, RZ, RZ, 0x8 ;  /* 0x00000008ff179424 */ /* 0x000fe200078e00ff */
[----:B------:R-:W-:-:S03]  /*0bd0*/  @!P1 IADD3 R2, R2, 0x80, RZ ;  /* 0x0000008002029810 */ /* 0x000fc60007ffe0ff */
[----:B------:R-:W-:Y:S01]  /*0be0*/  @!P1 IMAD.WIDE.U32 R22, R22, R23, c[0x0][0x188] ;  /* 0x0000620016169625 */ /* 0x000fe200078e0017 */
[----:B--2---:R-:W-:-:S06]  /*0bf0*/  CS2R R14, SRZ ;  /* 0x00000000000e7805 */ /* 0x004fcc000001ff00 */
[----:B------:R2:W5:Y:S01]  /*0c00*/  @!P1 LDG.E.64 R14, [R22.64] ;  /* 0x0000000a160e9981 */ /* 0x000562000c1e1b00 */
[----:B------:R-:W-:Y:S02]  /*0c10*/  ISETP.GE.AND P1, PT, R2, UR7, PT ;  /* 0x0000000702007c0c */ /* 0x000fe4000bf26270 */
[----:B0-----:R-:W-:Y:S02]  /*0c20*/  @!P0 IADD3 R4, R0, UR6, RZ ;  /* 0x0000000600048c10 */ /* 0x001fe4000fffe0ff */
[----:B------:R-:W-:Y:S01]  /*0c30*/  @!P0 MOV R5, 0x8 ;  /* 0x0000000800058802 */ /* 0x000fe20000000f00 */
[----:B-1----:R-:W-:-:S08]  /*0c40*/  CS2R R12, SRZ ;  /* 0x00000000000c7805 */ /* 0x002fd0000001ff00 */
[----:B------:R-:W-:Y:S01]  /*0c50*/  @!P1 IADD3 R20, R2, UR6, RZ ;  /* 0x0000000602149c10 */ /* 0x000fe2000fffe0ff */
[----:B------:R-:W-:Y:S01]  /*0c60*/  @!P1 IMAD.MOV.U32 R21, RZ, RZ, 0x8 ;  /* 0x00000008ff159424 */ /* 0x000fe200078e00ff */
[----:B------:R-:W-:Y:S01]  /*0c70*/  CS2R R2, SRZ ;  /* 0x0000000000027805 */ /* 0x000fe2000001ff00 */
[----:B------:R-:W-:-:S04]  /*0c80*/  @!P0 IMAD.WIDE.U32 R4, R4, R5, c[0x0][0x188] ;  /* 0x0000620004048625 */ /* 0x000fc800078e0005 */
[----:B------:R-:W-:Y:S01]  /*0c90*/  @!P1 IMAD.WIDE.U32 R20, R20, R21, c[0x0][0x188] ;  /* 0x0000620014149625 */ /* 0x000fe200078e0015 */
[----:B------:R2:W5:Y:S04]  /*0ca0*/  @!P0 LDG.E.64 R2, [R4.64] ;  /* 0x0000000a04028981 */ /* 0x000568000c1e1b00 */
[----:B------:R2:W5:Y:S01]  /*0cb0*/  @!P1 LDG.E.64 R12, [R20.64] ;  /* 0x0000000a140c9981 */ /* 0x000562000c1e1b00 */
        /* <DEDUP_REMOVED lines=19> */
.L_x_1765:
[----:B0-----:R-:W-:Y:S05]  /*0df0*/  BSYNC B0 ;  /* 0x0000000000007941 */ /* 0x001fea0003800000 */
.L_x_1764:
[----:B--2---:R-:W-:Y:S01]  /*0e00*/  IADD3 R4, R0, 0x80, RZ ;  /* 0x0000008000047810 */ /* 0x004fe20007ffe0ff */
[----:B------:R-:W-:Y:S03]  /*0e10*/  BSSY B0, `(.L_x_1766) ;  /* 0x0000014000007945 */ /* 0x000fe60003800000 */
[----:B------:R-:W-:-:S13]  /*0e20*/  ISETP.GE.AND P1, PT, R4, UR7, PT ;  /* 0x0000000704007c0c */ /* 0x000fda000bf26270 */
        /* <DEDUP_REMOVED lines=18> */
.L_x_1767:
[----:B0-----:R-:W-:Y:S05]  /*0f50*/  BSYNC B0 ;  /* 0x0000000000007941 */ /* 0x001fea0003800000 */
.L_x_1766:
[----:B------:R-:W-:Y:S01]  /*0f60*/  IADD3 R5, R0, 0x100, RZ ;  /* 0x0000010000057810 */ /* 0x000fe20007ffe0ff */
        /* <DEDUP_REMOVED lines=20> */
.L_x_1769:
[----:B0-----:R-:W-:Y:S05]  /*10b0*/  BSYNC B0 ;  /* 0x0000000000007941 */ /* 0x001fea0003800000 */
.L_x_1768:
        /* <DEDUP_REMOVED lines=21> */
.L_x_1771:
[----:B0-----:R-:W-:Y:S05]  /*1210*/  BSYNC B0 ;  /* 0x0000000000007941 */ /* 0x001fea0003800000 */
.L_x_1770:
        /* <DEDUP_REMOVED lines=21> */
.L_x_1773:
[----:B0-----:R-:W-:Y:S05]  /*1370*/  BSYNC B0 ;  /* 0x0000000000007941 */ /* 0x001fea0003800000 */
.L_x_1772:
        /* <DEDUP_REMOVED lines=21> */
.L_x_1775:
[----:B0-----:R-:W-:Y:S05]  /*14d0*/  BSYNC B0 ;  /* 0x0000000000007941 */ /* 0x001fea0003800000 */
.L_x_1774:
[C---:B------:R-:W-:Y:S01]  /*14e0*/  IADD3 R5, R0.reuse, 0x300, RZ ;  /* 0x0000030000057810 */ /* 0x040fe20007ffe0ff */
[----:B------:R-:W-:Y:S01]  /*14f0*/  BSSY B0, `(.L_x_1776) ;  /* 0x0000017000007945 */ /* 0x000fe20003800000 */
[----:B-----5:R-:W-:Y:S02]  /*1500*/  IADD3 R16, R0, 0x380, RZ ;  /* 0x0000038000107810 */ /* 0x020fe40007ffe0ff */
[----:B------:R-:W-:Y:S02]  /*1510*/  ISETP.GE.AND P1, PT, R5, UR7, PT ;  /* 0x0000000705007c0c */ /* 0x000fe4000bf26270 */
[----:B------:R-:W-:Y:S02]  /*1520*/  ISETP.GE.AND P2, PT, R16, UR7, PT ;  /* 0x0000000710007c0c */ /* 0x000fe4000bf46270 */
[----:B------:R-:W-:-:S09]  /*1530*/  @!P0 IADD3 R5, R0, UR6, RZ ;  /* 0x0000000600058c10 */ /* 0x000fd2000fffe0ff */
[----:B------:R-:W-:Y:S05]  /*1540*/  @P1 BRA `(.L_x_1777) ;  /* 0x0000011000001947 */ /* 0x000fea0003800000 */
[----:B------:R-:W0:Y:S01]  /*1550*/  F2F.F32.F64 R16, R14 ;  /* 0x0000000e00107310 */ /* 0x000e220000301000 */
        /* <DEDUP_REMOVED lines=16> */
.L_x_1777:
[----:B0-----:R-:W-:Y:S05]  /*1660*/  BSYNC B0 ;  /* 0x0000000000007941 */ /* 0x001fea0003800000 */
.L_x_1776:
[----:B------:R-:W-:Y:S01]  /*1670*/  @!P0 IMAD.MOV.U32 R14, RZ, RZ, 0x8 ;  /* 0x00000008ff0e8424 */ /* 0x000fe200078e00ff */
[----:B------:R-:W-:Y:S03]  /*1680*/  BSSY B0, `(.L_x_1778) ;  /* 0x0000014000007945 */ /* 0x000fe60003800000 */
[----:B------:R-:W-:Y:S01]  /*1690*/  @!P0 IMAD.WIDE.U32 R14, R5, R14, c[0x0][0x180] ;  /* 0x00006000050e8625 */ /* 0x000fe200078e000e */
[----:B------:R-:W-:Y:S05]  /*16a0*/  @P2 BRA `(.L_x_1779) ;  /* 0x0000011000002947 */ /* 0x000fea0003800000 */
[----:B------:R-:W0:Y:S01]  /*16b0*/  F2F.F32.F64 R5, R12 ;  /* 0x0000000c00057310 */ /* 0x000e220000301000 */
[----:B------:R-:W0:Y:S01]  /*16c0*/  DSETP.GEU.AND P1, PT, |R12|, c[0x2][0x0], PT ;  /* 0x008000000c00762a */ /* 0x000e220003f2e200 */
[----:B------:R-:W-:Y:S01]  /*16d0*/  IMAD.MOV.U32 R18, RZ, RZ, c[0x0][0x170] ;  /* 0x00005c00ff127624 */ /* 0x000fe200078e00ff */
[----:B------:R-:W-:-:S12]  /*16e0*/  MOV R19, c[0x0][0x174] ;  /* 0x00005d0000137a02 */ /* 0x000fd80000000f00 */
        /* <DEDUP_REMOVED lines=13> */
.L_x_1779:
[----:B0-----:R-:W-:Y:S05]  /*17c0*/  BSYNC B0 ;  /* 0x0000000000007941 */ /* 0x001fea0003800000 */
.L_x_1778:
[----:B------:R-:W-:Y:S01]  /*17d0*/  @!P0 IMAD.MOV.U32 R0, RZ, RZ, R4 ;  /* 0x000000ffff008224 */ /* 0x000fe200078e0004 */
[----:B------:R0:W-:Y:S01]  /*17e0*/  @!P0 STG.E.64 [R14.64], R2 ;  /* 0x000000020e008986 */ /* 0x0001e2000c101b0a */
[----:B------:R-:W-:Y:S01]  /*17f0*/  BSSY B0, `(.L_x_1780) ;  /* 0x000002d000007945 */ /* 0x000fe20003800000 */
[----:B------:R-:W-:Y:S02]  /*1800*/  BSSY B1, `(.L_x_1781) ;  /* 0x0000025000017945 */ /* 0x000fe40003800000 */
[----:B------:R-:W-:-:S13]  /*1810*/  ISETP.GE.AND P0, PT, R0, UR7, PT ;  /* 0x0000000700007c0c */ /* 0x000fda000bf06270 */
[----:B------:R-:W-:Y:S05]  /*1820*/  @P0 BRA `(.L_x_1782) ;  /* 0x000000c000000947 */ /* 0x000fea0003800000 */
[C---:B0-----:R-:W-:Y:S01]  /*1830*/  IADD3 R2, R0.reuse, UR6, RZ ;  /* 0x0000000600027c10 */ /* 0x041fe2000fffe0ff */
[----:B------:R-:W-:Y:S01]  /*1840*/  IMAD.MOV.U32 R3, RZ, RZ, 0x8 ;  /* 0x00000008ff037424 */ /* 0x000fe200078e00ff */
[----:B------:R-:W-:-:S03]  /*1850*/  IADD3 R0, R0, 0x80, RZ ;  /* 0x0000008000007810 */ /* 0x000fc60007ffe0ff */
[----:B------:R-:W-:Y:S01]  /*1860*/  IMAD.WIDE.U32 R2, R2, R3, c[0x0][0x180] ;  /* 0x0000600002027625 */ /* 0x000fe200078e0003 */
[----:B------:R-:W-:-:S04]  /*1870*/  ISETP.GE.AND P0, PT, R0, UR7, PT ;  /* 0x0000000700007c0c */ /* 0x000fc8000bf06270 */
[----:B------:R0:W-:Y:S09]  /*1880*/  STG.E.64 [R2.64], R6 ;  /* 0x0000000602007986 */ /* 0x0001f2000c101b0a */
[----:B------:R-:W-:Y:S05]  /*1890*/  @P0 BRA `(.L_x_1783) ;  /* 0x000000c000000947 */ /* 0x000fea0003800000 */
[C---:B0-----:R-:W-:Y:S01]  /*18a0*/  IADD3 R2, R0.reuse, UR6, RZ ;  /* 0x0000000600027c10 */ /* 0x041fe2000fffe0ff */
[----:B------:R-:W-:Y:S01]  /*18b0*/  IMAD.MOV.U32 R3, RZ, RZ, 0x8 ;  /* 0x00000008ff037424 */ /* 0x000fe200078e00ff */
[----:B------:R-:W-:-:S03]  /*18c0*/  IADD3 R0, R0, 0x80, RZ ;  /* 0x0000008000007810 */ /* 0x000fc60007ffe0ff */
[----:B------:R-:W-:-:S05]  /*18d0*/  IMAD.WIDE.U32 R2, R2, R3, c[0x0][0x180] ;  /* 0x0000600002027625 */ /* 0x000fca00078e0003 */
[----:B------:R0:W-:Y:S02]  /*18e0*/  STG.E.64 [R2.64], R8 ;  /* 0x0000000802007986 */ /* 0x0001e4000c101b0a */
.L_x_1782:
[----:B0-----:R-:W-:-:S13]  /*18f0*/  ISETP.GE.AND P0, PT, R0, UR7, PT ;  /* 0x0000000700007c0c */ /* 0x001fda000bf06270 */
[----:B------:R-:W-:Y:S05]  /*1900*/  @P0 BRA `(.L_x_1784) ;  /* 0x000000c000000947 */ /* 0x000fea0003800000 */
[C---:B------:R-:W-:Y:S01]  /*1910*/  IADD3 R2, R0.reuse, UR6, RZ ;  /* 0x0000000600027c10 */ /* 0x040fe2000fffe0ff */
[----:B------:R-:W-:Y:S01]  /*1920*/  IMAD.MOV.U32 R3, RZ, RZ, 0x8 ;  /* 0x00000008ff037424 */ /* 0x000fe200078e00ff */
[----:B------:R-:W-:-:S03]  /*1930*/  IADD3 R0, R0, 0x80, RZ ;  /* 0x0000008000007810 */ /* 0x000fc60007ffe0ff */
[----:B------:R-:W-:-:S05]  /*1940*/  IMAD.WIDE.U32 R2, R2, R3, c[0x0][0x180] ;  /* 0x0000600002027625 */ /* 0x000fca00078e0003 */
[----:B------:R0:W-:Y:S02]  /*1950*/  STG.E.64 [R2.64], R10 ;  /* 0x0000000a02007986 */ /* 0x0001e4000c101b0a */
.L_x_1783:
[----:B------:R-:W-:-:S13]  /*1960*/  ISETP.GE.AND P0, PT, R0, UR7, PT ;  /* 0x0000000700007c0c */ /* 0x000fda000bf06270 */
[----:B------:R-:W-:Y:S05]  /*1970*/  @P0 BRA `(.L_x_1785) ;  /* 0x000000d000000947 */ /* 0x000fea0003800000 */
[C---:B0-----:R-:W-:Y:S01]  /*1980*/  IADD3 R2, R0.reuse, UR6, RZ ;  /* 0x0000000600027c10 */ /* 0x041fe2000fffe0ff */
[----:B------:R-:W-:Y:S01]  /*1990*/  IMAD.MOV.U32 R3, RZ, RZ, 0x8 ;  /* 0x00000008ff037424 */ /* 0x000fe200078e00ff */
[----:B------:R-:W-:-:S03]  /*19a0*/  IADD3 R0, R0, 0x80, RZ ;  /* 0x0000008000007810 */ /* 0x000fc60007ffe0ff */
[----:B------:R-:W-:-:S05]  /*19b0*/  IMAD.WIDE.U32 R2, R2, R3, c[0x0][0x180] ;  /* 0x0000600002027625 */ /* 0x000fca00078e0003 */
[----:B------:R0:W-:Y:S02]  /*19c0*/  STG.E.64 [R2.64], R20 ;  /* 0x0000001402007986 */ /* 0x0001e4000c101b0a */
.L_x_1784:
[----:B------:R-:W-:-:S13]  /*19d0*/  ISETP.GE.AND P0, PT, R0, UR7, PT ;  /* 0x0000000700007c0c */ /* 0x000fda000bf06270 */
[----:B------:R-:W-:Y:S01]  /*19e0*/  @P0 BREAK B1 ;  /* 0x0000000000010942 */ /* 0x000fe20003800000 */
[----:B------:R-:W-:Y:S05]  /*19f0*/  @P0 BRA `(.L_x_1786) ;  /* 0x000000c000000947 */ /* 0x000fea0003800000 */
[C---:B0-----:R-:W-:Y:S01]  /*1a00*/  IADD3 R2, R0.reuse, UR6, RZ ;  /* 0x0000000600027c10 */ /* 0x041fe2000fffe0ff */
[----:B------:R-:W-:Y:S01]  /*1a10*/  IMAD.MOV.U32 R3, RZ, RZ, 0x8 ;  /* 0x00000008ff037424 */ /* 0x000fe200078e00ff */
[----:B------:R-:W-:-:S03]  /*1a20*/  IADD3 R0, R0, 0x80, RZ ;  /* 0x0000008000007810 */ /* 0x000fc60007ffe0ff */
[----:B------:R-:W-:-:S05]  /*1a30*/  IMAD.WIDE.U32 R2, R2, R3, c[0x0][0x180] ;  /* 0x0000600002027625 */ /* 0x000fca00078e0003 */
[----:B------:R0:W-:Y:S02]  /*1a40*/  STG.E.64 [R2.64], R22 ;  /* 0x0000001602007986 */ /* 0x0001e4000c101b0a */
.L_x_1785:
[----:B------:R-:W-:Y:S05]  /*1a50*/  BSYNC B1 ;  /* 0x0000000000017941 */ /* 0x000fea0003800000 */
.L_x_1781:
[----:B------:R-:W-:-:S13]  /*1a60*/  ISETP.GE.AND P0, PT, R0, UR7, PT ;  /* 0x0000000700007c0c */ /* 0x000fda000bf06270 */
[C---:B0-----:R-:W-:Y:S01]  /*1a70*/  @!P0 IADD3 R2, R0.reuse, UR6, RZ ;  /* 0x0000000600028c10 */ /* 0x041fe2000fffe0ff */
[----:B------:R-:W-:Y:S01]  /*1a80*/  @!P0 IMAD.MOV.U32 R3, RZ, RZ, 0x8 ;  /* 0x00000008ff038424 */ /* 0x000fe200078e00ff */
[----:B------:R-:W-:-:S03]  /*1a90*/  @!P0 IADD3 R0, R0, 0x80, RZ ;  /* 0x0000008000008810 */ /* 0x000fc60007ffe0ff */
[----:B------:R-:W-:-:S05]  /*1aa0*/  @!P0 IMAD.WIDE.U32 R2, R2, R3, c[0x0][0x180] ;  /* 0x0000600002028625 */ /* 0x000fca00078e0003 */
[----:B------:R0:W-:Y:S02]  /*1ab0*/  @!P0 STG.E.64 [R2.64], R26 ;  /* 0x0000001a02008986 */ /* 0x0001e4000c101b0a */
.L_x_1786:
[----:B------:R-:W-:Y:S05]  /*1ac0*/  BSYNC B0 ;  /* 0x0000000000007941 */ /* 0x000fea0003800000 */
.L_x_1780:
[----:B------:R-:W-:Y:S01]  /*1ad0*/  WARPSYNC 0xffffffff ;  /* 0xffffffff00007948 */ /* 0x000fe20003800000 */
[----:B------:R-:W-:-:S13]  /*1ae0*/  ISETP.GE.AND P0, PT, R0, UR7, PT ;  /* 0x0000000700007c0c */ /* 0x000fda000bf06270 */
[----:B------:R-:W-:Y:S05]  /*1af0*/  @P0 EXIT ;  /* 0x000000000000094d */ /* 0x000fea0003800000 */
[----:B0-----:R-:W-:Y:S01]  /*1b00*/  IADD3 R2, R0, UR6, RZ ;  /* 0x0000000600027c10 */ /* 0x001fe2000fffe0ff */
[----:B------:R-:W-:-:S04]  /*1b10*/  IMAD.MOV.U32 R3, RZ, RZ, 0x8 ;  /* 0x00000008ff037424 */ /* 0x000fc800078e00ff */
[----:B------:R-:W-:-:S05]  /*1b20*/  IMAD.WIDE.U32 R2, R2, R3, c[0x0][0x180] ;  /* 0x0000600002027625 */ /* 0x000fca00078e0003 */
[----:B------:R-:W-:Y:S01]  /*1b30*/  STG.E.64 [R2.64], R12 ;  /* 0x0000000c02007986 */ /* 0x000fe2000c101b0a */
[----:B------:R-:W-:Y:S05]  /*1b40*/  EXIT ;  /* 0x000000000000794d */ /* 0x000fea0003800000 */
.L_x_1787:
        /* <DEDUP_REMOVED lines=11> */
.L_x_1837:


//--------------------- .text._ZN2at6native29vectorized_elementwise_kernelILi4EZZZNS0_46_GLOBAL__N__5fd40885_13_AmpKernels_cu_3810c27339_amp_non_finite_check_and_unscale_cuda_ERNS_6TensorES4_RKS3_ENKUlvE_clEvENKUlvE_clEvEUldE_St5arrayIPcLm2EEEEviT0_T1_ --------------------------
	.section	.text._ZN2at6native29vectorized_elementwise_kernelILi4EZZZNS0_46_GLOBAL__N__5fd40885_13_AmpKernels_cu_3810c27339_amp_non_finite_check_and_unscale_cuda_ERNS_6TensorES4_RKS3_ENKUlvE_clEvENKUlvE_clEvEUldE_St5arrayIPcLm2EEEEviT0_T1_,"ax",@progbits
	.sectioninfo	@"SHI_REGISTERS=32"
	.align	128
        .global         _ZN2at6native29vectorized_elementwise_kernelILi4EZZZNS0_46_GLOBAL__N__5fd40885_13_AmpKernels_cu_3810c27339_amp_non_finite_check_and_unscale_cuda_ERNS_6TensorES4_RKS3_ENKUlvE_clEvENKUlvE_clEvEUldE_St5arrayIPcLm2EEEEviT0_T1_
        .type           _ZN2at6native29vectorized_elementwise_kernelILi4EZZZNS0_46_GLOBAL__N__5fd40885_13_AmpKernels_cu_3810c27339_amp_non_finite_check_and_unscale_cuda_ERNS_6TensorES4_RKS3_ENKUlvE_clEvENKUlvE_clEvEUldE_St5arrayIPcLm2EEEEviT0_T1_,@function
        .size           _ZN2at6native29vectorized_elementwise_kernelILi4EZZZNS0_46_GLOBAL__N__5fd40885_13_AmpKernels_cu_3810c27339_amp_non_finite_check_and_unscale_cuda_ERNS_6TensorES4_RKS3_ENKUlvE_clEvENKUlvE_clEvEUldE_St5arrayIPcLm2EEEEviT0_T1_,(.L_x_1838 - _ZN2at6native29vectorized_elementwise_kernelILi4EZZZNS0_46_GLOBAL__N__5fd40885_13_AmpKernels_cu_3810c27339_amp_non_finite_check_and_unscale_cuda_ERNS_6TensorES4_RKS3_ENKUlvE_clEvENKUlvE_clEvEUldE_St5arrayIPcLm2EEEEviT0_T1_)
        .other          _ZN2at6native29vectorized_elementwise_kernelILi4EZZZNS0_46_GLOBAL__N__5fd40885_13_AmpKernels_cu_3810c27339_amp_non_finite_check_and_unscale_cuda_ERNS_6TensorES4_RKS3_ENKUlvE_clEvENKUlvE_clEvEUldE_St5arrayIPcLm2EEEEviT0_T1_,@"STO_CUDA_ENTRY STV_DEFAULT"
_ZN2at6native29vectorized_elementwise_kernelILi4EZZZNS0_46_GLOBAL__N__5fd40885_13_AmpKernels_cu_3810c27339_amp_non_finite_check_and_unscale_cuda_ERNS_6TensorES4_RKS3_ENKUlvE_clEvENKUlvE_clEvEUldE_St5arrayIPcLm2EEEEviT0_T1_:
.text._ZN2at6native29vectorized_elementwise_kernelILi4EZZZNS0_46_GLOBAL__N__5fd40885_13_AmpKernels_cu_3810c27339_amp_non_finite_check_and_unscale_cuda_ERNS_6TensorES4_RKS3_ENKUlvE_clEvENKUlvE_clEvEUldE_St5arrayIPcLm2EEEEviT0_T1_:
        /* <DEDUP_REMOVED lines=147> */
.L_x_1788:
        /* <DEDUP_REMOVED lines=76> */
.L_x_1790:
[----:B0-----:R-:W-:Y:S05]  /*0df0*/  BSYNC B0 ;  /* 0x0000000000007941 */ /* 0x001fea0003800000 */
.L_x_1789:
        /* <DEDUP_REMOVED lines=21> */
.L_x_1792:
[----:B0-----:R-:W-:Y:S05]  /*0f50*/  BSYNC B0 ;  /* 0x0000000000007941 */ /* 0x001fea0003800000 */
.L_x_1791:
        /* <DEDUP_REMOVED lines=21> */
.L_x_1794:
[----:B0-----:R-:W-:Y:S05]  /*10b0*/  BSYNC B0 ;  /* 0x0000000000007941 */ /* 0x001fea0003800000 */
.L_x_1793:
        /* <DEDUP_REMOVED lines=21> */
.L_x_1796:
[----:B0-----:R-:W-:Y:S05]  /*1210*/  BSYNC B0 ;  /* 0x0000000000007941 */ /* 0x001fea0003800000 */
.L_x_1795:
        /* <DEDUP_REMOVED lines=21> */
.L_x_1798:
[----:B0-----:R-:W-:Y:S05]  /*1370*/  BSYNC B0 ;  /* 0x0000000000007941 */ /* 0x001fea0003800000 */
.L_x_1797:
        /* <DEDUP_REMOVED lines=21> */
.L_x_1800:
[----:B0-----:R-:W-:Y:S05]  /*14d0*/  BSYNC B0 ;  /* 0x0000000000007941 */ /* 0x001fea0003800000 */
.L_x_1799:
        /* <DEDUP_REMOVED lines=24> */
.L_x_1802:
[----:B0-----:R-:W-:Y:S05]  /*1660*/  BSYNC B0 ;  /* 0x0000000000007941 */ /* 0x001fea0003800000 */
.L_x_1801:
        /* <DEDUP_REMOVED lines=21> */
.L_x_1804:
[----:B0-----:R-:W-:Y:S05]  /*17c0*/  BSYNC B0 ;  /* 0x0000000000007941 */ /* 0x001fea0003800000 */
.L_x_1803:
        /* <DEDUP_REMOVED lines=18> */
.L_x_1807:
[----:B0-----:R-:W-:-:S13]  /*18f0*/  ISETP.GE.AND P0, PT, R0, UR7, PT ;  /* 0x0000000700007c0c */ /* 0x001fda000bf06270 */
[----:B------:R-:W-:Y:S05]  /*1900*/  @P0 BRA `(.L_x_1809) ;  /* 0x000000c000000947 */ /* 0x000fea0003800000 */
[C---:B------:R-:W-:Y:S01]  /*1910*/  IADD3 R2, R0.reuse, UR6, RZ ;  /* 0x0000000600027c10 */ /* 0x040fe2000fffe0ff */
[----:B------:R-:W-:Y:S01]  /*1920*/  IMAD.MOV.U32 R3, RZ, RZ, 0x8 ;  /* 0x00000008ff037424 */ /* 0x000fe200078e00ff */
[----:B------:R-:W-:-:S03]  /*1930*/  IADD3 R0, R0, 0x80, RZ ;  /* 0x0000008000007810 */ /* 0x000fc60007ffe0ff */
[----:B------:R-:W-:-:S05]  /*1940*/  IMAD.WIDE.U32 R2, R2, R3, c[0x0][0x180] ;  /* 0x0000600002027625 */ /* 0x000fca00078e0003 */
[----:B------:R0:W-:Y:S02]  /*1950*/  STG.E.64 [R2.64], R10 ;  /* 0x0000000a02007986 */ /* 0x0001e4000c101b0a */
.L_x_1808:
[----:B------:R-:W-:-:S13]  /*1960*/  ISETP.GE.AND P0, PT, R0, UR7, PT ;  /* 0x0000000700007c0c */ /* 0x000fda000bf06270 */
[----:B------:R-:W-:Y:S05]  /*1970*/  @P0 BRA `(.L_x_1810) ;  /* 0x000000d000000947 */ /* 0x000fea0003800000 */
[C---:B0-----:R-:W-:Y:S01]  /*1980*/  IADD3 R2, R0.reuse, UR6, RZ ;  /* 0x0000000600027c10 */ /* 0x041fe2000fffe0ff */
[----:B------:R-:W-:Y:S01]  /*1990*/  IMAD.MOV.U32 R3, RZ, RZ, 0x8 ;  /* 0x00000008ff037424 */ /* 0x000fe200078e00ff */
[----:B------:R-:W-:-:S03]  /*19a0*/  IADD3 R0, R0, 0x80, RZ ;  /* 0x0000008000007810 */ /* 0x000fc60007ffe0ff */
[----:B------:R-:W-:-:S05]  /*19b0*/  IMAD.WIDE.U32 R2, R2, R3, c[0x0][0x180] ;  /* 0x0000600002027625 */ /* 0x000fca00078e0003 */
[----:B------:R0:W-:Y:S02]  /*19c0*/  STG.E.64 [R2.64], R20 ;  /* 0x0000001402007986 */ /* 0x0001e4000c101b0a */
.L_x_1809:
        /* <DEDUP_REMOVED lines=8> */
.L_x_1810:
[----:B------:R-:W-:Y:S05]  /*1a50*/  BSYNC B1 ;  /* 0x0000000000017941 */ /* 0x000fea0003800000 */
.L_x_1806:
[----:B------:R-:W-:-:S13]  /*1a60*/  ISETP.GE.AND P0, PT, R0, UR7, PT ;  /* 0x0000000700007c0c */ /* 0x000fda000bf06270 */
[C---:B0-----:R-:W-:Y:S01]  /*1a70*/  @!P0 IADD3 R2, R0.reuse, UR6, RZ ;  /* 0x0000000600028c10 */ /* 0x041fe2000fffe0ff */
[----:B------:R-:W-:Y:S01]  /*1a80*/  @!P0 IMAD.MOV.U32 R3, RZ, RZ, 0x8 ;  /* 0x00000008ff038424 */ /* 0x000fe200078e00ff */
[----:B------:R-:W-:-:S03]  /*1a90*/  @!P0 IADD3 R0, R0, 0x80, RZ ;  /* 0x0000008000008810 */ /* 0x000fc60007ffe0ff */
[----:B------:R-:W-:-:S05]  /*1aa0*/  @!P0 IMAD.WIDE.U32 R2, R2, R3, c[0x0][0x180] ;  /* 0x0000600002028625 */ /* 0x000fca00078e0003 */
[----:B------:R0:W-:Y:S02]  /*1ab0*/  @!P0 STG.E.64 [R2.64], R26 ;  /* 0x0000001a02008986 */ /* 0x0001e4000c101b0a */
.L_x_1811:
[----:B------:R-:W-:Y:S05]  /*1ac0*/  BSYNC B0 ;  /* 0x0000000000007941 */ /* 0x000fea0003800000 */
.L_x_1805:
        /* <DEDUP_REMOVED lines=8> */
.L_x_1812:
        /* <DEDUP_REMOVED lines=11> */
.L_x_1838:


//--------------------- .text._ZN2at6native29vectorized_elementwise_kernelILi8EZZZNS0_46_GLOBAL__N__5fd40885_13_AmpKernels_cu_3810c27339_amp_non_finite_check_and_unscale_cuda_ERNS_6TensorES4_RKS3_ENKUlvE_clEvENKUlvE_clEvEUldE_St5arrayIPcLm2EEEEviT0_T1_ --------------------------
	.section	.text._ZN2at6native29vectorized_elementwise_kernelILi8EZZZNS0_46_GLOBAL__N__5fd40885_13_AmpKernels_cu_3810c27339_amp_non_finite_check_and_unscale_cuda_ERNS_6TensorES4_RKS3_ENKUlvE_clEvENKUlvE_clEvEUldE_St5arrayIPcLm2EEEEviT0_T1_,"ax",@progbits
	.sectioninfo	@"SHI_REGISTERS=4"
	.align	128
        .global         _ZN2at6native29vectorized_elementwise_kernelILi8EZZZNS0_46_GLOBAL__N__5fd40885_13_AmpKernels_cu_3810c27339_amp_non_finite_check_and_unscale_cuda_ERNS_6TensorES4_RKS3_ENKUlvE_clEvENKUlvE_clEvEUldE_St5arrayIPcLm2EEEEviT0_T1_
        .type           _ZN2at6native29vectorized_elementwise_kernelILi8EZZZNS0_46_GLOBAL__N__5fd40885_13_AmpKernels_cu_3810c27339_amp_non_finite_check_and_unscale_cuda_ERNS_6TensorES4_RKS3_ENKUlvE_clEvENKUlvE_clEvEUldE_St5arrayIPcLm2EEEEviT0_T1_,@function
        .size           _ZN2at6native29vectorized_elementwise_kernelILi8EZZZNS0_46_GLOBAL__N__5fd40885_13_AmpKernels_cu_3810c27339_amp_non_finite_check_and_unscale_cuda_ERNS_6TensorES4_RKS3_ENKUlvE_clEvENKUlvE_clEvEUldE_St5arrayIPcLm2EEEEviT0_T1_,(.L_x_1839 - _ZN2at6native29vectorized_elementwise_kernelILi8EZZZNS0_46_GLOBAL__N__5fd40885_13_AmpKernels_cu_3810c27339_amp_non_finite_check_and_unscale_cuda_ERNS_6TensorES4_RKS3_ENKUlvE_clEvENKUlvE_clEvEUldE_St5arrayIPcLm2EEEEviT0_T1_)
        .other          _ZN2at6native29vectorized_elementwise_kernelILi8EZZZNS0_46_GLOBAL__N__5fd40885_13_AmpKernels_cu_3810c27339_amp_non_finite_check_and_unscale_cuda_ERNS_6TensorES4_RKS3_ENKUlvE_clEvENKUlvE_clEvEUldE_St5arrayIPcLm2EEEEviT0_T1_,@"STO_CUDA_ENTRY STV_DEFAULT"
_ZN2at6native29vectorized_elementwise_kernelILi8EZZZNS0_46_GLOBAL__N__5fd40885_13_AmpKernels_cu_3810c27339_amp_non_finite_check_and_unscale_cuda_ERNS_6TensorES4_RKS3_ENKUlvE_clEvENKUlvE_clEvEUldE_St5arrayIPcLm2EEEEviT0_T1_:
.text._ZN2at6native29vectorized_elementwise_kernelILi8EZZZNS0_46_GLOBAL__N__5fd40885_13_AmpKernels_cu_3810c27339_amp_non_finite_check_and_unscale_cuda_ERNS_6TensorES4_RKS3_ENKUlvE_clEvENKUlvE_clEvEUldE_St5arrayIPcLm2EEEEviT0_T1_:
[----:B------:R-:W-:Y:S02]  /*0000*/  MOV R1, c[0x0][0x28] ;  /* 0x00000a0000017a02 */ /* 0x000fe40000000f00 */
[----:B------:R-:W-:Y:S05]  /*0010*/  EXIT ;  /* 0x000000000000794d */ /* 0x000fea0003800000 */
.L_x_1813:
        /* <DEDUP_REMOVED lines=14> */
.L_x_1839:


//--------------------- .text._ZN2at6native28amp_update_scale_cuda_kernelEPfPiPKfddi --------------------------
	.section	.text._ZN2at6native28amp_update_scale_cuda_kernelEPfPiPKfddi,"ax",@progbits
	.sectioninfo	@"SHI_REGISTERS=12"
	.align	128
        .global         _ZN2at6native28amp_update_scale_cuda_kernelEPfPiPKfddi
        .type           _ZN2at6native28amp_update_scale_cuda_kernelEPfPiPKfddi,@function
        .size           _ZN2at6native28amp_update_scale_cuda_kernelEPfPiPKfddi,(.L_x_1840 - _ZN2at6native28amp_update_scale_cuda_kernelEPfPiPKfddi)
        .other          _ZN2at6native28amp_update_scale_cuda_kernelEPfPiPKfddi,@"STO_CUDA_ENTRY STV_DEFAULT"
_ZN2at6native28amp_update_scale_cuda_kernelEPfPiPKfddi:
.text._ZN2at6native28amp_update_scale_cuda_kernelEPfPiPKfddi:
[----:B------:R-:W-:Y:S02]  /*0000*/  MOV R1, c[0x0][0x28] ;  /* 0x00000a0000017a02 */ /* 0x000fe40000000f00 */
[----:B------:R-:W-:Y:S01]  /*0010*/  MOV R4, c[0x0][0x170] ;  /* 0x00005c0000047a02 */ /* 0x000fe20000000f00 */
[----:B------:R-:W-:Y:S01]  /*0020*/  IMAD.MOV.U32 R5, RZ, RZ, c[0x0][0x174] ;  /* 0x00005d00ff057624 */ /* 0x000fe200078e00ff */
[----:B------:R-:W-:-:S04]  /*0030*/  ULDC.64 UR4, c[0x0][0x118] ;  /* 0x0000460000047ab9 */ /* 0x000fc80000000a00 */
[----:B------:R-:W2:Y:S01]  /*0040*/  LDG.E R4, [R4.64] ;  /* 0x0000000404047981 */ /* 0x000ea2000c1e1900 */
[----:B------:R-:W-:Y:S01]  /*0050*/  MOV R2, c[0x0][0x168] ;  /* 0x00005a0000027a02 */ /* 0x000fe20000000f00 */
[----:B------:R-:W-:Y:S01]  /*0060*/  IMAD.MOV.U32 R3, RZ, RZ, c[0x0][0x16c] ;  /* 0x00005b00ff037624 */ /* 0x000fe200078e00ff */
[----:B--2---:R-:W-:-:S13]  /*0070*/  FSETP.NEU.FTZ.AND P0, PT, R4, RZ, PT ;  /* 0x000000ff0400720b */ /* 0x004fda0003f1d000 */
[----:B------:R-:W-:Y:S05]  /*0080*/  @P0 BRA `(.L_x_1814) ;  /* 0x0000012000000947 */ /* 0x000fea0003800000 */
[----:B------:R-:W2:Y:S02]  /*0090*/  LDG.E R0, [R2.64] ;  /* 0x0000000402007981 */ /* 0x000ea4000c1e1900 */
[----:B--2---:R-:W-:-:S04]  /*00a0*/  IADD3 R5, R0, 0x1, RZ ;  /* 0x0000000100057810 */ /* 0x004fc80007ffe0ff */
[----:B------:R-:W-:-:S13]  /*00b0*/  ISETP.NE.AND P0, PT, R5, c[0x0][0x188], PT ;  /* 0x0000620005007a0c */ /* 0x000fda0003f05270 */
[----:B------:R0:W-:Y:S01]  /*00c0*/  @P0 STG.E [R2.64], R5 ;  /* 0x0000000502000986 */ /* 0x0001e2000c101904 */
[----:B------:R-:W-:Y:S05]  /*00d0*/  @P0 EXIT ;  /* 0x000000000000094d */ /* 0x000fea0003800000 */
[----:B------:R-:W-:Y:S01]  /*00e0*/  MOV R4, c[0x0][0x160] ;  /* 0x0000580000047a02 */ /* 0x000fe20000000f00 */
[----:B0-----:R-:W-:-:S05]  /*00f0*/  IMAD.MOV.U32 R5, RZ, RZ, c[0x0][0x164] ;  /* 0x00005900ff057624 */ /* 0x001fca00078e00ff */
[----:B------:R-:W2:Y:S02]  /*0100*/  LDG.E R0, [R4.64] ;  /* 0x0000000404007981 */ /* 0x000ea4000c1e1900 */
[----:B--2---:R-:W-:-:S04]  /*0110*/  FMUL.FTZ R0, R0, 1 ;  /* 0x3f80000000007820 */ /* 0x004fc80000410000 */
[----:B------:R-:W0:Y:S02]  /*0120*/  F2F.F64.F32 R6, R0 ;  /* 0x0000000000067310 */ /* 0x000e240000201800 */
[----:B0-----:R-:W0:-:S06]  /*0130*/  DMUL R6, R6, c[0x0][0x178] ;  /* 0x00005e0006067a28 */ /* 0x001e0c0000000000 */
[----:B0-----:R-:W0:Y:S01]  /*0140*/  F2F.F32.F64 R9, R6 ;  /* 0x0000000600097310 */ /* 0x001e220000301000 */
[----:B------:R-:W0:-:S14]  /*0150*/  DSETP.GEU.AND P0, PT, |R6|, c[0x2][0x0], PT ;  /* 0x008000000600762a */ /* 0x000e1c0003f0e200 */
[----:B0-----:R-:W-:-:S05]  /*0160*/  @!P0 FMUL R9, R9, 1.175494350822287508e-38 ;  /* 0x0080000009098820 */ /* 0x001fca0000400000 */
[----:B------:R-:W-:-:S13]  /*0170*/  FSETP.GEU.FTZ.AND P0, PT, |R9|, +INF , PT ;  /* 0x7f8000000900780b */ /* 0x000fda0003f1e200 */
[----:B------:R-:W-:Y:S04]  /*0180*/  @!P0 STG.E [R4.64], R9 ;  /* 0x0000000904008986 */ /* 0x000fe8000c101904 */
[----:B------:R-:W-:Y:S01]  /*0190*/  STG.E [R2.64], RZ ;  /* 0x000000ff02007986 */ /* 0x000fe2000c101904 */
[----:B------:R-:W-:Y:S05]  /*01a0*/  EXIT ;  /* 0x000000000000794d */ /* 0x000fea0003800000 */
.L_x_1814:
[----:B------:R-:W-:Y:S01]  /*01b0*/  MOV R6, c[0x0][0x160] ;  /* 0x0000580000067a02 */ /* 0x000fe20000000f00 */
[----:B------:R-:W-:-:S05]  /*01c0*/  IMAD.MOV.U32 R7, RZ, RZ, c[0x0][0x164] ;  /* 0x00005900ff077624 */ /* 0x000fca00078e00ff */
[----:B------:R-:W2:Y:S02]  /*01d0*/  LDG.E R0, [R6.64] ;  /* 0x0000000406007981 */ /* 0x000ea4000c1e1900 */
[----:B--2---:R-:W-:-:S04]  /*01e0*/  FMUL.FTZ R0, R0, 1 ;  /* 0x3f80000000007820 */ /* 0x004fc80000410000 */
[----:B------:R-:W0:Y:S02]  /*01f0*/  F2F.F64.F32 R4, R0 ;  /* 0x0000000000047310 */ /* 0x000e240000201800 */
[----:B0-----:R-:W0:-:S06]  /*0200*/  DMUL R4, R4, c[0x0][0x180] ;  /* 0x0000600004047a28 */ /* 0x001e0c0000000000 */
[----:B0-----:R-:W0:Y:S01]  /*0210*/  F2F.F32.F64 R9, R4 ;  /* 0x0000000400097310 */ /* 0x001e220000301000 */
[----:B------:R-:W0:-:S14]  /*0220*/  DSETP.GEU.AND P0, PT, |R4|, c[0x2][0x0], PT ;  /* 0x008000000400762a */ /* 0x000e1c0003f0e200 */
[----:B0-----:R-:W-:-:S05]  /*0230*/  @!P0 FMUL R9, R9, 1.175494350822287508e-38 ;  /* 0x0080000009098820 */ /* 0x001fca0000400000 */
[----:B------:R-:W-:Y:S04]  /*0240*/  STG.E [R6.64], R9 ;  /* 0x0000000906007986 */ /* 0x000fe8000c101904 */
[----:B------:R-:W-:Y:S01]  /*0250*/  STG.E [R2.64], RZ ;  /* 0x000000ff02007986 */ /* 0x000fe2000c101904 */
[----:B------:R-:W-:Y:S05]  /*0260*/  EXIT ;  /* 0x000000000000794d */ /* 0x000fea0003800000 */
.L_x_1815:
        /* <DEDUP_REMOVED lines=9> */
.L_x_1840:


//--------------------- .nv.global.init           --------------------------
	.section	.nv.global.init,"aw",@progbits
.nv.global.init:
	.type		$str$6,@object
	.size		$str$6,(__unnamed_3 - $str$6)
$str$6:
        /*0000*/ 	.byte	0x66, 0x61, 0x6c, 0x73, 0x65, 0x00
	.type		__unnamed_3,@object
	.size		__unnamed_3,(__unnamed_1 - __unnamed_3)
__unnamed_3:
        /*0006*/ 	.byte	0x66, 0x65, 0x74, 0x63, 0x68, 0x5f, 0x61, 0x6e, 0x64, 0x5f, 0x63, 0x61, 0x73, 0x74, 0x00
	.type		__unnamed_1,@object
	.size		__unnamed_1,(__unnamed_5 - __unnamed_1)
__unnamed_1:
        /*0015*/ 	.byte	0x66, 0x65, 0x74, 0x63, 0x68, 0x5f, 0x61, 0x6e, 0x64, 0x5f, 0x63, 0x61, 0x73, 0x74, 0x00
	.type		__unnamed_5,@object
	.size		__unnamed_5,(__unnamed_4 - __unnamed_5)
__unnamed_5:
        /*0024*/ 	.byte	0x66, 0x65, 0x74, 0x63, 0x68, 0x5f, 0x61, 0x6e, 0x64, 0x5f, 0x63, 0x61, 0x73, 0x74, 0x00
	.type		__unnamed_4,@object
	.size		__unnamed_4,(__unnamed_2 - __unnamed_4)
__unnamed_4:
        /*0033*/ 	.byte	0x63, 0x61, 0x73, 0x74, 0x5f, 0x61, 0x6e, 0x64, 0x5f, 0x73, 0x74, 0x6f, 0x72, 0x65, 0x00
	.type		__unnamed_2,@object
	.size		__unnamed_2,(__unnamed_6 - __unnamed_2)
__unnamed_2:
        /*0042*/ 	.byte	0x63, 0x61, 0x73, 0x74, 0x5f, 0x61, 0x6e, 0x64, 0x5f, 0x73, 0x74, 0x6f, 0x72, 0x65, 0x00
	.type		__unnamed_6,@object
	.size		__unnamed_6,($str$7 - __unnamed_6)
__unnamed_6:
        /*0051*/ 	.byte	0x63, 0x61, 0x73, 0x74, 0x5f, 0x61, 0x6e, 0x64, 0x5f, 0x73, 0x74, 0x6f, 0x72, 0x65, 0x00
	.type		$str$7,@object
	.size		$str$7,(.L_35 - $str$7)
$str$7:
        /*0060*/ 	.byte	0x2f, 0x72, 0x6f, 0x6f, 0x74, 0x2f, 0x2e, 0x70, 0x79, 0x65, 0x6e, 0x76, 0x2f, 0x76, 0x65, 0x72
        /*0070*/ 	.byte	0x73, 0x69, 0x6f, 0x6e, 0x73, 0x2f, 0x33, 0x2e, 0x31, 0x33, 0x2e, 0x31, 0x32, 0x2f, 0x6c, 0x69
        /*0080*/ 	.byte	0x62, 0x2f, 0x70, 0x79, 0x74, 0x68, 0x6f, 0x6e, 0x33, 0x2e, 0x31, 0x33, 0x2f, 0x73, 0x69, 0x74
        /*0090*/ 	.byte	0x65, 0x2d, 0x70, 0x61, 0x63, 0x6b, 0x61, 0x67, 0x65, 0x73, 0x2f, 0x74, 0x6f, 0x72, 0x63, 0x68
        /*00a0*/ 	.byte	0x2f, 0x69, 0x6e, 0x63, 0x6c, 0x75, 0x64, 0x65, 0x2f, 0x63, 0x31, 0x30, 0x2f, 0x63, 0x6f, 0x72
        /*00b0*/ 	.byte	0x65, 0x2f, 0x44, 0x79, 0x6e, 0x61, 0x6d, 0x69, 0x63, 0x43, 0x61, 0x73, 0x74, 0x2e, 0x68, 0x00
.L_35:


//--------------------- .nv.global                --------------------------
	.section	.nv.global,"aw",@nobits
.nv.global:
	.type		_ZN44_INTERNAL_5fd40885_13_AmpKernels_cu_3810c2734cuda3std3__48in_placeE,@object
	.size		_ZN44_INTERNAL_5fd40885_13_AmpKernels_cu_3810c2734cuda3std3__48in_placeE,(_ZN44_INTERNAL_5fd40885_13_AmpKernels_cu_3810c2734cuda3std6ranges3__45__cpo8distanceE - _ZN44_INTERNAL_5fd40885_13_AmpKernels_cu_3810c2734cuda3std3__48in_placeE)
_ZN44_INTERNAL_5fd40885_13_AmpKernels_cu_3810c2734cuda3std3__48in_placeE:
	.zero		1
	.type		_ZN44_INTERNAL_5fd40885_13_AmpKernels_cu_3810c2734cuda3std6ranges3__45__cpo8distanceE,@object
	.size		_ZN44_INTERNAL_5fd40885_13_AmpKernels_cu_3810c2734cuda3std6ranges3__45__cpo8distanceE,(_ZN44_INTERNAL_5fd40885_13_AmpKernels_cu_3810c2734cuda3std3__45__cpo6cbeginE - _ZN44_INTERNAL_5fd40885_13_AmpKernels_cu_3810c2734cuda3std6ranges3__45__cpo8distanceE)
_ZN44_INTERNAL_5fd40885_13_AmpKernels_cu_3810c2734cuda3std6ranges3__45__cpo8distanceE:
	.zero		1
	.type		_ZN44_INTERNAL_5fd40885_13_AmpKernels_cu_3810c2734cuda3std3__45__cpo6cbeginE,@object
	.size		_ZN44_INTERNAL_5fd40885_13_AmpKernels_cu_3810c2734cuda3std3__45__cpo6cbeginE,(_ZN44_INTERNAL_5fd40885_13_AmpKernels_cu_3810c2734cuda3std6ranges3__45__cpo7advanceE - _ZN44_INTERNAL_5fd40885_13_AmpKernels_cu_3810c2734cuda3std3__45__cpo6cbeginE)
_ZN44_INTERNAL_5fd40885_13_AmpKernels_cu_3810c2734cuda3std3__45__cpo6cbeginE:
	.zero		1
	.type		_ZN44_INTERNAL_5fd40885_13_AmpKernels_cu_3810c2734cuda3std6ranges3__45__cpo7advanceE,@object
	.size		_ZN44_INTERNAL_5fd40885_13_AmpKernels_cu_3810c2734cuda3std6ranges3__45__cpo7advanceE,(_ZN44_INTERNAL_5fd40885_13_AmpKernels_cu_3810c2734cuda3std3__45__cpo7crbeginE - _ZN44_INTERNAL_5fd40885_13_AmpKernels_cu_3810c2734cuda3std6ranges3__45__cpo7advanceE)
_ZN44_INTERNAL_5fd40885_13_AmpKernels_cu_3810c2734cuda3std6ranges3__45__cpo7advanceE:
	.zero		1
	.type		_ZN44_INTERNAL_5fd40885_13_AmpKernels_cu_3810c2734cuda3std3__45__cpo7crbeginE,@object
	.size		_ZN44_INTERNAL_5fd40885_13_AmpKernels_cu_3810c2734cuda3std3__45__cpo7crbeginE,(_ZN44_INTERNAL_5fd40885_13_AmpKernels_cu_3810c2734cuda3std6ranges3__45__cpo4dataE - _ZN44_INTERNAL_5fd40885_13_AmpKernels_cu_3810c2734cuda3std3__45__cpo7crbeginE)
_ZN44_INTERNAL_5fd40885_13_AmpKernels_cu_3810c2734cuda3std3__45__cpo7crbeginE:
	.zero		1
	.type		_ZN44_INTERNAL_5fd40885_13_AmpKernels_cu_3810c2734cuda3std6ranges3__45__cpo4dataE,@object
	.size		_ZN44_INTERNAL_5fd40885_13_AmpKernels_cu_3810c2734cuda3std6ranges3__45__cpo4dataE,(_ZN44_INTERNAL_5fd40885_13_AmpKernels_cu_3810c2734cuda3std6ranges3__45__cpo5beginE - _ZN44_INTERNAL_5fd40885_13_AmpKernels_cu_3810c2734cuda3std6ranges3__45__cpo4dataE)
_ZN44_INTERNAL_5fd40885_13_AmpKernels_cu_3810c2734cuda3std6ranges3__45__cpo4dataE:
	.zero		1
	.type		_ZN44_INTERNAL_5fd40885_13_AmpKernels_cu_3810c2734cuda3std6ranges3__45__cpo5beginE,@object
	.size		_ZN44_INTERNAL_5fd40885_13_AmpKernels_cu_3810c2734cuda3std6ranges3__45__cpo5beginE,(_ZN44_INTERNAL_5fd40885_13_AmpKernels_cu_3810c2734cuda3std3__446_GLOBAL__N__5fd40885_13_AmpKernels_cu_3810c2736ignoreE - _ZN44_INTERNAL_5fd40885_13_AmpKernels_cu_3810c2734cuda3std6ranges3__45__cpo5beginE)
_ZN44_INTERNAL_5fd40885_13_AmpKernels_cu_3810c2734cuda3std6ranges3__45__cpo5beginE:
	.zero		1
	.type		_ZN44_INTERNAL_5fd40885_13_AmpKernels_cu_3810c2734cuda3std3__446_GLOBAL__N__5fd40885_13_AmpKernels_cu_3810c2736ignoreE,@object
	.size		_ZN44_INTERNAL_5fd40885_13_AmpKernels_cu_3810c2734cuda3std3__446_GLOBAL__N__5fd40885_13_AmpKernels_cu_3810c2736ignoreE,(_ZN44_INTERNAL_5fd40885_13_AmpKernels_cu_3810c2734cuda3std6ranges3__45__cpo4sizeE - _ZN44_INTERNAL_5fd40885_13_AmpKernels_cu_3810c2734cuda3std3__446_GLOBAL__N__5fd40885_13_AmpKernels_cu_3810c2736ignoreE)
_ZN44_INTERNAL_5fd40885_13_AmpKernels_cu_3810c2734cuda3std3__446_GLOBAL__N__5fd40885_13_AmpKernels_cu_3810c2736ignoreE:
	.zero		1
	.type		_ZN44_INTERNAL_5fd40885_13_AmpKernels_cu_3810c2734cuda3std6ranges3__45__cpo4sizeE,@object
	.size		_ZN44_INTERNAL_5fd40885_13_AmpKernels_cu_3810c2734cuda3std6ranges3__45__cpo4sizeE,(_ZN44_INTERNAL_5fd40885_13_AmpKernels_cu_3810c2734cuda3std3__45__cpo5beginE - _ZN44_INTERNAL_5fd40885_13_AmpKernels_cu_3810c2734cuda3std6ranges3__45__cpo4sizeE)
_ZN44_INTERNAL_5fd40885_13_AmpKernels_cu_3810c2734cuda3std6ranges3__45__cpo4sizeE:
	.zero		1
	.type		_ZN44_INTERNAL_5fd40885_13_AmpKernels_cu_3810c2734cuda3std3__45__cpo5beginE,@object
	.size		_ZN44_INTERNAL_5fd40885_13_AmpKernels_cu_3810c2734cuda3std3__45__cpo5beginE,(_ZN44_INTERNAL_5fd40885_13_AmpKernels_cu_3810c2734cuda3std6ranges3__45__cpo6cbeginE - _ZN44_INTERNAL_5fd40885_13_AmpKernels_cu_3810c2734cuda3std3__45__cpo5beginE)
_ZN44_INTERNAL_5fd40885_13_AmpKernels_cu_3810c2734cuda3std3__45__cpo5beginE:
	.zero		1
	.type		_ZN44_INTERNAL_5fd40885_13_AmpKernels_cu_3810c2734cuda3std6ranges3__45__cpo6cbeginE,@object
	.size		_ZN44_INTERNAL_5fd40885_13_AmpKernels_cu_3810c2734cuda3std6ranges3__45__cpo6cbeginE,(_ZN44_INTERNAL_5fd40885_13_AmpKernels_cu_3810c2734cuda3std3__45__cpo6rbeginE - _ZN44_INTERNAL_5fd40885_13_AmpKernels_cu_3810c2734cuda3std6ranges3__45__cpo6cbeginE)
_ZN44_INTERNAL_5fd40885_13_AmpKernels_cu_3810c2734cuda3std6ranges3__45__cpo6cbeginE:
	.zero		1
	.type		_ZN44_INTERNAL_5fd40885_13_AmpKernels_cu_3810c2734cuda3std3__45__cpo6rbeginE,@object
	.size		_ZN44_INTERNAL_5fd40885_13_AmpKernels_cu_3810c2734cuda3std3__45__cpo6rbeginE,(_ZN44_INTERNAL_5fd40885_13_AmpKernels_cu_3810c2734cuda3std6ranges3__45__cpo4nextE - _ZN44_INTERNAL_5fd40885_13_AmpKernels_cu_3810c2734cuda3std3__45__cpo6rbeginE)
_ZN44_INTERNAL_5fd40885_13_AmpKernels_cu_3810c2734cuda3std3__45__cpo6rbeginE:
	.zero		1
	.type		_ZN44_INTERNAL_5fd40885_13_AmpKernels_cu_3810c2734cuda3std6ranges3__45__cpo4nextE,@object
	.size		_ZN44_INTERNAL_5fd40885_13_AmpKernels_cu_3810c2734cuda3std6ranges3__45__cpo4nextE,(_ZN44_INTERNAL_5fd40885_13_AmpKernels_cu_3810c2734cuda3std6ranges3__45__cpo4swapE - _ZN44_INTERNAL_5fd40885_13_AmpKernels_cu_3810c2734cuda3std6ranges3__45__cpo4nextE)
_ZN44_INTERNAL_5fd40885_13_AmpKernels_cu_3810c2734cuda3std6ranges3__45__cpo4nextE:
	.zero		1
	.type		_ZN44_INTERNAL_5fd40885_13_AmpKernels_cu_3810c2734cuda3std6ranges3__45__cpo4swapE,@object
	.size		_ZN44_INTERNAL_5fd40885_13_AmpKernels_cu_3810c2734cuda3std6ranges3__45__cpo4swapE,(_ZN44_INTERNAL_5fd40885_13_AmpKernels_cu_3810c2734cuda3std3__420unreachable_sentinelE - _ZN44_INTERNAL_5fd40885_13_AmpKernels_cu_3810c2734cuda3std6ranges3__45__cpo4swapE)
_ZN44_INTERNAL_5fd40885_13_AmpKernels_cu_3810c2734cuda3std6ranges3__45__cpo4swapE:
	.zero		1
	.type		_ZN44_INTERNAL_5fd40885_13_AmpKernels_cu_3810c2734cuda3std3__420unreachable_sentinelE,@object
	.size		_ZN44_INTERNAL_5fd40885_13_AmpKernels_cu_3810c2734cuda3std3__420unreachable_sentinelE,(_ZN44_INTERNAL_5fd40885_13_AmpKernels_cu_3810c2736thrust23THRUST_300001_SM_800_NS6system6detail10sequential3seqE - _ZN44_INTERNAL_5fd40885_13_AmpKernels_cu_3810c2734cuda3std3__420unreachable_sentinelE)
_ZN44_INTERNAL_5fd40885_13_AmpKernels_cu_3810c2734cuda3std3__420unreachable_sentinelE:
	.zero		1
	.type		_ZN44_INTERNAL_5fd40885_13_AmpKernels_cu_3810c2736thrust23THRUST_300001_SM_800_NS6system6detail10sequential3seqE,@object
	.size		_ZN44_INTERNAL_5fd40885_13_AmpKernels_cu_3810c2736thrust23THRUST_300001_SM_800_NS6system6detail10sequential3seqE,(_ZN44_INTERNAL_5fd40885_13_AmpKernels_cu_3810c2734cuda3std3__45__cpo4cendE - _ZN44_INTERNAL_5fd40885_13_AmpKernels_cu_3810c2736thrust23THRUST_300001_SM_800_NS6system6detail10sequential3seqE)
_ZN44_INTERNAL_5fd40885_13_AmpKernels_cu_3810c2736thrust23THRUST_300001_SM_800_NS6system6detail10sequential3seqE:
	.zero		1
	.type		_ZN44_INTERNAL_5fd40885_13_AmpKernels_cu_3810c2734cuda3std3__45__cpo4cendE,@object
	.size		_ZN44_INTERNAL_5fd40885_13_AmpKernels_cu_3810c2734cuda3std3__45__cpo4cendE,(_ZN44_INTERNAL_5fd40885_13_AmpKernels_cu_3810c2734cuda3std6ranges3__45__cpo9iter_swapE - _ZN44_INTERNAL_5fd40885_13_AmpKernels_cu_3810c2734cuda3std3__45__cpo4cendE)
_ZN44_INTERNAL_5fd40885_13_AmpKernels_cu_3810c2734cuda3std3__45__cpo4cendE:
	.zero		1
	.type		_ZN44_INTERNAL_5fd40885_13_AmpKernels_cu_3810c2734cuda3std6ranges3__45__cpo9iter_swapE,@object
	.size		_ZN44_INTERNAL_5fd40885_13_AmpKernels_cu_3810c2734cuda3std6ranges3__45__cpo9iter_swapE,(_ZN44_INTERNAL_5fd40885_13_AmpKernels_cu_3810c2734cuda3std3__45__cpo5crendE - _ZN44_INTERNAL_5fd40885_13_AmpKernels_cu_3810c2734cuda3std6ranges3__45__cpo9iter_swapE)
_ZN44_INTERNAL_5fd40885_13_AmpKernels_cu_3810c2734cuda3std6ranges3__45__cpo9iter_swapE:
	.zero		1
	.type		_ZN44_INTERNAL_5fd40885_13_AmpKernels_cu_3810c2734cuda3std3__45__cpo5crendE,@object
	.size		_ZN44_INTERNAL_5fd40885_13_AmpKernels_cu_3810c2734cuda3std3__45__cpo5crendE,(_ZN44_INTERNAL_5fd40885_13_AmpKernels_cu_3810c2734cuda3std6ranges3__45__cpo5cdataE - _ZN44_INTERNAL_5fd40885_13_AmpKernels_cu_3810c2734cuda3std3__45__cpo5crendE)
_ZN44_INTERNAL_5fd40885_13_AmpKernels_cu_3810c2734cuda3std3__45__cpo5crendE:
	.zero		1
	.type		_ZN44_INTERNAL_5fd40885_13_AmpKernels_cu_3810c2734cuda3std6ranges3__45__cpo5cdataE,@object
	.size		_ZN44_INTERNAL_5fd40885_13_AmpKernels_cu_3810c2734cuda3std6ranges3__45__cpo5cdataE,(_ZN44_INTERNAL_5fd40885_13_AmpKernels_cu_3810c2734cuda3std6ranges3__45__cpo3endE - _ZN44_INTERNAL_5fd40885_13_AmpKernels_cu_3810c2734cuda3std6ranges3__45__cpo5cdataE)
_ZN44_INTERNAL_5fd40885_13_AmpKernels_cu_3810c2734cuda3std6ranges3__45__cpo5cdataE:
	.zero		1
	.type		_ZN44_INTERNAL_5fd40885_13_AmpKernels_cu_3810c2734cuda3std6ranges3__45__cpo3endE,@object
	.size		_ZN44_INTERNAL_5fd40885_13_AmpKernels_cu_3810c2734cuda3std6ranges3__45__cpo3endE,(_ZN44_INTERNAL_5fd40885_13_AmpKernels_cu_3810c2734cuda3std3__419piecewise_constructE - _ZN44_INTERNAL_5fd40885_13_AmpKernels_cu_3810c2734cuda3std6ranges3__45__cpo3endE)
_ZN44_INTERNAL_5fd40885_13_AmpKernels_cu_3810c2734cuda3std6ranges3__45__cpo3endE:
	.zero		1
	.type		_ZN44_INTERNAL_5fd40885_13_AmpKernels_cu_3810c2734cuda3std3__419piecewise_constructE,@object
	.size		_ZN44_INTERNAL_5fd40885_13_AmpKernels_cu_3810c2734cuda3std3__419piecewise_constructE,(_ZN44_INTERNAL_5fd40885_13_AmpKernels_cu_3810c2734cuda3std6ranges3__45__cpo5ssizeE - _ZN44_INTERNAL_5fd40885_13_AmpKernels_cu_3810c2734cuda3std3__419piecewise_constructE)
_ZN44_INTERNAL_5fd40885_13_AmpKernels_cu_3810c2734cuda3std3__419piecewise_constructE:
	.zero		1
	.type		_ZN44_INTERNAL_5fd40885_13_AmpKernels_cu_3810c2734cuda3std6ranges3__45__cpo5ssizeE,@object
	.size		_ZN44_INTERNAL_5fd40885_13_AmpKernels_cu_3810c2734cuda3std6ranges3__45__cpo5ssizeE,(_ZN44_INTERNAL_5fd40885_13_AmpKernels_cu_3810c2734cuda3std3__45__cpo3endE - _ZN44_INTERNAL_5fd40885_13_AmpKernels_cu_3810c2734cuda3std6ranges3__45__cpo5ssizeE)
_ZN44_INTERNAL_5fd40885_13_AmpKernels_cu_3810c2734cuda3std6ranges3__45__cpo5ssizeE:
	.zero		1
	.type		_ZN44_INTERNAL_5fd40885_13_AmpKernels_cu_3810c2734cuda3std3__45__cpo3endE,@object
	.size		_ZN44_INTERNAL_5fd40885_13_AmpKernels_cu_3810c2734cuda3std3__45__cpo3endE,(_ZN44_INTERNAL_5fd40885_13_AmpKernels_cu_3810c2734cuda3std6ranges3__45__cpo4cendE - _ZN44_INTERNAL_5fd40885_13_AmpKernels_cu_3810c2734cuda3std3__45__cpo3endE)
_ZN44_INTERNAL_5fd40885_13_AmpKernels_cu_3810c2734cuda3std3__45__cpo3endE:
	.zero		1
	.type		_ZN44_INTERNAL_5fd40885_13_AmpKernels_cu_3810c2734cuda3std6ranges3__45__cpo4cendE,@object
	.size		_ZN44_INTERNAL_5fd40885_13_AmpKernels_cu_3810c2734cuda3std6ranges3__45__cpo4cendE,(_ZN44_INTERNAL_5fd40885_13_AmpKernels_cu_3810c2734cuda3std3__45__cpo4rendE - _ZN44_INTERNAL_5fd40885_13_AmpKernels_cu_3810c2734cuda3std6ranges3__45__cpo4cendE)
_ZN44_INTERNAL_5fd40885_13_AmpKernels_cu_3810c2734cuda3std6ranges3__45__cpo4cendE:
	.zero		1
	.type		_ZN44_INTERNAL_5fd40885_13_AmpKernels_cu_3810c2734cuda3std3__45__cpo4rendE,@object
	.size		_ZN44_INTERNAL_5fd40885_13_AmpKernels_cu_3810c2734cuda3std3__45__cpo4rendE,(_ZN44_INTERNAL_5fd40885_13_AmpKernels_cu_3810c2734cuda3std6ranges3__45__cpo4prevE - _ZN44_INTERNAL_5fd40885_13_AmpKernels_cu_3810c2734cuda3std3__45__cpo4rendE)
_ZN44_INTERNAL_5fd40885_13_AmpKernels_cu_3810c2734cuda3std3__45__cpo4rendE:
	.zero		1
	.type		_ZN44_INTERNAL_5fd40885_13_AmpKernels_cu_3810c2734cuda3std6ranges3__45__cpo4prevE,@object
	.size		_ZN44_INTERNAL_5fd40885_13_AmpKernels_cu_3810c2734cuda3std6ranges3__45__cpo4prevE,(_ZN44_INTERNAL_5fd40885_13_AmpKernels_cu_3810c2734cuda3std6ranges3__45__cpo9iter_moveE - _ZN44_INTERNAL_5fd40885_13_AmpKernels_cu_3810c2734cuda3std6ranges3__45__cpo4prevE)
_ZN44_INTERNAL_5fd40885_13_AmpKernels_cu_3810c2734cuda3std6ranges3__45__cpo4prevE:
	.zero		1
	.type		_ZN44_INTERNAL_5fd40885_13_AmpKernels_cu_3810c2734cuda3std6ranges3__45__cpo9iter_moveE,@object
	.size		_ZN44_INTERNAL_5fd40885_13_AmpKernels_cu_3810c2734cuda3std6ranges3__45__cpo9iter_moveE,(.L_19 - _ZN44_INTERNAL_5fd40885_13_AmpKernels_cu_3810c2734cuda3std6ranges3__45__cpo9iter_moveE)
_ZN44_INTERNAL_5fd40885_13_AmpKernels_cu_3810c2734cuda3std6ranges3__45__cpo9iter_moveE:
	.zero		1
.L_19:


//--------------------- SYMBOLS --------------------------

	.type		__assertfail,@function
